def matmul_kernel(
    a_ptr,
    b_ptr,
    c_ptr,
    M,
    N,
    K,
    stride_am,
    stride_ak,
    stride_bk,
    stride_bn,
    stride_cm,
    stride_cn,
    BLOCK_M: tl.constexpr,
    BLOCK_N: tl.constexpr,
    BLOCK_K: tl.constexpr,
    GROUP_M: tl.constexpr,
):
    pid = tl.program_id(axis=0)
    num_pid_m = tl.cdiv(M, BLOCK_M)
    num_pid_n = tl.cdiv(N, BLOCK_N)
    num_pid_in_group = GROUP_M * num_pid_n
    group_id = pid // num_pid_in_group
    first_pid_m = group_id * GROUP_M
    group_size_m = min(num_pid_m - first_pid_m, GROUP_M)
    pid_m = first_pid_m + ((pid % num_pid_in_group) % group_size_m)
    pid_n = (pid % num_pid_in_group) // group_size_m

    offs_am = (pid_m * BLOCK_M + tl.arange(0, BLOCK_M)) % M
    offs_bn = (pid_n * BLOCK_N + tl.arange(0, BLOCK_N)) % N
    offs_k = tl.arange(0, BLOCK_K)
    a_ptrs = a_ptr + offs_am[:, None] * stride_am + offs_k[None, :] * stride_ak
    b_ptrs = b_ptr + offs_k[:, None] * stride_bk + offs_bn[None, :] * stride_bn

    acc = tl.zeros((BLOCK_M, BLOCK_N), dtype=tl.float32)
    for kk in range(0, tl.cdiv(K, BLOCK_K)):
        a = tl.load(a_ptrs, mask=offs_k[None, :] < K - kk * BLOCK_K, other=0.0)
        b = tl.load(b_ptrs, mask=offs_k[:, None] < K - kk * BLOCK_K, other=0.0)
        acc = tl.dot(a, b, acc)
        a_ptrs += BLOCK_K * stride_ak
        b_ptrs += BLOCK_K * stride_bk

    c = acc.to(c_ptr.dtype.element_ty)
    offs_cm = pid_m * BLOCK_M + tl.arange(0, BLOCK_M)
    offs_cn = pid_n * BLOCK_N + tl.arange(0, BLOCK_N)
    c_ptrs = c_ptr + offs_cm[:, None] * stride_cm + offs_cn[None, :] * stride_cn
    mask = (offs_cm[:, None] < M) & (offs_cn[None, :] < N)
    tl.store(c_ptrs, c, mask=mask)

# config = {"BLOCK_K": 128, "BLOCK_M": 64, "BLOCK_N": 512, "GROUP_M": 8, "arch": "sm_100", "dtype": "fp32", "num_ctas": 2, "num_stages": 3, "num_warps": 4}
# arch = sm_100


// ===== COMPILED SASS (sm_100a) =====

	.target	sm_100a

	.elftype	@"ET_EXEC"


//--------------------- .note.nv.tkinfo           --------------------------
	.section	.note.nv.tkinfo,"",@"SHT_NOTE"
	.sectionflags	@"SHF_NOTE_NV_TKINFO"
	.tkinfo
        /*0018*/ 	.word	0x00000081
        /*0030*/ 	.string	""
        /*0030*/ 	.string	"ptxas-blackwell"
        /*0030*/ 	.string	"Cuda compilation tools, release 12.9, V12.9.86"
        /*0030*/ 	.string	"Build cuda_12.9.r12.9/compiler.36037853_0"
        /*0030*/ 	.string	"-v  -suppress-debug-info  -lineinfo  -arch sm_100a "



//--------------------- .note.nv.cuver            --------------------------
	.section	.note.nv.cuver,"",@"SHT_NOTE"
	.sectionflags	@"SHF_NOTE_NV_CUVER"
        /*0018*/ 	.short	0x0001
        /*001a*/ 	.short	0x0064
        /*001c*/ 	.short	0x0001
        /*001e*/ 	.short	0x0000
        /*0020*/ 	.short	0x0001
        /*0022*/ 	.short	0x0000


//--------------------- .nv.info                  --------------------------
	.section	.nv.info,"",@"SHT_CUDA_INFO"
	.align	4


	//----- nvinfo : EIATTR_REGCOUNT
	.align		4
        /*0000*/ 	.byte	0x04, 0x2f
        /*0002*/ 	.short	(.L_4 - .L_3)
	.align		4
.L_3:
        /*0004*/ 	.word	index@(matmul_kernel)
        /*0008*/ 	.word	0x000000ff


	//----- nvinfo : EIATTR_FRAME_SIZE
	.align		4
.L_4:
        /*000c*/ 	.byte	0x04, 0x11
        /*000e*/ 	.short	(.L_6 - .L_5)
	.align		4
.L_5:
        /*0010*/ 	.word	index@($__internal_2_$__cuda_sm10x_tcgen05_guardrail_trap_unallocated_columns_being_dealloced)
        /*0014*/ 	.word	0x00000f98


	//----- nvinfo : EIATTR_FRAME_SIZE
	.align		4
.L_6:
        /*0018*/ 	.byte	0x04, 0x11
        /*001a*/ 	.short	(.L_8 - .L_7)
	.align		4
.L_7:
        /*001c*/ 	.word	index@($__internal_1_$__cuda_sm10x_tcgen05_guardrail_trap_phase_invalid_during_alloc)
        /*0020*/ 	.word	0x00000f98


	//----- nvinfo : EIATTR_FRAME_SIZE
	.align		4
.L_8:
        /*0024*/ 	.byte	0x04, 0x11
        /*0026*/ 	.short	(.L_10 - .L_9)
	.align		4
.L_9:
        /*0028*/ 	.word	index@($__internal_0_$__cuda_sm10x_tcgen05_guardrail_trap_col_being_dealloced_not_returned_by_alloc)
        /*002c*/ 	.word	0x00000f98


	//----- nvinfo : EIATTR_FRAME_SIZE
	.align		4
.L_10:
        /*0030*/ 	.byte	0x04, 0x11
        /*0032*/ 	.short	(.L_12 - .L_11)
	.align		4
.L_11:
        /*0034*/ 	.word	index@(matmul_kernel)
        /*0038*/ 	.word	0x00000f98


	//----- nvinfo : EIATTR_MIN_STACK_SIZE
	.align		4
.L_12:
        /*003c*/ 	.byte	0x04, 0x12
        /*003e*/ 	.short	(.L_14 - .L_13)
	.align		4
.L_13:
        /*0040*/ 	.word	index@(matmul_kernel)
        /*0044*/ 	.word	0x00000f98
.L_14:


//--------------------- .nv.info.matmul_kernel    --------------------------
	.section	.nv.info.matmul_kernel,"",@"SHT_CUDA_INFO"
	.sectionflags	@""
	.align	4


	//----- nvinfo : EIATTR_CUDA_API_VERSION
	.align		4
        /*0000*/ 	.byte	0x04, 0x37
        /*0002*/ 	.short	(.L_16 - .L_15)
.L_15:
        /*0004*/ 	.word	0x00000081


	//----- nvinfo : EIATTR_KPARAM_INFO
	.align		4
.L_16:
        /*0008*/ 	.byte	0x04, 0x17
        /*000a*/ 	.short	(.L_18 - .L_17)
.L_17:
        /*000c*/ 	.word	0x00000000
        /*0010*/ 	.short	0x000d
        /*0012*/ 	.short	0x0048
        /*0014*/ 	.byte	0x00, 0xf4, 0x21, 0x00


	//----- nvinfo : EIATTR_KPARAM_INFO
	.align		4
.L_18:
        /*0018*/ 	.byte	0x04, 0x17
        /*001a*/ 	.short	(.L_20 - .L_19)
.L_19:
        /*001c*/ 	.word	0x00000000
        /*0020*/ 	.short	0x000c
        /*0022*/ 	.short	0x0040
        /*0024*/ 	.byte	0x00, 0xf4, 0x21, 0x00


	//----- nvinfo : EIATTR_KPARAM_INFO
	.align		4
.L_20:
        /*0028*/ 	.byte	0x04, 0x17
        /*002a*/ 	.short	(.L_22 - .L_21)
.L_21:
        /*002c*/ 	.word	0x00000000
        /*0030*/ 	.short	0x000b
        /*0032*/ 	.short	0x0038
        /*0034*/ 	.byte	0x00, 0xf0, 0x11, 0x00


	//----- nvinfo : EIATTR_KPARAM_INFO
	.align		4
.L_22:
        /*0038*/ 	.byte	0x04, 0x17
        /*003a*/ 	.short	(.L_24 - .L_23)
.L_23:
        /*003c*/ 	.word	0x00000000
        /*0040*/ 	.short	0x000a
        /*0042*/ 	.short	0x0034
        /*0044*/ 	.byte	0x00, 0xf0, 0x11, 0x00


	//----- nvinfo : EIATTR_KPARAM_INFO
	.align		4
.L_24:
        /*0048*/ 	.byte	0x04, 0x17
        /*004a*/ 	.short	(.L_26 - .L_25)
.L_25:
        /*004c*/ 	.word	0x00000000
        /*0050*/ 	.short	0x0009
        /*0052*/ 	.short	0x0030
        /*0054*/ 	.byte	0x00, 0xf0, 0x11, 0x00


	//----- nvinfo : EIATTR_KPARAM_INFO
	.align		4
.L_26:
        /*0058*/ 	.byte	0x04, 0x17
        /*005a*/ 	.short	(.L_28 - .L_27)
.L_27:
        /*005c*/ 	.word	0x00000000
        /*0060*/ 	.short	0x0008
        /*0062*/ 	.short	0x002c
        /*0064*/ 	.byte	0x00, 0xf0, 0x11, 0x00


	//----- nvinfo : EIATTR_KPARAM_INFO
	.align		4
.L_28:
        /*0068*/ 	.byte	0x04, 0x17
        /*006a*/ 	.short	(.L_30 - .L_29)
.L_29:
        /*006c*/ 	.word	0x00000000
        /*0070*/ 	.short	0x0007
        /*0072*/ 	.short	0x0028
        /*0074*/ 	.byte	0x00, 0xf0, 0x11, 0x00


	//----- nvinfo : EIATTR_KPARAM_INFO
	.align		4
.L_30:
        /*0078*/ 	.byte	0x04, 0x17
        /*007a*/ 	.short	(.L_32 - .L_31)
.L_31:
        /*007c*/ 	.word	0x00000000
        /*0080*/ 	.short	0x0006
        /*0082*/ 	.short	0x0024
        /*0084*/ 	.byte	0x00, 0xf0, 0x11, 0x00


	//----- nvinfo : EIATTR_KPARAM_INFO
	.align		4
.L_32:
        /*0088*/ 	.byte	0x04, 0x17
        /*008a*/ 	.short	(.L_34 - .L_33)
.L_33:
        /*008c*/ 	.word	0x00000000
        /*0090*/ 	.short	0x0005
        /*0092*/ 	.short	0x0020
        /*0094*/ 	.byte	0x00, 0xf0, 0x11, 0x00


	//----- nvinfo : EIATTR_KPARAM_INFO
	.align		4
.L_34:
        /*0098*/ 	.byte	0x04, 0x17
        /*009a*/ 	.short	(.L_36 - .L_35)
.L_35:
        /*009c*/ 	.word	0x00000000
        /*00a0*/ 	.short	0x0004
        /*00a2*/ 	.short	0x001c
        /*00a4*/ 	.byte	0x00, 0xf0, 0x11, 0x00


	//----- nvinfo : EIATTR_KPARAM_INFO
	.align		4
.L_36:
        /*00a8*/ 	.byte	0x04, 0x17
        /*00aa*/ 	.short	(.L_38 - .L_37)
.L_37:
        /*00ac*/ 	.word	0x00000000
        /*00b0*/ 	.short	0x0003
        /*00b2*/ 	.short	0x0018
        /*00b4*/ 	.byte	0x00, 0xf0, 0x11, 0x00


	//----- nvinfo : EIATTR_KPARAM_INFO
	.align		4
.L_38:
        /*00b8*/ 	.byte	0x04, 0x17
        /*00ba*/ 	.short	(.L_40 - .L_39)
.L_39:
        /*00bc*/ 	.word	0x00000000
        /*00c0*/ 	.short	0x0002
        /*00c2*/ 	.short	0x0010
        /*00c4*/ 	.byte	0x00, 0xf4, 0x21, 0x00


	//----- nvinfo : EIATTR_KPARAM_INFO
	.align		4
.L_40:
        /*00c8*/ 	.byte	0x04, 0x17
        /*00ca*/ 	.short	(.L_42 - .L_41)
.L_41:
        /*00cc*/ 	.word	0x00000000
        /*00d0*/ 	.short	0x0001
        /*00d2*/ 	.short	0x0008
        /*00d4*/ 	.byte	0x00, 0xf4, 0x21, 0x00


	//----- nvinfo : EIATTR_KPARAM_INFO
	.align		4
.L_42:
        /*00d8*/ 	.byte	0x04, 0x17
        /*00da*/ 	.short	(.L_44 - .L_43)
.L_43:
        /*00dc*/ 	.word	0x00000000
        /*00e0*/ 	.short	0x0000
        /*00e2*/ 	.short	0x0000
        /*00e4*/ 	.byte	0x00, 0xf4, 0x21, 0x00


	//----- nvinfo : EIATTR_EXPLICIT_CLUSTER
	.align		4
.L_44:
        /*00e8*/ 	.byte	0x01, 0x3e
	.zero		2


	//----- nvinfo : EIATTR_CTA_PER_CLUSTER
	.align		4
        /*00ec*/ 	.byte	0x04, 0x3d
        /*00ee*/ 	.short	(.L_46 - .L_45)
.L_45:
        /*00f0*/ 	.word	0x00000002
        /*00f4*/ 	.word	0x00000001
        /*00f8*/ 	.word	0x00000001


	//----- nvinfo : EIATTR_AT_ENTRY_FRAGMENTS
	.align		4
.L_46:
        /*00fc*/ 	.byte	0x04, 0x4f
        /*00fe*/ 	.short	(.L_48 - .L_47)


	//   ....[0]....
.L_47:
        /*0100*/ 	.word	0x00000004


	//----- nvinfo : EIATTR_RESERVED_SMEM_USED
	.align		4
.L_48:
        /*0104*/ 	.byte	0x01, 0x41
	.zero		2


	//----- nvinfo : EIATTR_SPARSE_MMA_MASK
	.align		4
        /*0108*/ 	.byte	0x03, 0x50
        /*010a*/ 	.short	0x0000


	//----- nvinfo : EIATTR_TCGEN05_1CTA_USED
	.align		4
        /*010c*/ 	.byte	0x01, 0x51
	.zero		2


	//----- nvinfo : EIATTR_MAXREG_COUNT
	.align		4
        /*0110*/ 	.byte	0x03, 0x1b
        /*0112*/ 	.short	0x00ff


	//----- nvinfo : EIATTR_NUM_BARRIERS
	.align		4
        /*0114*/ 	.byte	0x02, 0x4c
        /*0116*/ 	.byte	0x01
	.zero		1


	//----- nvinfo : EIATTR_ANNOTATIONS
	.align		4
        /*0118*/ 	.byte	0x04, 0x55
        /*011a*/ 	.short	(.L_50 - .L_49)


	//   ....[0]....
.L_49:
        /*011c*/ 	.word	0x00000001
        /*0120*/ 	.byte	0x20, 0x04, 0x00, 0x00, 0x01, 0x00, 0x00, 0x00, 0x60, 0x04, 0x00, 0x00, 0x01, 0x00, 0x00, 0x00
        /* <DEDUP_REMOVED lines=1700> */
        /*6b70*/ 	.byte	0xc0, 0x59, 0x03, 0x00


	//----- nvinfo : EIATTR_INT_WARP_WIDE_INSTR_OFFSETS
	.align		4
.L_50:
        /*6b74*/ 	.byte	0x04, 0x31
        /*6b76*/ 	.short	(.L_52 - .L_51)


	//   ....[0]....
.L_51:
        /*6b78*/ 	.word	0x00013b30


	//   ....[1]....
        /*6b7c*/ 	.word	0x00013b70


	//   ....[2]....
        /*6b80*/ 	.word	0x00013d90


	//   ....[3]....
        /*6b84*/ 	.word	0x0003a1d0


	//   ....[4]....
        /*6b88*/ 	.word	0x0003a220


	//----- nvinfo : EIATTR_COOP_GROUP_MASK_REGIDS
	.align		4
.L_52:
        /*6b8c*/ 	.byte	0x04, 0x29
        /*6b8e*/ 	.short	(.L_54 - .L_53)


	//   ....[0]....
.L_53:
        /*6b90*/ 	.word	0xffffffff


	//   ....[1]....
        /*6b94*/ 	.word	0xffffffff


	//   ....[2]....
        /*6b98*/ 	.word	0xffffffff


	//   ....[3]....
        /*6b9c*/ 	.word	0xffffffff


	//----- nvinfo : EIATTR_COOP_GROUP_INSTR_OFFSETS
	.align		4
.L_54:
        /*6ba0*/ 	.byte	0x04, 0x28
        /*6ba2*/ 	.short	(.L_56 - .L_55)


	//   ....[0]....
.L_55:
        /*6ba4*/ 	.word	0x00000070


	//   ....[1]....
        /*6ba8*/ 	.word	0x00000330


	//   ....[2]....
        /*6bac*/ 	.word	0x0003a060


	//   ....[3]....
        /*6bb0*/ 	.word	0x0003a2d0


	//----- nvinfo : EIATTR_VRC_CTA_INIT_COUNT
	.align		4
.L_56:
        /*6bb4*/ 	.byte	0x02, 0x4a
        /*6bb6*/ 	.byte	0x80
	.zero		1


	//----- nvinfo : EIATTR_MBARRIER_INSTR_OFFSETS
	.align		4
        /*6bb8*/ 	.byte	0x04, 0x39
        /*6bba*/ 	.short	(.L_58 - .L_57)


	//   ....[0]....
.L_57:
        /*6bbc*/ 	.word	0x00013dd0
        /*6bc0*/ 	.word	0x000000ff
        /*6bc4*/ 	.word	0x00000000
        /*6bc8*/ 	.short	0x0100
        /*6bca*/ 	.byte	0x09
	.zero		1


	//   ....[1]....
        /*6bcc*/ 	.word	0x00013df0
        /*6bd0*/ 	.word	0x000000ff
        /*6bd4*/ 	.word	0x00078008
        /*6bd8*/ 	.short	0x0100
        /*6bda*/ 	.byte	0x07
	.zero		1


	//   ....[2]....
        /*6bdc*/ 	.word	0x0002a340
        /*6be0*/ 	.word	0x000000ff
        /*6be4*/ 	.word	0x00000000
        /*6be8*/ 	.short	0x010a
        /*6bea*/ 	.byte	0x0f
	.zero		1


	//   ....[3]....
        /*6bec*/ 	.word	0x000359a0
        /*6bf0*/ 	.word	0x000000ff
        /*6bf4*/ 	.word	0x00000000
        /*6bf8*/ 	.short	0x010a
        /*6bfa*/ 	.byte	0x09
	.zero		1


	//   ....[4]....
        /*6bfc*/ 	.word	0x00035a80
        /*6c00*/ 	.word	0x000000ff
        /*6c04*/ 	.word	0x00078000
        /*6c08*/ 	.short	0x0108
        /*6c0a*/ 	.byte	0x07
	.zero		1


	//   ....[5]....
        /*6c0c*/ 	.word	0x00035b00
        /*6c10*/ 	.word	0x000000ff
        /*6c14*/ 	.word	0x00078008
        /*6c18*/ 	.short	0x0108
        /*6c1a*/ 	.byte	0x07
	.zero		1


	//   ....[6]....
        /*6c1c*/ 	.word	0x0003a2f0
        /*6c20*/ 	.word	0x000000ff
        /*6c24*/ 	.word	0x00000000
        /*6c28*/ 	.short	0x010a
        /*6c2a*/ 	.byte	0x0f
	.zero		1


	//   ....[7]....
        /*6c2c*/ 	.word	0x0003a320
        /*6c30*/ 	.word	0x000000ff
        /*6c34*/ 	.word	0x00000000
        /*6c38*/ 	.short	0x010a
        /*6c3a*/ 	.byte	0x09
	.zero		1


	//----- nvinfo : EIATTR_NUM_MBARRIERS
	.align		4
.L_58:
        /*6c3c*/ 	.byte	0x03, 0x38
        /*6c3e*/ 	.short	0x0002


	//----- nvinfo : EIATTR_EXIT_INSTR_OFFSETS
	.align		4
        /*6c40*/ 	.byte	0x04, 0x1c
        /*6c42*/ 	.short	(.L_60 - .L_59)


	//   ....[0]....
.L_59:
        /*6c44*/ 	.word	0x0003a2e0


	//----- nvinfo : EIATTR_REQNTID
	.align		4
.L_60:
        /*6c48*/ 	.byte	0x04, 0x10
        /*6c4a*/ 	.short	(.L_62 - .L_61)
.L_61:
        /*6c4c*/ 	.word	0x00000080
        /*6c50*/ 	.word	0x00000001
        /*6c54*/ 	.word	0x00000001


	//----- nvinfo : EIATTR_CRS_STACK_SIZE
	.align		4
.L_62:
        /*6c58*/ 	.byte	0x04, 0x1e
        /*6c5a*/ 	.short	(.L_64 - .L_63)
.L_63:
        /*6c5c*/ 	.word	0x00000000


	//----- nvinfo : EIATTR_CBANK_PARAM_SIZE
	.align		4
.L_64:
        /*6c60*/ 	.byte	0x03, 0x19
        /*6c62*/ 	.short	0x0050


	//----- nvinfo : EIATTR_PARAM_CBANK
	.align		4
        /*6c64*/ 	.byte	0x04, 0x0a
        /*6c66*/ 	.short	(.L_66 - .L_65)
	.align		4
.L_65:
        /*6c68*/ 	.word	index@(.nv.constant0.matmul_kernel)
        /*6c6c*/ 	.short	0x0380
        /*6c6e*/ 	.short	0x0050


	//----- nvinfo : EIATTR_SW_WAR
	.align		4
.L_66:
        /*6c70*/ 	.byte	0x04, 0x36
        /*6c72*/ 	.short	(.L_68 - .L_67)
.L_67:
        /*6c74*/ 	.word	0x00000008
.L_68:


//--------------------- .nv.compat                --------------------------
	.section	.nv.compat,"",@"SHT_CUDA_COMPAT_INFO"
	.align	4
        /*0000*/ 	.byte	0x02, 0x02, 0x02, 0x00, 0x02, 0x05, 0x05, 0x00, 0x02, 0x03, 0x00, 0x00, 0x02, 0x06, 0x01, 0x00


//--------------------- .nv.callgraph             --------------------------
	.section	.nv.callgraph,"",@"SHT_CUDA_CALLGRAPH"
	.align	4
	.sectionentsize	8
	.align		4
        /*0000*/ 	.word	0x00000000
	.align		4
        /*0004*/ 	.word	0xffffffff
	.align		4
        /*0008*/ 	.word	0x00000000
	.align		4
        /*000c*/ 	.word	0xfffffffe
	.align		4
        /*0010*/ 	.word	0x00000000
	.align		4
        /*0014*/ 	.word	0xfffffffd
	.align		4
        /*0018*/ 	.word	0x00000000
	.align		4
        /*001c*/ 	.word	0xfffffffc


//--------------------- .text.matmul_kernel       --------------------------
	.section	.text.matmul_kernel,"ax",@progbits
	.align	128
        .global         matmul_kernel
        .type           matmul_kernel,@function
        .size           matmul_kernel,(.L_x_20 - matmul_kernel)
        .other          matmul_kernel,@"STO_CUDA_ENTRY STV_DEFAULT"
matmul_kernel:
.text.matmul_kernel:
[----:B------:R-:W1:Y:S01]  /*0000*/  LDC R1, c[0x0][0x37c] ;  /* 0x0000df00ff017b82 */ /* 0x000e620000000800 */
[----:B------:R-:W2:Y:S01]  /*0010*/  S2R R0, SR_TID.X ;  /* 0x0000000000007919 */ /* 0x000ea20000002100 */
[----:B-1----:R-:W-:Y:S01]  /*0020*/  VIADD R1, R1, 0xfffff068 ;  /* 0xfffff06801017836 */ /* 0x002fe20000000000 */
[----:B--2---:R-:W-:-:S13]  /*0030*/  ISETP.GE.U32.AND P0, PT, R0, 0x20, PT ;  /* 0x000000200000780c */ /* 0x004fda0003f06070 */
[----:B------:R-:W-:Y:S02]  /*0040*/  VOTEU.ANY UP0, P0 ;  /* 0x0000000000ff7886 */ /* 0x000fe40000000100 */
[----:B------:R-:W-:Y:S05]  /*0050*/  BRA.U UP0, `(.L_x_0) ;  /* 0x0000000100b87547 */ /* 0x000fea000b800000 */
[----:B------:R-:W1:Y:S01]  /*0060*/  S2UR UR6, SR_CgaCtaId ;  /* 0x00000000000679c3 */ /* 0x000e620000008800 */
[----:B------:R-:W-:Y:S01]  /*0070*/  NOP ;  /* 0x0000000000007918 */ /* 0x000fe20000000000 */
[----:B------:R-:W-:Y:S02]  /*0080*/  UMOV UR4, 0x40 ;  /* 0x0000004000047882 */ /* 0x000fe40000000000 */
[----:B-1----:R-:W-:-:S09]  /*0090*/  ULEA UR4, UR6, UR4, 0x18 ;  /* 0x0000000406047291 */ /* 0x002fd2000f8ec0ff */
[----:B------:R-:W1:Y:S01]  /*00a0*/  LDS.U8 R0, [UR4] ;  /* 0x00000004ff007984 */ /* 0x000e620008000000 */
[----:B------:R-:W-:Y:S02]  /*00b0*/  UMOV UR4, 0x400 ;  /* 0x0000040000047882 */ /* 0x000fe40000000000 */
[----:B------:R-:W-:Y:S01]  /*00c0*/  ULEA UR4, UR6, UR4, 0x18 ;  /* 0x0000000406047291 */ /* 0x000fe2000f8ec0ff */
[----:B-1----:R-:W-:-:S13]  /*00d0*/  ISETP.NE.AND P0, PT, R0, RZ, PT ;  /* 0x000000ff0000720c */ /* 0x002fda0003f05270 */
[----:B------:R-:W-:Y:S05]  /*00e0*/  @P0 BRA `(.L_x_1) ;  /* 0x00000000007c0947 */ /* 0x000fea0003800000 */
[----:B------:R-:W-:-:S13]  /*00f0*/  ELECT P0, URZ, PT ;  /* 0x0000000000ff782f */ /* 0x000fda0003800000 */
[----:B------:R-:W-:Y:S05]  /*0100*/  @!P0 BRA `(.L_x_2) ;  /* 0x0000000000848947 */ /* 0x000fea0003800000 */
[----:B------:R-:W-:Y:S01]  /*0110*/  UMOV UR5, 0x8 ;  /* 0x0000000800057882 */ /* 0x000fe20000000000 */
[----:B------:R-:W-:Y:S02]  /*0120*/  IMAD.MOV.U32 R4, RZ, RZ, 0x1 ;  /* 0x00000001ff047424 */ /* 0x000fe400078e00ff */
[----:B------:R-:W-:Y:S02]  /*0130*/  IMAD.MOV.U32 R5, RZ, RZ, 0xff ;  /* 0x000000ffff057424 */ /* 0x000fe400078e00ff */
[----:B------:R-:W-:Y:S04]  /*0140*/  DEPBAR.LE SB1, 0x36 ;  /* 0x00009d800000791a */ /* 0x000fe80000000000 */
[----:B------:R-:W1:Y:S02]  /*0150*/  UTCATOMSWS.FIND_AND_SET.ALIGN UP1, UR5, UR5 ;  /* 0x00000005000575e3 */ /* 0x000e640008020800 */
[----:B-1----:R-:W-:-:S04]  /*0160*/  PLOP3.LUT P0, PT, PT, PT, UP1, 0x80, 0x8 ;  /* 0x000000000008781c */ /* 0x002fc80003f0f018 */
[----:B------:R-:W-:-:S04]  /*0170*/  SEL R0, RZ, 0xffffffff, !P0 ;  /* 0xffffffffff007807 */ /* 0x000fc80004000000 */
[----:B------:R-:W-:Y:S01]  /*0180*/  ISETP.NE.AND P0, PT, R0, RZ, PT ;  /* 0x000000ff0000720c */ /* 0x000fe20003f05270 */
[----:B------:R-:W-:-:S12]  /*0190*/  IMAD.U32 R0, RZ, RZ, UR5 ;  /* 0x00000005ff007e24 */ /* 0x000fd8000f8e00ff */
[----:B------:R-:W-:Y:S05]  /*01a0*/  @P0 BRA `(.L_x_3) ;  /* 0x0000000000240947 */ /* 0x000fea0003800000 */
.L_x_4:
[----:B------:R-:W-:Y:S05]  /*01b0*/  NANOSLEEP 0x64 ;  /* 0x000000640000795d */ /* 0x000fea0003800000 */
[----:B------:R-:W-:-:S05]  /*01c0*/  UMOV UR5, 0x8 ;  /* 0x0000000800057882 */ /* 0x000fca0000000000 */
[----:B------:R-:W-:Y:S04]  /*01d0*/  DEPBAR.LE SB1, 0x36 ;  /* 0x00009d800000791a */ /* 0x000fe80000000000 */
[----:B------:R-:W1:Y:S02]  /*01e0*/  UTCATOMSWS.FIND_AND_SET.ALIGN UP1, UR5, UR5 ;  /* 0x00000005000575e3 */ /* 0x000e640008020800 */
[----:B-1----:R-:W-:-:S04]  /*01f0*/  PLOP3.LUT P0, PT, PT, PT, UP1, 0x80, 0x8 ;  /* 0x000000000008781c */ /* 0x002fc80003f0f018 */
[----:B------:R-:W-:-:S04]  /*0200*/  SEL R0, RZ, 0xffffffff, !P0 ;  /* 0xffffffffff007807 */ /* 0x000fc80004000000 */
[----:B------:R-:W-:Y:S01]  /*0210*/  ISETP.NE.AND P0, PT, R0, RZ, PT ;  /* 0x000000ff0000720c */ /* 0x000fe20003f05270 */
[----:B------:R-:W-:-:S12]  /*0220*/  IMAD.U32 R0, RZ, RZ, UR5 ;  /* 0x00000005ff007e24 */ /* 0x000fd8000f8e00ff */
[----:B------:R-:W-:Y:S05]  /*0230*/  @!P0 BRA `(.L_x_4) ;  /* 0xfffffffc00dc8947 */ /* 0x000fea000383ffff */
.L_x_3:
[C---:B------:R-:W-:Y:S01]  /*0240*/  VIADD R3, R0.reuse, 0x10 ;  /* 0x0000001000037836 */ /* 0x040fe20000000000 */
[----:B------:R-:W-:Y:S01]  /*0250*/  UMOV UR5, 0x50 ;  /* 0x0000005000057882 */ /* 0x000fe20000000000 */
[----:B------:R-:W-:Y:S01]  /*0260*/  SHF.L.U32 R2, R5, R0, RZ ;  /* 0x0000000005027219 */ /* 0x000fe200000006ff */
[----:B------:R-:W-:Y:S01]  /*0270*/  ULEA UR5, UR6, UR5, 0x18 ;  /* 0x0000000506057291 */ /* 0x000fe2000f8ec0ff */
[----:B------:R-:W-:Y:S01]  /*0280*/  IMAD.SHL.U32 R0, R0, 0x20, RZ ;  /* 0x0000002000007824 */ /* 0x000fe200078e00ff */
[----:B------:R-:W-:-:S04]  /*0290*/  SHF.L.U32 R3, R4, R3, RZ ;  /* 0x0000000304037219 */ /* 0x000fc800000006ff */
[----:B------:R-:W-:-:S05]  /*02a0*/  LOP3.LUT R2, R3, R2, RZ, 0xfc, !PT ;  /* 0x0000000203027212 */ /* 0x000fca00078efcff */
[----:B------:R1:W-:Y:S04]  /*02b0*/  ATOMS.OR RZ, [UR5], R2 ;  /* 0x00000002ffff798c */ /* 0x0003e8000b000005 */
[----:B------:R1:W-:Y:S01]  /*02c0*/  STS [UR4], R0 ;  /* 0x00000000ff007988 */ /* 0x0003e20008000804 */
[----:B------:R-:W-:Y:S05]  /*02d0*/  BRA `(.L_x_2) ;  /* 0x0000000000107947 */ /* 0x000fea0003800000 */
.L_x_1:
[----:B------:R-:W-:Y:S01]  /*02e0*/  IMAD.MOV.U32 R0, RZ, RZ, -0x1 ;  /* 0xffffffffff007424 */ /* 0x000fe200078e00ff */
[----:B------:R-:W-:-:S04]  /*02f0*/  MOV R2, 0x320 ;  /* 0x0000032000027802 */ /* 0x000fc80000000f00 */
[----:B------:R1:W-:Y:S03]  /*0300*/  STS [UR4], R0 ;  /* 0x00000000ff007988 */ /* 0x0003e60008000804 */
[----:B-1----:R-:W-:Y:S05]  /*0310*/  CALL.REL.NOINC `($__internal_1_$__cuda_sm10x_tcgen05_guardrail_trap_phase_invalid_during_alloc) ;  /* 0x000003a000187944 */ /* 0x002fea0003c00000 */
.L_x_2:
[----:B------:R-:W-:Y:S05]  /*0320*/  WARPSYNC.ALL ;  /* 0x0000000000007948 */ /* 0x000fea0003800000 */
[----:B------:R-:W-:Y:S01]  /*0330*/  NOP ;  /* 0x0000000000007918 */ /* 0x000fe20000000000 */
.L_x_0:
[----:B------:R-:W2:Y:S08]  /*0340*/  LDC.64 R124, c[0x0][0x398] ;  /* 0x0000e600ff7c7b82 */ /* 0x000eb00000000a00 */
[----:B------:R-:W3:Y:S02]  /*0350*/  S2UR UR5, SR_CgaSize ;  /* 0x00000000000579c3 */ /* 0x000ee40000008a00 */
[----:B---3--:R-:W-:-:S12]  /*0360*/  UIMAD UR5, UR5, -0xa0, URZ ;  /* 0xffffff60050578a4 */ /* 0x008fd8000f8e02ff */
[----:B------:R-:W3:Y:S01]  /*0370*/  LDCU UR5, c[0x0][UR5+0x2b0] ;  /* 0x00005600050577ac */ /* 0x000ee20008000800 */
[----:B------:R-:W4:Y:S01]  /*0380*/  S2R R15, SR_TID.X ;  /* 0x00000000000f7919 */ /* 0x000f220000002100 */
[----:B------:R-:W1:Y:S01]  /*0390*/  LDCU.64 UR12, c[0x0][0x3a8] ;  /* 0x00007500ff0c77ac */ /* 0x000e620008000a00 */
[----:B------:R-:W1:Y:S01]  /*03a0*/  S2R R14, SR_CgaCtaId ;  /* 0x00000000000e7919 */ /* 0x000e620000008800 */
[----:B------:R-:W3:Y:S01]  /*03b0*/  S2UR UR4, SR_CTAID.X ;  /* 0x00000000000479c3 */ /* 0x000ee20000002500 */
[----:B------:R-:W1:Y:S01]  /*03c0*/  LDCU UR63, c[0x0][0x3b0] ;  /* 0x00007600ff3f77ac */ /* 0x000e620008000800 */
[----:B------:R-:W1:Y:S01]  /*03d0*/  LDCU.128 UR16, c[0x0][0x380] ;  /* 0x00007000ff1077ac */ /* 0x000e620008000c00 */
[----:B------:R-:W1:Y:S01]  /*03e0*/  LDCU UR62, c[0x0][0x3b0] ;  /* 0x00007600ff3e77ac */ /* 0x000e620008000800 */
[----:B------:R-:W1:Y:S02]  /*03f0*/  LDCU UR61, c[0x0][0x3b0] ;  /* 0x00007600ff3d77ac */ /* 0x000e640008000800 */
[----:B-12---:R-:W-:Y:S01]  /*0400*/  VIADD R0, R125, 0x1ff ;  /* 0x000001ff7d007836 */ /* 0x006fe20000000000 */
[----:B------:R-:W-:Y:S01]  /*0410*/  IABS R8, R124 ;  /* 0x0000007c00087213 */ /* 0x000fe20000000000 */
[----:B------:R-:W-:Y:S01]  /*0420*/  STL [R1+0xd40], R124 ;  /* 0x000d407c01007387 */ /* 0x000fe20000100800 */
[----:B------:R-:W-:Y:S01]  /*0430*/  IABS R244, R125 ;  /* 0x0000007d00f47213 */ /* 0x000fe20000000000 */
[----:B------:R-:W1:Y:S01]  /*0440*/  LDCU UR60, c[0x0][0x3b0] ;  /* 0x00007600ff3c77ac */ /* 0x000e620008000800 */
[----:B------:R-:W-:Y:S01]  /*0450*/  SHF.R.S32.HI R3, RZ, 0x1f, R0 ;  /* 0x0000001fff037819 */ /* 0x000fe20000011400 */
[----:B------:R-:W-:Y:S01]  /*0460*/  STL [R1+0xd88], R125 ;  /* 0x000d887d01007387 */ /* 0x000fe20000100800 */
[----:B---3--:R-:W-:Y:S01]  /*0470*/  I2FP.F32.U32 R5, UR4 ;  /* 0x0000000400057c45 */ /* 0x008fe20008201000 */
[----:B------:R-:W2:Y:S01]  /*0480*/  S2UR UR4, SR_CgaCtaId ;  /* 0x00000000000479c3 */ /* 0x000ea20000008800 */
[----:B------:R-:W-:Y:S01]  /*0490*/  LEA.HI R3, R3, R0, RZ, 0x9 ;  /* 0x0000000003037211 */ /* 0x000fe200078f48ff */
[----:B------:R-:W3:Y:S02]  /*04a0*/  LDCU UR59, c[0x0][0x3b0] ;  /* 0x00007600ff3b77ac */ /* 0x000ee40008000800 */
[----:B------:R-:W-:Y:S01]  /*04b0*/  FMUL R5, R5, UR5 ;  /* 0x0000000505057c20 */ /* 0x000fe20008400000 */
[----:B------:R-:W-:Y:S01]  /*04c0*/  SHF.R.S32.HI R3, RZ, 0x9, R3 ;  /* 0x00000009ff037819 */ /* 0x000fe20000011403 */
[----:B------:R-:W1:Y:S04]  /*04d0*/  LDCU UR58, c[0x0][0x3b0] ;  /* 0x00007600ff3a77ac */ /* 0x000e680008000800 */
[----:B------:R-:W-:Y:S01]  /*04e0*/  IMAD.SHL.U32 R4, R3, 0x8, RZ ;  /* 0x0000000803047824 */ /* 0x000fe200078e00ff */
[----:B------:R-:W-:Y:S01]  /*04f0*/  F2I.U32.TRUNC.NTZ R5, R5 ;  /* 0x0000000500057305 */ /* 0x000fe2000020f000 */
[----:B------:R-:W1:Y:S03]  /*0500*/  LDCU UR57, c[0x0][0x3b0] ;  /* 0x00007600ff3977ac */ /* 0x000e660008000800 */
[-C--:B------:R-:W-:Y:S01]  /*0510*/  IABS R7, R4.reuse ;  /* 0x0000000400077213 */ /* 0x080fe20000000000 */
[----:B------:R-:W1:Y:S03]  /*0520*/  LDCU UR56, c[0x0][0x3b0] ;  /* 0x00007600ff3877ac */ /* 0x000e660008000800 */
[----:B------:R-:W1:Y:S01]  /*0530*/  I2F.RP R0, R7 ;  /* 0x0000000700007306 */ /* 0x000e620000209400 */
[----:B------:R-:W2:Y:S01]  /*0540*/  LDCU UR55, c[0x0][0x3b0] ;  /* 0x00007600ff3777ac */ /* 0x000ea20008000800 */
[----:B------:R-:W2:Y:S01]  /*0550*/  LDCU UR54, c[0x0][0x3b0] ;  /* 0x00007600ff3677ac */ /* 0x000ea20008000800 */
[----:B------:R-:W2:Y:S01]  /*0560*/  LDCU UR53, c[0x0][0x3b0] ;  /* 0x00007600ff3577ac */ /* 0x000ea20008000800 */
[----:B------:R-:W2:Y:S04]  /*0570*/  LDCU UR52, c[0x0][0x3b0] ;  /* 0x00007600ff3477ac */ /* 0x000ea80008000800 */
[----:B-1----:R-:W1:Y:S01]  /*0580*/  MUFU.RCP R0, R0 ;  /* 0x0000000000007308 */ /* 0x002e620000001000 */
[----:B------:R-:W2:Y:S01]  /*0590*/  LDCU UR51, c[0x0][0x3b0] ;  /* 0x00007600ff3377ac */ /* 0x000ea20008000800 */
[----:B------:R-:W2:Y:S01]  /*05a0*/  LDCU UR50, c[0x0][0x3b0] ;  /* 0x00007600ff3277ac */ /* 0x000ea20008000800 */
[----:B------:R-:W2:Y:S01]  /*05b0*/  LDCU UR49, c[0x0][0x3b0] ;  /* 0x00007600ff3177ac */ /* 0x000ea20008000800 */
[----:B------:R-:W2:Y:S01]  /*05c0*/  LDCU UR48, c[0x0][0x3b0] ;  /* 0x00007600ff3077ac */ /* 0x000ea20008000800 */
[----:B-1----:R-:W-:Y:S01]  /*05d0*/  VIADD R2, R0, 0xffffffe ;  /* 0x0ffffffe00027836 */ /* 0x002fe20000000000 */
[----:B------:R-:W-:Y:S01]  /*05e0*/  IABS R0, R5 ;  /* 0x0000000500007213 */ /* 0x000fe20000000000 */
[----:B------:R-:W1:Y:S02]  /*05f0*/  LDCU UR47, c[0x0][0x3b0] ;  /* 0x00007600ff2f77ac */ /* 0x000e640008000800 */
[----:B------:R2:W3:Y:S01]  /*0600*/  F2I.FTZ.U32.TRUNC.NTZ R3, R2 ;  /* 0x0000000200037305 */ /* 0x0004e2000021f000 */
[----:B------:R-:W1:Y:S01]  /*0610*/  LDCU UR46, c[0x0][0x3b0] ;  /* 0x00007600ff2e77ac */ /* 0x000e620008000800 */
[----:B------:R-:W1:Y:S01]  /*0620*/  LDCU UR45, c[0x0][0x3b0] ;  /* 0x00007600ff2d77ac */ /* 0x000e620008000800 */
[----:B--2---:R-:W-:Y:S01]  /*0630*/  IMAD.MOV.U32 R2, RZ, RZ, RZ ;  /* 0x000000ffff027224 */ /* 0x004fe200078e00ff */
[----:B------:R-:W2:Y:S01]  /*0640*/  LDCU UR44, c[0x0][0x3b0] ;  /* 0x00007600ff2c77ac */ /* 0x000ea20008000800 */
[----:B------:R-:W1:Y:S01]  /*0650*/  LDCU UR43, c[0x0][0x3b0] ;  /* 0x00007600ff2b77ac */ /* 0x000e620008000800 */
[--C-:B---3--:R-:W-:Y:S01]  /*0660*/  IMAD.MOV R6, RZ, RZ, -R3.reuse ;  /* 0x000000ffff067224 */ /* 0x108fe200078e0a03 */
[----:B------:R-:W3:Y:S03]  /*0670*/  LDCU UR42, c[0x0][0x3b0] ;  /* 0x00007600ff2a77ac */ /* 0x000ee60008000800 */
[----:B------:R-:W-:Y:S01]  /*0680*/  IMAD R9, R6, R7, RZ ;  /* 0x0000000706097224 */ /* 0x000fe200078e02ff */
[----:B------:R-:W-:Y:S01]  /*0690*/  IABS R6, R4 ;  /* 0x0000000400067213 */ /* 0x000fe20000000000 */
[----:B------:R-:W1:Y:S02]  /*06a0*/  LDCU UR41, c[0x0][0x3b0] ;  /* 0x00007600ff2977ac */ /* 0x000e640008000800 */
[----:B------:R-:W-:Y:S01]  /*06b0*/  IMAD.HI.U32 R3, R3, R9, R2 ;  /* 0x0000000903037227 */ /* 0x000fe200078e0002 */
[----:B------:R-:W1:Y:S03]  /*06c0*/  LDCU UR40, c[0x0][0x3b0] ;  /* 0x00007600ff2877ac */ /* 0x000e660008000800 */
[----:B------:R-:W-:-:S02]  /*06d0*/  IMAD.MOV R2, RZ, RZ, -R6 ;  /* 0x000000ffff027224 */ /* 0x000fc400078e0a06 */
[----:B------:R-:W-:Y:S01]  /*06e0*/  IMAD.HI.U32 R3, R3, R0, RZ ;  /* 0x0000000003037227 */ /* 0x000fe200078e00ff */
[----:B------:R-:W1:Y:S03]  /*06f0*/  LDCU UR39, c[0x0][0x3b0] ;  /* 0x00007600ff2777ac */ /* 0x000e660008000800 */
[----:B------:R-:W-:Y:S01]  /*0700*/  IMAD R0, R3, R2, R0 ;  /* 0x0000000203007224 */ /* 0x000fe200078e0200 */
[----:B------:R-:W1:Y:S04]  /*0710*/  LDCU UR38, c[0x0][0x3b0] ;  /* 0x00007600ff2677ac */ /* 0x000e680008000800 */
[----:B------:R-:W-:Y:S01]  /*0720*/  ISETP.GT.U32.AND P1, PT, R7, R0, PT ;  /* 0x000000000700720c */ /* 0x000fe20003f24070 */
[----:B------:R-:W1:Y:S01]  /*0730*/  LDCU UR37, c[0x0][0x3b0] ;  /* 0x00007600ff2577ac */ /* 0x000e620008000800 */
[----:B------:R-:W1:Y:S01]  /*0740*/  LDCU UR36, c[0x0][0x3b0] ;  /* 0x00007600ff2477ac */ /* 0x000e620008000800 */
[----:B------:R-:W1:Y:S10]  /*0750*/  LDCU UR35, c[0x0][0x3b0] ;  /* 0x00007600ff2377ac */ /* 0x000e740008000800 */
[----:B------:R-:W-:Y:S01]  /*0760*/  @!P1 IMAD.IADD R0, R0, 0x1, -R7 ;  /* 0x0000000100009824 */ /* 0x000fe200078e0a07 */
[----:B------:R-:W1:Y:S01]  /*0770*/  LDCU UR34, c[0x0][0x3b0] ;  /* 0x00007600ff2277ac */ /* 0x000e620008000800 */
[----:B------:R-:W-:Y:S01]  /*0780*/  @!P1 VIADD R3, R3, 0x1 ;  /* 0x0000000103039836 */ /* 0x000fe20000000000 */
[----:B------:R-:W-:-:S02]  /*0790*/  ISETP.NE.AND P1, PT, R4, RZ, PT ;  /* 0x000000ff0400720c */ /* 0x000fc40003f25270 */
[----:B------:R-:W-:Y:S01]  /*07a0*/  ISETP.GE.U32.AND P0, PT, R0, R7, PT ;  /* 0x000000070000720c */ /* 0x000fe20003f06070 */
[----:B------:R-:W1:Y:S01]  /*07b0*/  LDCU UR33, c[0x0][0x3b0] ;  /* 0x00007600ff2177ac */ /* 0x000e620008000800 */
[-C--:B------:R-:W-:Y:S01]  /*07c0*/  LOP3.LUT R0, R5, R4.reuse, RZ, 0x3c, !PT ;  /* 0x0000000405007212 */ /* 0x080fe200078e3cff */
[----:B------:R-:W1:Y:S03]  /*07d0*/  LDCU UR32, c[0x0][0x3b0] ;  /* 0x00007600ff2077ac */ /* 0x000e660008000800 */
[----:B------:R-:W-:Y:S01]  /*07e0*/  ISETP.GE.AND P2, PT, R0, RZ, PT ;  /* 0x000000ff0000720c */ /* 0x000fe20003f46270 */
[----:B------:R-:W-:Y:S01]  /*07f0*/  VIADD R0, R124, 0x3f ;  /* 0x0000003f7c007836 */ /* 0x000fe20000000000 */
[----:B------:R-:W1:Y:S05]  /*0800*/  LDCU UR31, c[0x0][0x3b0] ;  /* 0x00007600ff1f77ac */ /* 0x000e6a0008000800 */
[----:B------:R-:W-:Y:S01]  /*0810*/  @P0 VIADD R3, R3, 0x1 ;  /* 0x0000000103030836 */ /* 0x000fe20000000000 */
[----:B------:R-:W1:Y:S03]  /*0820*/  LDCU UR30, c[0x0][0x3b0] ;  /* 0x00007600ff1e77ac */ /* 0x000e660008000800 */
[----:B------:R-:W-:Y:S01]  /*0830*/  IMAD.MOV.U32 R2, RZ, RZ, R3 ;  /* 0x000000ffff027224 */ /* 0x000fe200078e0003 */
[----:B------:R-:W-:Y:S01]  /*0840*/  SHF.R.S32.HI R3, RZ, 0x1f, R0 ;  /* 0x0000001fff037819 */ /* 0x000fe20000011400 */
[----:B------:R-:W1:Y:S02]  /*0850*/  LDCU UR29, c[0x0][0x3b0] ;  /* 0x00007600ff1d77ac */ /* 0x000e640008000800 */
[----:B------:R-:W-:Y:S01]  /*0860*/  @!P2 IMAD.MOV R2, RZ, RZ, -R2 ;  /* 0x000000ffff02a224 */ /* 0x000fe200078e0a02 */
[----:B------:R-:W-:Y:S01]  /*0870*/  @!P1 LOP3.LUT R2, RZ, R4, RZ, 0x33, !PT ;  /* 0x00000004ff029212 */ /* 0x000fe200078e33ff */
[----:B------:R-:W1:Y:S01]  /*0880*/  LDCU UR28, c[0x0][0x3b0] ;  /* 0x00007600ff1c77ac */ /* 0x000e620008000800 */
[----:B------:R-:W-:-:S03]  /*0890*/  LEA.HI R3, R3, R0, RZ, 0x6 ;  /* 0x0000000003037211 */ /* 0x000fc600078f30ff */
[----:B------:R-:W-:Y:S01]  /*08a0*/  IMAD.SHL.U32 R10, R2, 0x8, RZ ;  /* 0x00000008020a7824 */ /* 0x000fe200078e00ff */
[----:B------:R-:W1:Y:S01]  /*08b0*/  LDCU UR27, c[0x0][0x3b0] ;  /* 0x00007600ff1b77ac */ /* 0x000e620008000800 */
[----:B------:R-:W-:-:S03]  /*08c0*/  IMAD.MOV R2, RZ, RZ, -R2 ;  /* 0x000000ffff027224 */ /* 0x000fc600078e0a02 */
[----:B------:R-:W-:Y:S01]  /*08d0*/  LEA.HI.SX32 R3, R3, -R10, 0x1a ;  /* 0x8000000a03037211 */ /* 0x000fe200078fd2ff */
[----:B------:R-:W-:Y:S01]  /*08e0*/  IMAD R4, R4, R2, R5 ;  /* 0x0000000204047224 */ /* 0x000fe200078e0205 */
[----:B------:R-:W1:Y:S02]  /*08f0*/  LDCU UR26, c[0x0][0x3b0] ;  /* 0x00007600ff1a77ac */ /* 0x000e640008000800 */
[----:B------:R-:W-:Y:S02]  /*0900*/  VIMNMX R11, PT, PT, R3, 0x8, PT ;  /* 0x00000008030b7848 */ /* 0x000fe40003fe0100 */
[----:B------:R-:W-:Y:S01]  /*0910*/  IABS R9, R4 ;  /* 0x0000000400097213 */ /* 0x000fe20000000000 */
[----:B------:R-:W1:Y:S01]  /*0920*/  LDCU UR25, c[0x0][0x3b0] ;  /* 0x00007600ff1977ac */ /* 0x000e620008000800 */
[-C--:B------:R-:W-:Y:S01]  /*0930*/  IABS R7, R11.reuse ;  /* 0x0000000b00077213 */ /* 0x080fe20000000000 */
[----:B------:R-:W1:Y:S03]  /*0940*/  LDCU UR24, c[0x0][0x3b0] ;  /* 0x00007600ff1877ac */ /* 0x000e660008000800 */
[----:B------:R-:W1:Y:S01]  /*0950*/  I2F.RP R0, R7 ;  /* 0x0000000700007306 */ /* 0x000e620000209400 */
[----:B------:R-:W2:Y:S01]  /*0960*/  LDCU UR23, c[0x0][0x3b0] ;  /* 0x00007600ff1777ac */ /* 0x000ea20008000800 */
[----:B------:R-:W2:Y:S01]  /*0970*/  LDCU UR22, c[0x0][0x3b0] ;  /* 0x00007600ff1677ac */ /* 0x000ea20008000800 */
[----:B------:R-:W2:Y:S05]  /*0980*/  LDCU UR21, c[0x0][0x3b0] ;  /* 0x00007600ff1577ac */ /* 0x000eaa0008000800 */
[----:B-1----:R-:W1:Y:S01]  /*0990*/  MUFU.RCP R0, R0 ;  /* 0x0000000000007308 */ /* 0x002e620000001000 */
[----:B------:R-:W2:Y:S01]  /*09a0*/  LDCU UR20, c[0x0][0x3b0] ;  /* 0x00007600ff1477ac */ /* 0x000ea20008000800 */
[----:B------:R-:W2:Y:S01]  /*09b0*/  LDCU UR15, c[0x0][0x3b0] ;  /* 0x00007600ff0f77ac */ /* 0x000ea20008000800 */
[----:B------:R-:W2:Y:S01]  /*09c0*/  LDCU UR14, c[0x0][0x3b0] ;  /* 0x00007600ff0e77ac */ /* 0x000ea20008000800 */
[----:B------:R-:W2:Y:S01]  /*09d0*/  LDCU UR11, c[0x0][0x3b0] ;  /* 0x00007600ff0b77ac */ /* 0x000ea20008000800 */
[----:B-1----:R-:W-:Y:S01]  /*09e0*/  VIADD R3, R0, 0xffffffe ;  /* 0x0ffffffe00037836 */ /* 0x002fe20000000000 */
[----:B------:R-:W1:Y:S01]  /*09f0*/  LDCU UR10, c[0x0][0x3b0] ;  /* 0x00007600ff0a77ac */ /* 0x000e620008000800 */
[----:B------:R-:W1:Y:S04]  /*0a00*/  LDCU UR9, c[0x0][0x3b0] ;  /* 0x00007600ff0977ac */ /* 0x000e680008000800 */
[----:B------:R-:W1:Y:S01]  /*0a10*/  F2I.FTZ.U32.TRUNC.NTZ R3, R3 ;  /* 0x0000000300037305 */ /* 0x000e62000021f000 */
[----:B------:R-:W2:Y:S01]  /*0a20*/  LDCU UR77, c[0x0][0x3b0] ;  /* 0x00007600ff4d77ac */ /* 0x000ea20008000800 */
[----:B------:R-:W2:Y:S01]  /*0a30*/  LDCU UR76, c[0x0][0x3b0] ;  /* 0x00007600ff4c77ac */ /* 0x000ea20008000800 */
[----:B------:R-:W2:Y:S01]  /*0a40*/  LDCU UR75, c[0x0][0x3b0] ;  /* 0x00007600ff4b77ac */ /* 0x000ea20008000800 */
[----:B-1----:R-:W-:Y:S01]  /*0a50*/  IMAD.MOV R6, RZ, RZ, -R3 ;  /* 0x000000ffff067224 */ /* 0x002fe200078e0a03 */
[----:B------:R-:W1:Y:S03]  /*0a60*/  LDCU UR74, c[0x0][0x3b0] ;  /* 0x00007600ff4a77ac */ /* 0x000e660008000800 */
[----:B------:R-:W-:Y:S01]  /*0a70*/  IMAD.MOV.U32 R2, RZ, RZ, R6 ;  /* 0x000000ffff027224 */ /* 0x000fe200078e0006 */
[----:B------:R-:W-:Y:S01]  /*0a80*/  IABS R6, R11 ;  /* 0x0000000b00067213 */ /* 0x000fe20000000000 */
[----:B------:R-:W1:Y:S02]  /*0a90*/  LDCU UR73, c[0x0][0x3b0] ;  /* 0x00007600ff4977ac */ /* 0x000e640008000800 */
[----:B------:R-:W-:-:S02]  /*0aa0*/  IMAD R5, R2, R7, RZ ;  /* 0x0000000702057224 */ /* 0x000fc400078e02ff */
[----:B------:R-:W-:Y:S01]  /*0ab0*/  IMAD.MOV.U32 R2, RZ, RZ, RZ ;  /* 0x000000ffff027224 */ /* 0x000fe200078e00ff */
[----:B------:R-:W1:Y:S01]  /*0ac0*/  LDCU UR72, c[0x0][0x3b0] ;  /* 0x00007600ff4877ac */ /* 0x000e620008000800 */
[----:B------:R-:W-:Y:S02]  /*0ad0*/  IMAD.MOV R0, RZ, RZ, -R6 ;  /* 0x000000ffff007224 */ /* 0x000fe400078e0a06 */
[----:B------:R-:W-:Y:S01]  /*0ae0*/  IMAD.HI.U32 R2, R3, R5, R2 ;  /* 0x0000000503027227 */ /* 0x000fe200078e0002 */
[----:B------:R-:W-:Y:S01]  /*0af0*/  MOV R3, 0x400 ;  /* 0x0000040000037802 */ /* 0x000fe20000000f00 */
[----:B------:R-:W1:Y:S01]  /*0b00*/  I2F.RP R6, R244 ;  /* 0x000000f400067306 */ /* 0x000e620000209400 */
[----:B------:R-:W2:Y:S02]  /*0b10*/  LDCU UR71, c[0x0][0x3b0] ;  /* 0x00007600ff4777ac */ /* 0x000ea40008000800 */
[----:B------:R-:W-:Y:S01]  /*0b20*/  R2UR UR7, R3 ;  /* 0x00000000030772ca */ /* 0x000fe200000e0000 */
[----:B------:R-:W-:Y:S01]  /*0b30*/  IMAD.HI.U32 R2, R2, R9, RZ ;  /* 0x0000000902027227 */ /* 0x000fe200078e00ff */
[----:B------:R-:W2:Y:S03]  /*0b40*/  LDCU UR70, c[0x0][0x3b0] ;  /* 0x00007600ff4677ac */ /* 0x000ea60008000800 */
[----:B------:R-:W-:Y:S01]  /*0b50*/  IMAD R0, R2, R0, R9 ;  /* 0x0000000002007224 */ /* 0x000fe200078e0209 */
[----:B------:R-:W2:Y:S01]  /*0b60*/  I2F.RP R3, R8 ;  /* 0x0000000800037306 */ /* 0x000ea20000209400 */
[----:B------:R-:W3:Y:S03]  /*0b70*/  LDCU UR69, c[0x0][0x3b0] ;  /* 0x00007600ff4577ac */ /* 0x000ee60008000800 */
[----:B------:R-:W-:Y:S01]  /*0b80*/  ISETP.GT.U32.AND P1, PT, R7, R0, PT ;  /* 0x000000000700720c */ /* 0x000fe20003f24070 */
[----:B------:R-:W3:Y:S03]  /*0b90*/  LDCU UR68, c[0x0][0x3b0] ;  /* 0x00007600ff4477ac */ /* 0x000ee60008000800 */
[----:B-1----:R-:W1:Y:S01]  /*0ba0*/  MUFU.RCP R6, R6 ;  /* 0x0000000600067308 */ /* 0x002e620000001000 */
[----:B------:R-:W-:Y:S01]  /*0bb0*/  ULEA UR7, UR4, UR7, 0x18 ;  /* 0x0000000704077291 */ /* 0x000fe2000f8ec0ff */
[----:B------:R-:W-:Y:S06]  /*0bc0*/  BAR.SYNC.DEFER_BLOCKING 0x0 ;  /* 0x0000000000007b1d */ /* 0x000fec0000010000 */
[----:B--2---:R-:W2:Y:S01]  /*0bd0*/  MUFU.RCP R3, R3 ;  /* 0x0000000300037308 */ /* 0x004ea20000001000 */
[----:B------:R-:W-:Y:S01]  /*0be0*/  @!P1 IMAD.IADD R0, R0, 0x1, -R7 ;  /* 0x0000000100009824 */ /* 0x000fe200078e0a07 */
[----:B------:R-:W3:Y:S01]  /*0bf0*/  LDCU UR67, c[0x0][0x3b0] ;  /* 0x00007600ff4377ac */ /* 0x000ee20008000800 */
[----:B------:R-:W-:Y:S01]  /*0c00*/  @!P1 VIADD R2, R2, 0x1 ;  /* 0x0000000102029836 */ /* 0x000fe20000000000 */
[----:B------:R-:W-:-:S02]  /*0c10*/  ISETP.NE.AND P1, PT, R11, RZ, PT ;  /* 0x000000ff0b00720c */ /* 0x000fc40003f25270 */
[----:B------:R-:W-:Y:S01]  /*0c20*/  ISETP.GE.U32.AND P0, PT, R0, R7, PT ;  /* 0x000000070000720c */ /* 0x000fe20003f06070 */
[----:B------:R-:W3:Y:S01]  /*0c30*/  LDCU UR66, c[0x0][0x3b0] ;  /* 0x00007600ff4277ac */ /* 0x000ee20008000800 */
[-C--:B------:R-:W-:Y:S01]  /*0c40*/  LOP3.LUT R0, R4, R11.reuse, RZ, 0x3c, !PT ;  /* 0x0000000b04007212 */ /* 0x080fe200078e3cff */
[----:B-1----:R-:W-:Y:S01]  /*0c50*/  VIADD R6, R6, 0xffffffe ;  /* 0x0ffffffe06067836 */ /* 0x002fe20000000000 */
[----:B----4-:R-:W-:Y:S01]  /*0c60*/  SHF.R.U32.HI R7, RZ, 0x4, R15 ;  /* 0x00000004ff077819 */ /* 0x010fe2000001160f */
[----:B------:R-:W1:Y:S01]  /*0c70*/  LDCU UR65, c[0x0][0x3b0] ;  /* 0x00007600ff4177ac */ /* 0x000e620008000800 */
[----:B------:R-:W-:Y:S01]  /*0c80*/  ISETP.GE.AND P2, PT, R0, RZ, PT ;  /* 0x000000ff0000720c */ /* 0x000fe20003f46270 */
[----:B------:R-:W-:Y:S01]  /*0c90*/  IMAD.SHL.U32 R0, R15, 0x10, RZ ;  /* 0x000000100f007824 */ /* 0x000fe200078e00ff */
[----:B------:R-:W4:Y:S01]  /*0ca0*/  LDCU UR64, c[0x0][0x3b0] ;  /* 0x00007600ff4077ac */ /* 0x000f220008000800 */
[----:B--2---:R-:W-:Y:S01]  /*0cb0*/  VIADD R3, R3, 0xffffffe ;  /* 0x0ffffffe03037836 */ /* 0x004fe20000000000 */
[----:B------:R-:W2:Y:S03]  /*0cc0*/  LDS R13, [UR7] ;  /* 0x00000007ff0d7984 */ /* 0x000ea60008000800 */
[----:B------:R-:W-:Y:S01]  /*0cd0*/  @P0 VIADD R2, R2, 0x1 ;  /* 0x0000000102020836 */ /* 0x000fe20000000000 */
[----:B------:R-:W-:Y:S01]  /*0ce0*/  LOP3.LUT R0, R0, 0x70, RZ, 0xc0, !PT ;  /* 0x0000007000007812 */ /* 0x000fe200078ec0ff */
[----:B------:R-:W1:Y:S01]  /*0cf0*/  F2I.FTZ.U32.TRUNC.NTZ R5, R3 ;  /* 0x0000000300057305 */ /* 0x000e62000021f000 */
[----:B------:R-:W1:Y:S01]  /*0d00*/  LDCU UR5, c[0x0][0x3b0] ;  /* 0x00007600ff0577ac */ /* 0x000e620008000800 */
[----:B------:R-:W-:Y:S01]  /*0d10*/  IMAD.MOV.U32 R12, RZ, RZ, R2 ;  /* 0x000000ffff0c7224 */ /* 0x000fe200078e0002 */
[----:B------:R-:W-:Y:S01]  /*0d20*/  LOP3.LUT R9, R0, 0x4, R7, 0xf8, !PT ;  /* 0x0000000400097812 */ /* 0x000fe200078ef807 */
[----:B------:R-:W2:Y:S02]  /*0d30*/  LDCU UR4, c[0x0][0x3a4] ;  /* 0x00007480ff0477ac */ /* 0x000ea40008000800 */
[----:B------:R-:W-:Y:S01]  /*0d40*/  @!P2 IMAD.MOV R12, RZ, RZ, -R12 ;  /* 0x000000ffff0ca224 */ /* 0x000fe200078e0a0c */
[----:B------:R-:W-:Y:S01]  /*0d50*/  @!P1 LOP3.LUT R12, RZ, R11, RZ, 0x33, !PT ;  /* 0x0000000bff0c9212 */ /* 0x000fe200078e33ff */
[----:B------:R-:W2:Y:S04]  /*0d60*/  F2I.FTZ.U32.TRUNC.NTZ R7, R6 ;  /* 0x0000000600077305 */ /* 0x000ea8000021f000 */
[----:B------:R-:W-:-:S04]  /*0d70*/  IMAD.MOV R2, RZ, RZ, -R12 ;  /* 0x000000ffff027224 */ /* 0x000fc800078e0a0c */
[----:B------:R-:W-:Y:S01]  /*0d80*/  IMAD R0, R11, R2, R4 ;  /* 0x000000020b007224 */ /* 0x000fe200078e0204 */
[----:B------:R-:W-:Y:S01]  /*0d90*/  SHF.R.U32.HI R4, RZ, 0x5, R15 ;  /* 0x00000005ff047819 */ /* 0x000fe2000001160f */
[----:B------:R-:W-:Y:S02]  /*0da0*/  IMAD.SHL.U32 R2, R15, 0x80, RZ ;  /* 0x000000800f027824 */ /* 0x000fe400078e00ff */
[----:B-1----:R-:W-:Y:S01]  /*0db0*/  IMAD.MOV R11, RZ, RZ, -R5 ;  /* 0x000000ffff0b7224 */ /* 0x002fe200078e0a05 */
[----:B------:R-:W-:Y:S01]  /*0dc0*/  R2UR UR6, R4 ;  /* 0x00000000040672ca */ /* 0x000fe200000e0000 */
[----:B------:R-:W-:Y:S01]  /*0dd0*/  IMAD.IADD R0, R10, 0x1, R0 ;  /* 0x000000010a007824 */ /* 0x000fe200078e0200 */
[----:B------:R-:W-:Y:S01]  /*0de0*/  LOP3.LUT R3, R9, 0x1f80, R2, 0xf8, !PT ;  /* 0x00001f8009037812 */ /* 0x000fe200078ef802 */
[----:B------:R-:W-:Y:S01]  /*0df0*/  IMAD R11, R11, R8, RZ ;  /* 0x000000080b0b7224 */ /* 0x000fe200078e02ff */
[----:B------:R-:W-:Y:S01]  /*0e00*/  LOP3.LUT R9, R15, 0x3f, RZ, 0xc0, !PT ;  /* 0x0000003f0f097812 */ /* 0x000fe200078ec0ff */
[----:B------:R-:W-:-:S02]  /*0e10*/  IMAD.MOV.U32 R4, RZ, RZ, RZ ;  /* 0x000000ffff047224 */ /* 0x000fc400078e00ff */
[----:B------:R-:W-:Y:S01]  /*0e20*/  IMAD.SHL.U32 R2, R14, 0x100, RZ ;  /* 0x000001000e027824 */ /* 0x000fe200078e00ff */
[----:B------:R-:W-:Y:S01]  /*0e30*/  STL [R1+0xcd0], R3 ;  /* 0x000cd00301007387 */ /* 0x000fe20000100800 */
[----:B------:R-:W-:Y:S02]  /*0e40*/  IMAD R0, R0, 0x40, R9 ;  /* 0x0000004000007824 */ /* 0x000fe400078e0209 */
[----:B------:R-:W-:Y:S01]  /*0e50*/  IMAD.HI.U32 R4, R5, R11, R4 ;  /* 0x0000000b05047227 */ /* 0x000fe200078e0004 */
[----:B------:R-:W-:Y:S02]  /*0e60*/  LOP3.LUT R9, R2, 0x100, RZ, 0xc0, !PT ;  /* 0x0000010002097812 */ /* 0x000fe400078ec0ff */
[----:B------:R-:W-:Y:S01]  /*0e70*/  IABS R145, R0 ;  /* 0x0000000000917213 */ /* 0x000fe20000000000 */
[----:B------:R1:W-:Y:S01]  /*0e80*/  STL [R1+0xb80], R0 ;  /* 0x000b800001007387 */ /* 0x0003e20000100800 */
[----:B--2---:R-:W-:Y:S01]  /*0e90*/  IMAD.MOV R5, RZ, RZ, -R7 ;  /* 0x000000ffff057224 */ /* 0x004fe200078e0a07 */
[----:B------:R-:W-:Y:S01]  /*0ea0*/  R2UR UR8, R13 ;  /* 0x000000000d0872ca */ /* 0x000fe200000e0000 */
[----:B------:R-:W-:-:S02]  /*0eb0*/  IMAD.MOV.U32 R6, RZ, RZ, RZ ;  /* 0x000000ffff067224 */ /* 0x000fc400078e00ff */
[----:B------:R-:W-:-:S04]  /*0ec0*/  IMAD.HI.U32 R4, R4, R145, RZ ;  /* 0x0000009104047227 */ /* 0x000fc800078e00ff */
[----:B------:R-:W-:Y:S02]  /*0ed0*/  IMAD R5, R5, R244, RZ ;  /* 0x000000f405057224 */ /* 0x000fe400078e02ff */
[----:B-1----:R-:W-:Y:S02]  /*0ee0*/  IMAD.SHL.U32 R0, R12, 0x200, RZ ;  /* 0x000002000c007824 */ /* 0x002fe400078e00ff */
[----:B------:R-:W-:Y:S02]  /*0ef0*/  IMAD.MOV R2, RZ, RZ, -R4 ;  /* 0x000000ffff027224 */ /* 0x000fe400078e0a04 */
[----:B------:R-:W-:Y:S01]  /*0f00*/  IMAD.HI.U32 R4, R7, R5, R6 ;  /* 0x0000000507047227 */ /* 0x000fe200078e0006 */
[C---:B------:R-:W-:Y:S02]  /*0f10*/  LOP3.LUT R14, R0.reuse, 0xff, R9, 0xfe, !PT ;  /* 0x000000ff000e7812 */ /* 0x040fe400078efe09 */
[----:B------:R-:W-:Y:S01]  /*0f20*/  LOP3.LUT R12, R0, R9, RZ, 0xfc, !PT ;  /* 0x00000009000c7212 */ /* 0x000fe200078efcff */
[----:B------:R-:W-:Y:S01]  /*0f30*/  IMAD R145, R8, R2, R145 ;  /* 0x0000000208917224 */ /* 0x000fe200078e0291 */
[----:B------:R-:W-:-:S02]  /*0f40*/  IABS R19, R14 ;  /* 0x0000000e00137213 */ /* 0x000fc40000000000 */
[----:B------:R-:W-:Y:S02]  /*0f50*/  IABS R10, R12 ;  /* 0x0000000c000a7213 */ /* 0x000fe40000000000 */
[--C-:B------:R-:W-:Y:S01]  /*0f60*/  LOP3.LUT R13, R0, 0x1, R9.reuse, 0xfe, !PT ;  /* 0x00000001000d7812 */ /* 0x100fe200078efe09 */
[----:B------:R-:W-:Y:S01]  /*0f70*/  IMAD.HI.U32 R6, R4, R19, RZ ;  /* 0x0000001304067227 */ /* 0x000fe200078e00ff */
[----:B------:R-:W-:Y:S02]  /*0f80*/  ISETP.GT.U32.AND P0, PT, R8, R145, PT ;  /* 0x000000910800720c */ /* 0x000fe40003f04070 */
[----:B------:R-:W-:Y:S01]  /*0f90*/  IABS R11, R13 ;  /* 0x0000000d000b7213 */ /* 0x000fe20000000000 */
[----:B------:R-:W-:Y:S01]  /*0fa0*/  IMAD.MOV.U32 R7, RZ, RZ, R10 ;  /* 0x000000ffff077224 */ /* 0x000fe200078e000a */
[----:B------:R-:W-:Y:S01]  /*0fb0*/  ISETP.GE.AND P4, PT, R14, RZ, PT ;  /* 0x000000ff0e00720c */ /* 0x000fe20003f86270 */
[----:B------:R-:W-:Y:S01]  /*0fc0*/  IMAD.MOV R10, RZ, RZ, -R6 ;  /* 0x000000ffff0a7224 */ /* 0x000fe200078e0a06 */
[----:B------:R-:W-:Y:S01]  /*0fd0*/  LOP3.LUT R14, R0, 0x2, R9, 0xfe, !PT ;  /* 0x00000002000e7812 */ /* 0x000fe200078efe09 */
[----:B------:R-:W-:Y:S01]  /*0fe0*/  IMAD.HI.U32 R2, R4, R7, RZ ;  /* 0x0000000704027227 */ /* 0x000fe200078e00ff */
[----:B------:R-:W-:-:S02]  /*0ff0*/  ISETP.GE.AND P5, PT, R12, RZ, PT ;  /* 0x000000ff0c00720c */ /* 0x000fc40003fa6270 */
[----:B------:R-:W-:Y:S01]  /*1000*/  IABS R12, R14 ;  /* 0x0000000e000c7213 */ /* 0x000fe20000000000 */
[----:B------:R-:W-:Y:S01]  /*1010*/  IMAD.HI.U32 R5, R4, R11, RZ ;  /* 0x0000000b04057227 */ /* 0x000fe200078e00ff */
[----:B------:R-:W-:Y:S02]  /*1020*/  ISETP.GE.AND P2, PT, R13, RZ, PT ;  /* 0x000000ff0d00720c */ /* 0x000fe40003f46270 */
[C-C-:B------:R-:W-:Y:S01]  /*1030*/  LOP3.LUT R16, R0.reuse, 0x5, R9.reuse, 0xfe, !PT ;  /* 0x0000000500107812 */ /* 0x140fe200078efe09 */
[----:B------:R-:W-:Y:S01]  /*1040*/  IMAD.MOV R2, RZ, RZ, -R2 ;  /* 0x000000ffff027224 */ /* 0x000fe200078e0a02 */
[----:B------:R-:W-:Y:S01]  /*1050*/  LOP3.LUT R18, R0, 0x7, R9, 0xfe, !PT ;  /* 0x0000000700127812 */ /* 0x000fe200078efe09 */
[----:B------:R-:W-:Y:S01]  /*1060*/  IMAD R19, R244, R10, R19 ;  /* 0x0000000af4137224 */ /* 0x000fe200078e0213 */
[----:B------:R-:W-:Y:S01]  /*1070*/  LOP3.LUT R10, R0, 0x3, R9, 0xfe, !PT ;  /* 0x00000003000a7812 */ /* 0x000fe200078efe09 */
[----:B------:R-:W-:Y:S01]  /*1080*/  IMAD.MOV R6, RZ, RZ, -R5 ;  /* 0x000000ffff067224 */ /* 0x000fe200078e0a05 */
[----:B------:R-:W-:Y:S01]  /*1090*/  IABS R17, R16 ;  /* 0x0000001000117213 */ /* 0x000fe20000000000 */
[C---:B------:R-:W-:Y:S01]  /*10a0*/  IMAD R5, R244.reuse, R2, R7 ;  /* 0x00000002f4057224 */ /* 0x040fe200078e0207 */
[C---:B------:R-:W-:Y:S01]  /*10b0*/  ISETP.GT.U32.AND P6, PT, R244.reuse, R19, PT ;  /* 0x00000013f400720c */ /* 0x040fe20003fc4070 */
[C---:B------:R-:W-:Y:S01]  /*10c0*/  IMAD R7, R244.reuse, R6, R11 ;  /* 0x00000006f4077224 */ /* 0x040fe200078e020b */
[----:B------:R-:W-:Y:S01]  /*10d0*/  IABS R13, R10 ;  /* 0x0000000a000d7213 */ /* 0x000fe20000000000 */
[----:B------:R-:W-:Y:S01]  /*10e0*/  @!P0 IMAD.IADD R145, R145, 0x1, -R8 ;  /* 0x0000000191918824 */ /* 0x000fe200078e0a08 */
[C---:B------:R-:W-:Y:S01]  /*10f0*/  ISETP.GT.U32.AND P1, PT, R244.reuse, R5, PT ;  /* 0x00000005f400720c */ /* 0x040fe20003f24070 */
[----:B------:R-:W-:Y:S01]  /*1100*/  IMAD.MOV.U32 R11, RZ, RZ, R12 ;  /* 0x000000ffff0b7224 */ /* 0x000fe200078e000c */
[----:B------:R-:W-:-:S02]  /*1110*/  ISETP.GT.U32.AND P0, PT, R244, R7, PT ;  /* 0x00000007f400720c */ /* 0x000fc40003f04070 */
[----:B------:R-:W-:Y:S01]  /*1120*/  ISETP.GT.U32.AND P3, PT, R8, R145, PT ;  /* 0x000000910800720c */ /* 0x000fe20003f64070 */
[----:B------:R-:W-:Y:S01]  /*1130*/  IMAD.HI.U32 R2, R4, R11, RZ ;  /* 0x0000000b04027227 */ /* 0x000fe200078e00ff */
[C-C-:B------:R-:W-:Y:S02]  /*1140*/  LOP3.LUT R12, R0.reuse, 0x4, R9.reuse, 0xfe, !PT ;  /* 0x00000004000c7812 */ /* 0x140fe400078efe09 */
[C-C-:B------:R-:W-:Y:S01]  /*1150*/  LOP3.LUT R20, R0.reuse, 0x10, R9.reuse, 0xfe, !PT ;  /* 0x0000001000147812 */ /* 0x140fe200078efe09 */
[----:B------:R-:W-:Y:S01]  /*1160*/  @!P6 IMAD.IADD R19, R19, 0x1, -R244 ;  /* 0x000000011313e824 */ /* 0x000fe200078e0af4 */
[----:B------:R-:W-:Y:S01]  /*1170*/  IABS R15, R12 ;  /* 0x0000000c000f7213 */ /* 0x000fe20000000000 */
[----:B------:R-:W-:Y:S01]  /*1180*/  IMAD.MOV R2, RZ, RZ, -R2 ;  /* 0x000000ffff027224 */ /* 0x000fe200078e0a02 */
[----:B------:R-:W-:Y:S01]  /*1190*/  LOP3.LUT R22, R0, 0x11, R9, 0xfe, !PT ;  /* 0x0000001100167812 */ /* 0x000fe200078efe09 */
[--C-:B------:R-:W-:Y:S01]  /*11a0*/  @!P1 IMAD.IADD R5, R5, 0x1, -R244.reuse ;  /* 0x0000000105059824 */ /* 0x100fe200078e0af4 */
[C---:B------:R-:W-:Y:S01]  /*11b0*/  ISETP.GT.U32.AND P6, PT, R244.reuse, R19, PT ;  /* 0x00000013f400720c */ /* 0x040fe20003fc4070 */
[----:B------:R-:W-:Y:S01]  /*11c0*/  IMAD R11, R244, R2, R11 ;  /* 0x00000002f40b7224 */ /* 0x000fe200078e020b */
[----:B------:R-:W-:Y:S01]  /*11d0*/  ISETP.GE.AND P1, PT, R14, RZ, PT ;  /* 0x000000ff0e00720c */ /* 0x000fe20003f26270 */
[----:B------:R-:W-:Y:S01]  /*11e0*/  @!P0 IMAD.IADD R7, R7, 0x1, -R244 ;  /* 0x0000000107078824 */ /* 0x000fe200078e0af4 */
[C---:B------:R-:W-:Y:S01]  /*11f0*/  ISETP.GT.U32.AND P0, PT, R244.reuse, R5, PT ;  /* 0x00000005f400720c */ /* 0x040fe20003f04070 */
[----:B------:R-:W-:Y:S01]  /*1200*/  @!P3 IMAD.IADD R145, R145, 0x1, -R8 ;  /* 0x000000019191b824 */ /* 0x000fe200078e0a08 */
[----:B------:R-:W-:Y:S01]  /*1210*/  ISETP.GT.U32.AND P3, PT, R244, R11, PT ;  /* 0x0000000bf400720c */ /* 0x000fe20003f64070 */
[----:B------:R-:W-:Y:S01]  /*1220*/  IMAD.HI.U32 R2, R4, R13, RZ ;  /* 0x0000000d04027227 */ /* 0x000fe200078e00ff */
[----:B------:R-:W-:-:S02]  /*1230*/  LOP3.LUT R14, R0, 0x6, R9, 0xfe, !PT ;  /* 0x00000006000e7812 */ /* 0x000fc400078efe09 */
[----:B------:R-:W-:Y:S01]  /*1240*/  STL [R1+0xd3c], R145 ;  /* 0x000d3c9101007387 */ /* 0x000fe20000100800 */
[----:B------:R-:W-:Y:S01]  /*1250*/  IMAD.HI.U32 R6, R4, R15, RZ ;  /* 0x0000000f04067227 */ /* 0x000fe200078e00ff */
[----:B------:R-:W-:Y:S02]  /*1260*/  IABS R21, R14 ;  /* 0x0000000e00157213 */ /* 0x000fe40000000000 */
[--C-:B------:R-:W-:Y:S01]  /*1270*/  LOP3.LUT R24, R0, 0x13, R9.reuse, 0xfe, !PT ;  /* 0x0000001300187812 */ /* 0x100fe200078efe09 */
[----:B------:R-:W-:Y:S01]  /*1280*/  @!P6 IMAD.IADD R19, R19, 0x1, -R244 ;  /* 0x000000011313e824 */ /* 0x000fe200078e0af4 */
[----:B------:R-:W-:Y:S01]  /*1290*/  ISETP.GT.U32.AND P6, PT, R244, R7, PT ;  /* 0x00000007f400720c */ /* 0x000fe20003fc4070 */
[----:B------:R-:W-:Y:S01]  /*12a0*/  IMAD.MOV R2, RZ, RZ, -R2 ;  /* 0x000000ffff027224 */ /* 0x000fe200078e0a02 */
[C-C-:B------:R-:W-:Y:S01]  /*12b0*/  LOP3.LUT R25, R0.reuse, 0x14, R9.reuse, 0xfe, !PT ;  /* 0x0000001400197812 */ /* 0x140fe200078efe09 */
[----:B------:R-:W-:Y:S01]  /*12c0*/  IMAD.MOV R6, RZ, RZ, -R6 ;  /* 0x000000ffff067224 */ /* 0x000fe200078e0a06 */
[C-C-:B------:R-:W-:Y:S01]  /*12d0*/  LOP3.LUT R26, R0.reuse, 0x15, R9.reuse, 0xfe, !PT ;  /* 0x00000015001a7812 */ /* 0x140fe200078efe09 */
[--C-:B------:R-:W-:Y:S01]  /*12e0*/  @!P0 IMAD.IADD R5, R5, 0x1, -R244.reuse ;  /* 0x0000000105058824 */ /* 0x100fe200078e0af4 */
[----:B------:R-:W-:Y:S01]  /*12f0*/  LOP3.LUT R27, R0, 0x17, R9, 0xfe, !PT ;  /* 0x00000017001b7812 */ /* 0x000fe200078efe09 */
[C---:B------:R-:W-:Y:S01]  /*1300*/  IMAD R13, R244.reuse, R2, R13 ;  /* 0x00000002f40d7224 */ /* 0x040fe200078e020d */
[----:B------:R-:W-:Y:S01]  /*1310*/  IABS R23, R26 ;  /* 0x0000001a00177213 */ /* 0x000fe20000000000 */
[----:B------:R-:W-:Y:S01]  /*1320*/  IMAD R15, R244, R6, R15 ;  /* 0x00000006f40f7224 */ /* 0x000fe200078e020f */
[----:B------:R-:W-:Y:S01]  /*1330*/  LOP3.LUT R32, R0, 0x1f, R9, 0xfe, !PT ;  /* 0x0000001f00207812 */ /* 0x000fe200078efe09 */
[----:B------:R-:W-:Y:S01]  /*1340*/  @!P3 IMAD.IADD R11, R11, 0x1, -R244 ;  /* 0x000000010b0bb824 */ /* 0x000fe200078e0af4 */
[----:B------:R-:W-:Y:S01]  /*1350*/  ISETP.GT.U32.AND P3, PT, R244, R13, PT ;  /* 0x0000000df400720c */ /* 0x000fe20003f64070 */
[----:B------:R-:W-:Y:S01]  /*1360*/  IMAD.MOV.U32 R6, RZ, RZ, R19 ;  /* 0x000000ffff067224 */ /* 0x000fe200078e0013 */
[----:B------:R-:W-:Y:S01]  /*1370*/  LOP3.LUT R34, R0, 0x20, R9, 0xfe, !PT ;  /* 0x0000002000227812 */ /* 0x000fe200078efe09 */
[----:B------:R-:W-:Y:S01]  /*1380*/  IMAD.HI.U32 R8, R4, R17, RZ ;  /* 0x0000001104087227 */ /* 0x000fe200078e00ff */
[----:B------:R-:W-:-:S02]  /*1390*/  ISETP.GT.U32.AND P0, PT, R244, R11, PT ;  /* 0x0000000bf400720c */ /* 0x000fc40003f04070 */
[C---:B------:R-:W-:Y:S01]  /*13a0*/  LOP3.LUT R36, R0.reuse, 0x21, R9, 0xfe, !PT ;  /* 0x0000002100247812 */ /* 0x040fe200078efe09 */
[----:B------:R-:W-:Y:S01]  /*13b0*/  IMAD.MOV.U32 R3, RZ, RZ, R5 ;  /* 0x000000ffff037224 */ /* 0x000fe200078e0005 */
[----:B------:R-:W-:Y:S01]  /*13c0*/  LOP3.LUT R38, R0, 0x24, R9, 0xfe, !PT ;  /* 0x0000002400267812 */ /* 0x000fe200078efe09 */
[----:B------:R-:W-:Y:S01]  /*13d0*/  @!P4 IMAD.MOV R6, RZ, RZ, -R6 ;  /* 0x000000ffff06c224 */ /* 0x000fe200078e0a06 */
[----:B------:R-:W-:Y:S01]  /*13e0*/  ISETP.GT.U32.AND P4, PT, R244, R15, PT ;  /* 0x0000000ff400720c */ /* 0x000fe20003f84070 */
[----:B------:R-:W-:Y:S01]  /*13f0*/  IMAD.MOV R8, RZ, RZ, -R8 ;  /* 0x000000ffff087224 */ /* 0x000fe200078e0a08 */
[----:B------:R-:W-:Y:S01]  /*1400*/  IABS R33, R36 ;  /* 0x0000002400217213 */ /* 0x000fe20000000000 */
[----:B------:R-:W-:Y:S01]  /*1410*/  @!P5 IMAD.MOV R3, RZ, RZ, -R3 ;  /* 0x000000ffff03d224 */ /* 0x000fe200078e0a03 */
[----:B------:R-:W-:Y:S01]  /*1420*/  STL [R1+0xd8c], R6 ;  /* 0x000d8c0601007387 */ /* 0x000fe20000100800 */
[----:B------:R-:W-:Y:S01]  /*1430*/  @!P6 IMAD.IADD R7, R7, 0x1, -R244 ;  /* 0x000000010707e824 */ /* 0x000fe200078e0af4 */
[----:B------:R-:W-:Y:S01]  /*1440*/  ISETP.GE.AND P5, PT, R10, RZ, PT ;  /* 0x000000ff0a00720c */ /* 0x000fe20003fa6270 */
[----:B------:R-:W-:Y:S01]  /*1450*/  IMAD R17, R244, R8, R17 ;  /* 0x00000008f4117224 */ /* 0x000fe200078e0211 */
[----:B------:R1:W-:Y:S01]  /*1460*/  STL [R1+0x24], R3 ;  /* 0x0000240301007387 */ /* 0x0003e20000100800 */
[----:B------:R-:W-:Y:S01]  /*1470*/  IMAD.HI.U32 R2, R4, R21, RZ ;  /* 0x0000001504027227 */ /* 0x000fe200078e00ff */
[----:B------:R-:W-:-:S02]  /*1480*/  IABS R8, R18 ;  /* 0x0000001200087213 */ /* 0x000fc40000000000 */
[----:B------:R-:W-:Y:S01]  /*1490*/  ISETP.GT.U32.AND P6, PT, R244, R17, PT ;  /* 0x00000011f400720c */ /* 0x000fe20003fc4070 */
[----:B------:R-:W-:Y:S01]  /*14a0*/  IMAD.MOV R5, RZ, RZ, -R2 ;  /* 0x000000ffff057224 */ /* 0x000fe200078e0a02 */
[--C-:B------:R-:W-:Y:S01]  /*14b0*/  LOP3.LUT R10, R0, 0x8, R9.reuse, 0xfe, !PT ;  /* 0x00000008000a7812 */ /* 0x100fe200078efe09 */
[--C-:B------:R-:W-:Y:S01]  /*14c0*/  @!P0 IMAD.IADD R11, R11, 0x1, -R244.reuse ;  /* 0x000000010b0b8824 */ /* 0x100fe200078e0af4 */
[----:B------:R-:W-:Y:S01]  /*14d0*/  ISETP.GE.AND P0, PT, R12, RZ, PT ;  /* 0x000000ff0c00720c */ /* 0x000fe20003f06270 */
[--C-:B------:R-:W-:Y:S01]  /*14e0*/  @!P3 IMAD.IADD R13, R13, 0x1, -R244.reuse ;  /* 0x000000010d0db824 */ /* 0x100fe200078e0af4 */
[----:B------:R-:W-:Y:S01]  /*14f0*/  LOP3.LUT R12, R0, 0x9, R9, 0xfe, !PT ;  /* 0x00000009000c7812 */ /* 0x000fe200078efe09 */
[----:B-1----:R-:W-:Y:S01]  /*1500*/  IMAD.MOV.U32 R3, RZ, RZ, R7 ;  /* 0x000000ffff037224 */ /* 0x002fe200078e0007 */
[----:B------:R-:W-:Y:S01]  /*1510*/  ISETP.GE.AND P3, PT, R16, RZ, PT ;  /* 0x000000ff1000720c */ /* 0x000fe20003f66270 */
[----:B------:R-:W-:Y:S01]  /*1520*/  IMAD R5, R244, R5, R21 ;  /* 0x00000005f4057224 */ /* 0x000fe200078e0215 */
[C---:B------:R-:W-:Y:S01]  /*1530*/  LOP3.LUT R40, R0.reuse, 0x26, R9, 0xfe, !PT ;  /* 0x0000002600287812 */ /* 0x040fe200078efe09 */
[----:B------:R-:W-:Y:S01]  /*1540*/  @!P2 IMAD.MOV R3, RZ, RZ, -R3 ;  /* 0x000000ffff03a224 */ /* 0x000fe200078e0a03 */
[----:B------:R-:W-:Y:S01]  /*1550*/  LOP3.LUT R42, R0, 0x28, R9, 0xfe, !PT ;  /* 0x00000028002a7812 */ /* 0x000fe200078efe09 */
[----:B------:R-:W-:Y:S01]  /*1560*/  @!P4 IMAD.IADD R15, R15, 0x1, -R244 ;  /* 0x000000010f0fc824 */ /* 0x000fe200078e0af4 */
[C---:B------:R-:W-:Y:S01]  /*1570*/  ISETP.GT.U32.AND P4, PT, R244.reuse, R13, PT ;  /* 0x0000000df400720c */ /* 0x040fe20003f84070 */
[----:B------:R-:W-:Y:S01]  /*1580*/  IMAD.MOV.U32 R19, RZ, RZ, R8 ;  /* 0x000000ffff137224 */ /* 0x000fe200078e0008 */
[----:B------:R1:W-:Y:S01]  /*1590*/  STL [R1+0x20], R3 ;  /* 0x0000200301007387 */ /* 0x0003e20000100800 */
[----:B------:R-:W-:Y:S01]  /*15a0*/  @!P6 IMAD.IADD R17, R17, 0x1, -R244 ;  /* 0x000000011111e824 */ /* 0x000fe200078e0af4 */
[----:B------:R-:W-:Y:S01]  /*15b0*/  ISETP.GT.U32.AND P6, PT, R244, R15, PT ;  /* 0x0000000ff400720c */ /* 0x000fe20003fc4070 */
[----:B------:R-:W-:Y:S01]  /*15c0*/  IMAD.HI.U32 R2, R4, R19, RZ ;  /* 0x0000001304027227 */ /* 0x000fe200078e00ff */
[----:B------:R-:W-:-:S02]  /*15d0*/  IABS R39, R40 ;  /* 0x0000002800277213 */ /* 0x000fc40000000000 */
[----:B------:R-:W-:Y:S01]  /*15e0*/  ISETP.GT.U32.AND P2, PT, R244, R17, PT ;  /* 0x00000011f400720c */ /* 0x000fe20003f44070 */
[----:B------:R-:W-:Y:S01]  /*15f0*/  IMAD.MOV R2, RZ, RZ, -R2 ;  /* 0x000000ffff027224 */ /* 0x000fe200078e0a02 */
[----:B------:R-:W-:Y:S01]  /*1600*/  LOP3.LUT R44, R0, 0x2c, R9, 0xfe, !PT ;  /* 0x0000002c002c7812 */ /* 0x000fe200078efe09 */
[----:B-1----:R-:W-:Y:S01]  /*1610*/  IMAD.MOV.U32 R3, RZ, RZ, R11 ;  /* 0x000000ffff037224 */ /* 0x002fe200078e000b */
[----:B------:R-:W-:Y:S01]  /*1620*/  IABS R11, R10 ;  /* 0x0000000a000b7213 */ /* 0x000fe20000000000 */
[----:B------:R-:W-:Y:S01]  /*1630*/  @!P4 IMAD.IADD R13, R13, 0x1, -R244 ;  /* 0x000000010d0dc824 */ /* 0x000fe200078e0af4 */
[----:B------:R-:W-:Y:S01]  /*1640*/  ISETP.GE.AND P4, PT, R14, RZ, PT ;  /* 0x000000ff0e00720c */ /* 0x000fe20003f86270 */
[----:B------:R-:W-:Y:S01]  /*1650*/  @!P1 IMAD.MOV R3, RZ, RZ, -R3 ;  /* 0x000000ffff039224 */ /* 0x000fe200078e0a03 */
[C---:B------:R-:W-:Y:S01]  /*1660*/  ISETP.GT.U32.AND P1, PT, R244.reuse, R5, PT ;  /* 0x00000005f400720c */ /* 0x040fe20003f24070 */
[----:B------:R-:W-:Y:S01]  /*1670*/  IMAD R7, R244, R2, R19 ;  /* 0x00000002f4077224 */ /* 0x000fe200078e0213 */
[----:B------:R-:W-:Y:S01]  /*1680*/  LOP3.LUT R14, R0, 0xa, R9, 0xfe, !PT ;  /* 0x0000000a000e7812 */ /* 0x000fe200078efe09 */
[----:B------:R-:W-:Y:S01]  /*1690*/  IMAD.HI.U32 R2, R4, R11, RZ ;  /* 0x0000000b04027227 */ /* 0x000fe200078e00ff */
[----:B------:R1:W-:Y:S01]  /*16a0*/  STL [R1+0x1c], R3 ;  /* 0x00001c0301007387 */ /* 0x0003e20000100800 */
[----:B------:R-:W-:-:S02]  /*16b0*/  IABS R19, R12 ;  /* 0x0000000c00137213 */ /* 0x000fc40000000000 */
[----:B------:R-:W-:Y:S01]  /*16c0*/  @!P6 IMAD.IADD R15, R15, 0x1, -R244 ;  /* 0x000000010f0fe824 */ /* 0x000fe200078e0af4 */
[----:B------:R-:W-:Y:S01]  /*16d0*/  ISETP.GT.U32.AND P6, PT, R244, R7, PT ;  /* 0x00000007f400720c */ /* 0x000fe20003fc4070 */
[----:B------:R-:W-:Y:S01]  /*16e0*/  IMAD.MOV R2, RZ, RZ, -R2 ;  /* 0x000000ffff027224 */ /* 0x000fe200078e0a02 */
[----:B------:R-:W-:Y:S01]  /*16f0*/  IABS R21, R14 ;  /* 0x0000000e00157213 */ /* 0x000fe20000000000 */
[----:B------:R-:W-:Y:S01]  /*1700*/  IMAD.MOV.U32 R6, RZ, RZ, R15 ;  /* 0x000000ffff067224 */ /* 0x000fe200078e000f */
[----:B------:R-:W-:Y:S01]  /*1710*/  LOP3.LUT R52, R0, 0x33, R9, 0xfe, !PT ;  /* 0x0000003300347812 */ /* 0x000fe200078efe09 */
[----:B------:R-:W-:Y:S01]  /*1720*/  @!P1 IMAD.IADD R5, R5, 0x1, -R244 ;  /* 0x0000000105059824 */ /* 0x000fe200078e0af4 */
[----:B------:R-:W-:Y:S01]  /*1730*/  ISETP.GE.AND P1, PT, R10, RZ, PT ;  /* 0x000000ff0a00720c */ /* 0x000fe20003f26270 */
[----:B-1----:R-:W-:Y:S01]  /*1740*/  IMAD.MOV.U32 R3, RZ, RZ, R13 ;  /* 0x000000ffff037224 */ /* 0x002fe200078e000d */
[----:B------:R-:W-:Y:S01]  /*1750*/  LOP3.LUT R10, R0, 0xc, R9, 0xfe, !PT ;  /* 0x0000000c000a7812 */ /* 0x000fe200078efe09 */
[C---:B------:R-:W-:Y:S01]  /*1760*/  IMAD R11, R244.reuse, R2, R11 ;  /* 0x00000002f40b7224 */ /* 0x040fe200078e020b */
[----:B------:R-:W-:Y:S01]  /*1770*/  IABS R53, R52 ;  /* 0x0000003400357213 */ /* 0x000fe20000000000 */
[----:B------:R-:W-:Y:S01]  /*1780*/  @!P5 IMAD.MOV R3, RZ, RZ, -R3 ;  /* 0x000000ffff03d224 */ /* 0x000fe200078e0a03 */
[C---:B------:R-:W-:Y:S01]  /*1790*/  ISETP.GT.U32.AND P5, PT, R244.reuse, R5, PT ;  /* 0x00000005f400720c */ /* 0x040fe20003fa4070 */
[----:B------:R-:W-:Y:S01]  /*17a0*/  @!P0 IMAD.MOV R6, RZ, RZ, -R6 ;  /* 0x000000ffff068224 */ /* 0x000fe200078e0a06 */
[----:B------:R-:W-:Y:S01]  /*17b0*/  ISETP.GT.U32.AND P0, PT, R244, R11, PT ;  /* 0x0000000bf400720c */ /* 0x000fe20003f04070 */
[----:B------:R-:W-:Y:S01]  /*17c0*/  IMAD.HI.U32 R2, R4, R21, RZ ;  /* 0x0000001504027227 */ /* 0x000fe200078e00ff */
[----:B------:R-:W-:Y:S01]  /*17d0*/  STL [R1+0x18], R3 ;  /* 0x0000180301007387 */ /* 0x000fe20000100800 */
[----:B------:R-:W-:-:S02]  /*17e0*/  LOP3.LUT R54, R0, 0x36, R9, 0xfe, !PT ;  /* 0x0000003600367812 */ /* 0x000fc400078efe09 */
[----:B------:R-:W-:Y:S01]  /*17f0*/  @!P6 IMAD.IADD R7, R7, 0x1, -R244 ;  /* 0x000000010707e824 */ /* 0x000fe200078e0af4 */
[----:B------:R1:W-:Y:S01]  /*1800*/  STL [R1+0x14], R6 ;  /* 0x0000140601007387 */ /* 0x0003e20000100800 */
[----:B------:R-:W-:Y:S01]  /*1810*/  IMAD.MOV R2, RZ, RZ, -R2 ;  /* 0x000000ffff027224 */ /* 0x000fe200078e0a02 */
[--C-:B------:R-:W-:Y:S01]  /*1820*/  LOP3.LUT R64, R0, 0x3d, R9.reuse, 0xfe, !PT ;  /* 0x0000003d00407812 */ /* 0x100fe200078efe09 */
[----:B------:R-:W-:Y:S01]  /*1830*/  IMAD.HI.U32 R8, R4, R19, RZ ;  /* 0x0000001304087227 */ /* 0x000fe200078e00ff */
[----:B------:R-:W-:Y:S02]  /*1840*/  ISETP.GT.U32.AND P6, PT, R244, R7, PT ;  /* 0x00000007f400720c */ /* 0x000fe40003fc4070 */
[----:B------:R-:W-:Y:S01]  /*1850*/  IABS R63, R64 ;  /* 0x00000040003f7213 */ /* 0x000fe20000000000 */
[--C-:B------:R-:W-:Y:S01]  /*1860*/  @!P5 IMAD.IADD R5, R5, 0x1, -R244.reuse ;  /* 0x000000010505d824 */ /* 0x100fe200078e0af4 */
[----:B------:R-:W-:Y:S01]  /*1870*/  LOP3.LUT R66, R0, 0x3e, R9, 0xfe, !PT ;  /* 0x0000003e00427812 */ /* 0x000fe200078efe09 */
[----:B------:R-:W-:Y:S01]  /*1880*/  IMAD R252, R244, R2, R21 ;  /* 0x00000002f4fc7224 */ /* 0x000fe200078e0215 */
[----:B------:R-:W-:Y:S01]  /*1890*/  IABS R21, R25 ;  /* 0x0000001900157213 */ /* 0x000fe20000000000 */
[----:B-1----:R-:W-:Y:S01]  /*18a0*/  IMAD.MOV.U32 R6, RZ, RZ, R5 ;  /* 0x000000ffff067224 */ /* 0x002fe200078e0005 */
[----:B------:R-:W-:Y:S01]  /*18b0*/  LOP3.LUT R68, R0, 0x3f, R9, 0xfe, !PT ;  /* 0x0000003f00447812 */ /* 0x000fe200078efe09 */
[----:B------:R-:W-:Y:S01]  /*18c0*/  @!P2 IMAD.IADD R17, R17, 0x1, -R244 ;  /* 0x000000011111a824 */ /* 0x000fe200078e0af4 */
[----:B------:R-:W-:Y:S01]  /*18d0*/  ISETP.GE.AND P2, PT, R18, RZ, PT ;  /* 0x000000ff1200720c */ /* 0x000fe20003f46270 */
[----:B------:R-:W-:Y:S01]  /*18e0*/  IMAD.MOV R8, RZ, RZ, -R8 ;  /* 0x000000ffff087224 */ /* 0x000fe200078e0a08 */
[----:B------:R-:W-:Y:S01]  /*18f0*/  IABS R65, R66 ;  /* 0x0000004200417213 */ /* 0x000fe20000000000 */
[----:B------:R-:W-:Y:S01]  /*1900*/  @!P0 IMAD.IADD R11, R11, 0x1, -R244 ;  /* 0x000000010b0b8824 */ /* 0x000fe200078e0af4 */
[----:B------:R-:W-:Y:S01]  /*1910*/  IABS R67, R68 ;  /* 0x0000004400437213 */ /* 0x000fe20000000000 */
[----:B------:R-:W-:Y:S01]  /*1920*/  @!P4 IMAD.MOV R6, RZ, RZ, -R6 ;  /* 0x000000ffff06c224 */ /* 0x000fe200078e0a06 */
[C---:B------:R-:W-:Y:S01]  /*1930*/  ISETP.GT.U32.AND P4, PT, R244.reuse, R252, PT ;  /* 0x000000fcf400720c */ /* 0x040fe20003f84070 */
[----:B------:R-:W-:Y:S01]  /*1940*/  IMAD.MOV.U32 R3, RZ, RZ, R17 ;  /* 0x000000ffff037224 */ /* 0x000fe200078e0011 */
[C---:B------:R-:W-:Y:S01]  /*1950*/  ISETP.GT.U32.AND P0, PT, R244.reuse, R11, PT ;  /* 0x0000000bf400720c */ /* 0x040fe20003f04070 */
[----:B------:R-:W-:Y:S01]  /*1960*/  IMAD R13, R244, R8, R19 ;  /* 0x00000008f40d7224 */ /* 0x000fe200078e0213 */
[----:B------:R-:W-:Y:S01]  /*1970*/  LOP3.LUT R8, R0, 0xb, R9, 0xfe, !PT ;  /* 0x0000000b00087812 */ /* 0x000fe200078efe09 */
[----:B------:R-:W-:Y:S01]  /*1980*/  @!P3 IMAD.MOV R3, RZ, RZ, -R3 ;  /* 0x000000ffff03b224 */ /* 0x000fe200078e0a03 */
[----:B------:R-:W-:Y:S01]  /*1990*/  IABS R17, R10 ;  /* 0x0000000a00117213 */ /* 0x000fe20000000000 */
[----:B------:R-:W-:Y:S01]  /*19a0*/  @!P6 IMAD.IADD R7, R7, 0x1, -R244 ;  /* 0x000000010707e824 */ /* 0x000fe200078e0af4 */
[----:B------:R-:W-:-:S02]  /*19b0*/  IABS R15, R8 ;  /* 0x00000008000f7213 */ /* 0x000fc40000000000 */
[----:B------:R-:W-:Y:S01]  /*19c0*/  ISETP.GT.U32.AND P5, PT, R244, R13, PT ;  /* 0x0000000df400720c */ /* 0x000fe20003fa4070 */
[----:B------:R1:W-:Y:S01]  /*19d0*/  STL [R1+0x10], R3 ;  /* 0x0000100301007387 */ /* 0x0003e20000100800 */
[----:B------:R-:W-:Y:S01]  /*19e0*/  IMAD.HI.U32 R5, R4, R17, RZ ;  /* 0x0000001104057227 */ /* 0x000fe200078e00ff */
[----:B------:R-:W-:Y:S02]  /*19f0*/  ISETP.GE.AND P3, PT, R12, RZ, PT ;  /* 0x000000ff0c00720c */ /* 0x000fe40003f66270 */
[----:B------:R-:W-:Y:S01]  /*1a00*/  STL [R1+0xc], R6 ;  /* 0x00000c0601007387 */ /* 0x000fe20000100800 */
[----:B------:R-:W-:Y:S01]  /*1a10*/  IMAD.HI.U32 R2, R4, R15, RZ ;  /* 0x0000000f04027227 */ /* 0x000fe200078e00ff */
[----:B------:R-:W-:Y:S02]  /*1a20*/  ISETP.GE.AND P6, PT, R14, RZ, PT ;  /* 0x000000ff0e00720c */ /* 0x000fe40003fc6270 */
[--C-:B------:R-:W-:Y:S01]  /*1a30*/  LOP3.LUT R14, R0, 0xd, R9.reuse, 0xfe, !PT ;  /* 0x0000000d000e7812 */ /* 0x100fe200078efe09 */
[--C-:B------:R-:W-:Y:S01]  /*1a40*/  @!P4 IMAD.IADD R252, R252, 0x1, -R244.reuse ;  /* 0x00000001fcfcc824 */ /* 0x100fe200078e0af4 */
[----:B------:R-:W-:Y:S01]  /*1a50*/  LOP3.LUT R70, R0, 0x41, R9, 0xfe, !PT ;  /* 0x0000004100467812 */ /* 0x000fe200078efe09 */
[----:B-1----:R-:W-:Y:S01]  /*1a60*/  IMAD.MOV.U32 R3, RZ, RZ, R7 ;  /* 0x000000ffff037224 */ /* 0x002fe200078e0007 */
[----:B------:R-:W-:Y:S01]  /*1a70*/  IABS R19, R14 ;  /* 0x0000000e00137213 */ /* 0x000fe20000000000 */
[----:B------:R-:W-:Y:S01]  /*1a80*/  @!P0 IMAD.IADD R11, R11, 0x1, -R244 ;  /* 0x000000010b0b8824 */ /* 0x000fe200078e0af4 */
[----:B------:R-:W-:Y:S01]  /*1a90*/  ISETP.GT.U32.AND P4, PT, R244, R252, PT ;  /* 0x000000fcf400720c */ /* 0x000fe20003f84070 */
[----:B------:R-:W-:Y:S01]  /*1aa0*/  @!P2 IMAD.MOV R3, RZ, RZ, -R3 ;  /* 0x000000ffff03a224 */ /* 0x000fe200078e0a03 */
[----:B------:R-:W-:Y:S01]  /*1ab0*/  ISETP.GE.AND P2, PT, R8, RZ, PT ;  /* 0x000000ff0800720c */ /* 0x000fe20003f46270 */
[----:B------:R-:W-:Y:S01]  /*1ac0*/  IMAD.MOV R2, RZ, RZ, -R2 ;  /* 0x000000ffff027224 */ /* 0x000fe200078e0a02 */
[----:B------:R-:W-:Y:S01]  /*1ad0*/  ISETP.GE.AND P0, PT, R10, RZ, PT ;  /* 0x000000ff0a00720c */ /* 0x000fe20003f06270 */
[----:B------:R-:W-:Y:S01]  /*1ae0*/  IMAD.MOV R12, RZ, RZ, -R5 ;  /* 0x000000ffff0c7224 */ /* 0x000fe200078e0a05 */
[----:B------:R1:W-:Y:S01]  /*1af0*/  STL [R1+0x8], R3 ;  /* 0x0000080301007387 */ /* 0x0003e20000100800 */
[----:B------:R-:W-:Y:S01]  /*1b00*/  IMAD R5, R244, R2, R15 ;  /* 0x00000002f4057224 */ /* 0x000fe200078e020f */
[C-C-:B------:R-:W-:Y:S01]  /*1b10*/  LOP3.LUT R2, R0.reuse, 0xe, R9.reuse, 0xfe, !PT ;  /* 0x0000000e00027812 */ /* 0x140fe200078efe09 */
[--C-:B------:R-:W-:Y:S01]  /*1b20*/  @!P5 IMAD.IADD R13, R13, 0x1, -R244.reuse ;  /* 0x000000010d0dd824 */ /* 0x100fe200078e0af4 */
[----:B------:R-:W-:Y:S01]  /*1b30*/  LOP3.LUT R69, R0, 0x40, R9, 0xfe, !PT ;  /* 0x0000004000457812 */ /* 0x000fe200078efe09 */
[----:B------:R-:W-:Y:S01]  /*1b40*/  IMAD R12, R244, R12, R17 ;  /* 0x0000000cf40c7224 */ /* 0x000fe200078e0211 */
[----:B------:R-:W-:Y:S01]  /*1b50*/  IABS R17, R20 ;  /* 0x0000001400117213 */ /* 0x000fe20000000000 */
[----:B------:R-:W-:Y:S01]  /*1b60*/  @!P4 IMAD.IADD R252, R252, 0x1, -R244 ;  /* 0x00000001fcfcc824 */ /* 0x000fe200078e0af4 */
[----:B------:R-:W-:Y:S01]  /*1b70*/  ISETP.GT.U32.AND P5, PT, R244, R13, PT ;  /* 0x0000000df400720c */ /* 0x000fe20003fa4070 */
[----:B------:R-:W-:Y:S01]  /*1b80*/  IMAD.HI.U32 R7, R4, R19, RZ ;  /* 0x0000001304077227 */ /* 0x000fe200078e00ff */
[----:B------:R-:W-:-:S02]  /*1b90*/  ISETP.GT.U32.AND P4, PT, R244, R12, PT ;  /* 0x0000000cf400720c */ /* 0x000fc40003f84070 */
[C---:B------:R-:W-:Y:S01]  /*1ba0*/  LOP3.LUT R76, R0.reuse, 0x4a, R9, 0xfe, !PT ;  /* 0x0000004a004c7812 */ /* 0x040fe200078efe09 */
[----:B-1----:R-:W-:Y:S01]  /*1bb0*/  IMAD.MOV.U32 R3, RZ, RZ, R11 ;  /* 0x000000ffff037224 */ /* 0x002fe200078e000b */
[----:B------:R-:W-:Y:S01]  /*1bc0*/  LOP3.LUT R80, R0, 0x4f, R9, 0xfe, !PT ;  /* 0x0000004f00507812 */ /* 0x000fe200078efe09 */
[----:B------:R-:W-:Y:S01]  /*1bd0*/  IMAD.MOV R7, RZ, RZ, -R7 ;  /* 0x000000ffff077224 */ /* 0x000fe200078e0a07 */
[----:B------:R-:W-:Y:S01]  /*1be0*/  IABS R77, R76 ;  /* 0x0000004c004d7213 */ /* 0x000fe20000000000 */
[----:B------:R-:W-:Y:S01]  /*1bf0*/  @!P1 IMAD.MOV R3, RZ, RZ, -R3 ;  /* 0x000000ffff039224 */ /* 0x000fe200078e0a03 */
[C---:B------:R-:W-:Y:S01]  /*1c00*/  ISETP.GT.U32.AND P1, PT, R244.reuse, R5, PT ;  /* 0x00000005f400720c */ /* 0x040fe20003f24070 */
[----:B------:R-:W-:Y:S01]  /*1c10*/  IMAD R7, R244, R7, R19 ;  /* 0x00000007f4077224 */ /* 0x000fe200078e0213 */
[----:B------:R-:W-:Y:S01]  /*1c20*/  IABS R19, R22 ;  /* 0x0000001600137213 */ /* 0x000fe20000000000 */
[--C-:B------:R-:W-:Y:S01]  /*1c30*/  @!P5 IMAD.IADD R13, R13, 0x1, -R244.reuse ;  /* 0x000000010d0dd824 */ /* 0x100fe200078e0af4 */
[----:B------:R-:W-:Y:S01]  /*1c40*/  ISETP.GE.AND P5, PT, R14, RZ, PT ;  /* 0x000000ff0e00720c */ /* 0x000fe20003fa6270 */
[----:B------:R-:W-:Y:S01]  /*1c50*/  @!P4 IMAD.IADD R12, R12, 0x1, -R244 ;  /* 0x000000010c0cc824 */ /* 0x000fe200078e0af4 */
[----:B------:R-:W-:Y:S01]  /*1c60*/  LOP3.LUT R14, R0, 0xf, R9, 0xfe, !PT ;  /* 0x0000000f000e7812 */ /* 0x000fe200078efe09 */
[----:B------:R-:W-:Y:S01]  /*1c70*/  IMAD.MOV.U32 R145, RZ, RZ, R13 ;  /* 0x000000ffff917224 */ /* 0x000fe200078e000d */
[----:B------:R-:W-:Y:S01]  /*1c80*/  IABS R13, R2 ;  /* 0x00000002000d7213 */ /* 0x000fe20000000000 */
[----:B------:R-:W-:Y:S01]  /*1c90*/  @!P6 IMAD.MOV R252, RZ, RZ, -R252 ;  /* 0x000000fffffce224 */ /* 0x000fe200078e0afc */
[----:B------:R-:W-:Y:S01]  /*1ca0*/  IABS R15, R14 ;  /* 0x0000000e000f7213 */ /* 0x000fe20000000000 */
[----:B------:R-:W-:Y:S01]  /*1cb0*/  @!P3 IMAD.MOV R145, RZ, RZ, -R145 ;  /* 0x000000ffff91b224 */ /* 0x000fe200078e0a91 */
[----:B------:R-:W-:Y:S01]  /*1cc0*/  ISETP.GE.AND P3, PT, R2, RZ, PT ;  /* 0x000000ff0200720c */ /* 0x000fe20003f66270 */
[----:B------:R-:W-:Y:S01]  /*1cd0*/  @!P1 IMAD.IADD R5, R5, 0x1, -R244 ;  /* 0x0000000105059824 */ /* 0x000fe200078e0af4 */
[----:B------:R-:W-:Y:S01]  /*1ce0*/  ISETP.GT.U32.AND P4, PT, R244, R12, PT ;  /* 0x0000000cf400720c */ /* 0x000fe20003f84070 */
[----:B------:R-:W-:Y:S01]  /*1cf0*/  IMAD.HI.U32 R2, R4, R13, RZ ;  /* 0x0000000d04027227 */ /* 0x000fe200078e00ff */
[C---:B------:R-:W-:Y:S01]  /*1d00*/  ISETP.GT.U32.AND P6, PT, R244.reuse, R7, PT ;  /* 0x00000007f400720c */ /* 0x040fe20003fc4070 */
[----:B------:R-:W-:Y:S01]  /*1d10*/  STL [R1+0x4], R3 ;  /* 0x0000040301007387 */ /* 0x000fe20000100800 */
[----:B------:R-:W-:Y:S01]  /*1d20*/  ISETP.GT.U32.AND P1, PT, R244, R5, PT ;  /* 0x00000005f400720c */ /* 0x000fe20003f24070 */
[----:B------:R-:W-:Y:S01]  /*1d30*/  IMAD.HI.U32 R8, R4, R15, RZ ;  /* 0x0000000f04087227 */ /* 0x000fe200078e00ff */
[----:B------:R-:W-:Y:S01]  /*1d40*/  IABS R81, R80 ;  /* 0x0000005000517213 */ /* 0x000fe20000000000 */
[----:B------:R-:W-:Y:S01]  /*1d50*/  STL [R1+0xd44], R145 ;  /* 0x000d449101007387 */ /* 0x000fe20000100800 */
[C-C-:B------:R-:W-:Y:S01]  /*1d60*/  LOP3.LUT R84, R0.reuse, 0x53, R9.reuse, 0xfe, !PT ;  /* 0x0000005300547812 */ /* 0x140fe200078efe09 */
[----:B------:R-:W-:Y:S01]  /*1d70*/  IMAD.MOV R2, RZ, RZ, -R2 ;  /* 0x000000ffff027224 */ /* 0x000fe200078e0a02 */
[--C-:B------:R-:W-:Y:S01]  /*1d80*/  LOP3.LUT R85, R0, 0x54, R9.reuse, 0xfe, !PT ;  /* 0x0000005400557812 */ /* 0x100fe200078efe09 */
[----:B------:R-:W-:Y:S01]  /*1d90*/  IMAD.MOV R8, RZ, RZ, -R8 ;  /* 0x000000ffff087224 */ /* 0x000fe200078e0a08 */
[----:B------:R-:W-:Y:S01]  /*1da0*/  IABS R83, R84 ;  /* 0x0000005400537213 */ /* 0x000fe20000000000 */
[--C-:B------:R-:W-:Y:S01]  /*1db0*/  @!P4 IMAD.IADD R12, R12, 0x1, -R244.reuse ;  /* 0x000000010c0cc824 */ /* 0x100fe200078e0af4 */
[----:B------:R-:W-:Y:S01]  /*1dc0*/  LOP3.LUT R90, R0, 0x58, R9, 0xfe, !PT ;  /* 0x00000058005a7812 */ /* 0x000fe200078efe09 */
[----:B------:R-:W-:Y:S01]  /*1dd0*/  IMAD R15, R244, R8, R15 ;  /* 0x00000008f40f7224 */ /* 0x000fe200078e020f */
[----:B------:R-:W-:Y:S01]  /*1de0*/  LOP3.LUT R95, R0, 0x5c, R9, 0xfe, !PT ;  /* 0x0000005c005f7812 */ /* 0x000fe200078efe09 */
[--C-:B------:R-:W-:Y:S01]  /*1df0*/  @!P1 IMAD.IADD R5, R5, 0x1, -R244.reuse ;  /* 0x0000000105059824 */ /* 0x100fe200078e0af4 */
[----:B------:R-:W-:Y:S01]  /*1e00*/  ISETP.GE.AND P1, PT, R14, RZ, PT ;  /* 0x000000ff0e00720c */ /* 0x000fe20003f26270 */
[C---:B------:R-:W-:Y:S01]  /*1e10*/  IMAD R14, R244.reuse, R2, R13 ;  /* 0x00000002f40e7224 */ /* 0x040fe200078e020d */
[----:B------:R-:W-:Y:S01]  /*1e20*/  IABS R89, R90 ;  /* 0x0000005a00597213 */ /* 0x000fe20000000000 */
[----:B------:R-:W-:Y:S01]  /*1e30*/  @!P6 IMAD.IADD R7, R7, 0x1, -R244 ;  /* 0x000000010707e824 */ /* 0x000fe200078e0af4 */
[----:B------:R-:W-:Y:S01]  /*1e40*/  ISETP.GT.U32.AND P6, PT, R244, R15, PT ;  /* 0x0000000ff400720c */ /* 0x000fe20003fc4070 */
[----:B------:R-:W-:Y:S01]  /*1e50*/  IMAD.HI.U32 R10, R4, R17, RZ ;  /* 0x00000011040a7227 */ /* 0x000fe200078e00ff */
[----:B------:R-:W-:Y:S01]  /*1e60*/  ISETP.GT.U32.AND P4, PT, R244, R14, PT ;  /* 0x0000000ef400720c */ /* 0x000fe20003f84070 */
[----:B------:R-:W-:Y:S01]  /*1e70*/  STL [R1+0xd48], R252 ;  /* 0x000d48fc01007387 */ /* 0x000fe20000100800 */
[----:B------:R-:W-:Y:S01]  /*1e80*/  IABS R93, R95 ;  /* 0x0000005f005d7213 */ /* 0x000fe20000000000 */
[----:B------:R-:W-:Y:S01]  /*1e90*/  IMAD.HI.U32 R11, R4, R19, RZ ;  /* 0x00000013040b7227 */ /* 0x000fe200078e00ff */
[----:B------:R-:W-:-:S02]  /*1ea0*/  LOP3.LUT R94, R0, 0x5b, R9, 0xfe, !PT ;  /* 0x0000005b005e7812 */ /* 0x000fc400078efe09 */
[C---:B------:R-:W-:Y:S01]  /*1eb0*/  LOP3.LUT R102, R0.reuse, 0x64, R9, 0xfe, !PT ;  /* 0x0000006400667812 */ /* 0x040fe200078efe09 */
[----:B------:R-:W-:Y:S01]  /*1ec0*/  IMAD.MOV R10, RZ, RZ, -R10 ;  /* 0x000000ffff0a7224 */ /* 0x000fe200078e0a0a */
[----:B------:R-:W-:Y:S01]  /*1ed0*/  IABS R91, R94 ;  /* 0x0000005e005b7213 */ /* 0x000fe20000000000 */
[----:B------:R-:W-:Y:S01]  /*1ee0*/  IMAD.MOV R11, RZ, RZ, -R11 ;  /* 0x000000ffff0b7224 */ /* 0x000fe200078e0a0b */
[----:B------:R-:W-:Y:S01]  /*1ef0*/  LOP3.LUT R105, R0, 0x66, R9, 0xfe, !PT ;  /* 0x0000006600697812 */ /* 0x000fe200078efe09 */
[----:B------:R-:W-:Y:S01]  /*1f00*/  IMAD R16, R244, R10, R17 ;  /* 0x0000000af4107224 */ /* 0x000fe200078e0211 */
[----:B------:R-:W-:Y:S01]  /*1f10*/  LOP3.LUT R10, R0, 0x12, R9, 0xfe, !PT ;  /* 0x00000012000a7812 */ /* 0x000fe200078efe09 */
[----:B------:R-:W-:Y:S01]  /*1f20*/  IMAD R17, R244, R11, R19 ;  /* 0x0000000bf4117224 */ /* 0x000fe200078e0213 */
[----:B------:R-:W-:Y:S01]  /*1f30*/  IABS R19, R24 ;  /* 0x0000001800137213 */ /* 0x000fe20000000000 */
[--C-:B------:R-:W-:Y:S01]  /*1f40*/  @!P4 IMAD.IADD R14, R14, 0x1, -R244.reuse ;  /* 0x000000010e0ec824 */ /* 0x100fe200078e0af4 */
[----:B------:R-:W-:Y:S01]  /*1f50*/  IABS R13, R10 ;  /* 0x0000000a000d7213 */ /* 0x000fe20000000000 */
[----:B------:R-:W-:Y:S01]  /*1f60*/  IMAD.MOV.U32 R11, RZ, RZ, R5 ;  /* 0x000000ffff0b7224 */ /* 0x000fe200078e0005 */
[----:B------:R-:W-:Y:S01]  /*1f70*/  ISETP.GT.U32.AND P4, PT, R244, R7, PT ;  /* 0x00000007f400720c */ /* 0x000fe20003f84070 */
[----:B------:R-:W-:Y:S01]  /*1f80*/  @!P6 IMAD.IADD R15, R15, 0x1, -R244 ;  /* 0x000000010f0fe824 */ /* 0x000fe200078e0af4 */
[----:B------:R-:W-:Y:S01]  /*1f90*/  LOP3.LUT R104, R0, 0x65, R9, 0xfe, !PT ;  /* 0x0000006500687812 */ /* 0x000fe200078efe09 */
[----:B------:R-:W-:Y:S01]  /*1fa0*/  @!P2 IMAD.MOV R11, RZ, RZ, -R11 ;  /* 0x000000ffff0ba224 */ /* 0x000fe200078e0a0b */
[----:B------:R-:W-:Y:S01]  /*1fb0*/  ISETP.GT.U32.AND P2, PT, R244, R14, PT ;  /* 0x0000000ef400720c */ /* 0x000fe20003f44070 */
[----:B------:R-:W-:Y:S01]  /*1fc0*/  IMAD.HI.U32 R2, R4, R13, RZ ;  /* 0x0000000d04027227 */ /* 0x000fe200078e00ff */
[----:B------:R-:W-:-:S02]  /*1fd0*/  ISETP.GT.U32.AND P6, PT, R244, R15, PT ;  /* 0x0000000ff400720c */ /* 0x000fc40003fc4070 */
[--C-:B------:R-:W-:Y:S01]  /*1fe0*/  LOP3.LUT R106, R0, 0x69, R9.reuse, 0xfe, !PT ;  /* 0x00000069006a7812 */ /* 0x100fe200078efe09 */
[----:B------:R-:W-:Y:S01]  /*1ff0*/  IMAD.HI.U32 R5, R4, R19, RZ ;  /* 0x0000001304057227 */ /* 0x000fe200078e00ff */
[C-C-:B------:R-:W-:Y:S01]  /*2000*/  LOP3.LUT R108, R0.reuse, 0x6b, R9.reuse, 0xfe, !PT ;  /* 0x0000006b006c7812 */ /* 0x140fe200078efe09 */
[----:B------:R-:W-:Y:S01]  /*2010*/  STL [R1+0xd4c], R11 ;  /* 0x000d4c0b01007387 */ /* 0x000fe20000100800 */
[----:B------:R-:W-:Y:S01]  /*2020*/  LOP3.LUT R110, R0, 0x6d, R9, 0xfe, !PT ;  /* 0x0000006d006e7812 */ /* 0x000fe200078efe09 */
[----:B------:R-:W-:Y:S01]  /*2030*/  IMAD.MOV R2, RZ, RZ, -R2 ;  /* 0x000000ffff027224 */ /* 0x000fe200078e0a02 */
[----:B------:R-:W-:Y:S01]  /*2040*/  IABS R107, R108 ;  /* 0x0000006c006b7213 */ /* 0x000fe20000000000 */
[----:B------:R-:W-:Y:S01]  /*2050*/  IMAD.MOV R8, RZ, RZ, -R5 ;  /* 0x000000ffff087224 */ /* 0x000fe200078e0a05 */
[----:B------:R-:W-:Y:S01]  /*2060*/  IABS R109, R110 ;  /* 0x0000006e006d7213 */ /* 0x000fe20000000000 */
[----:B------:R-:W-:Y:S01]  /*2070*/  @!P0 IMAD.MOV R12, RZ, RZ, -R12 ;  /* 0x000000ffff0c8224 */ /* 0x000fe200078e0a0c */
[C---:B------:R-:W-:Y:S01]  /*2080*/  ISETP.GT.U32.AND P0, PT, R244.reuse, R16, PT ;  /* 0x00000010f400720c */ /* 0x040fe20003f04070 */
[--C-:B------:R-:W-:Y:S01]  /*2090*/  @!P4 IMAD.IADD R7, R7, 0x1, -R244.reuse ;  /* 0x000000010707c824 */ /* 0x100fe200078e0af4 */
[C---:B------:R-:W-:Y:S01]  /*20a0*/  ISETP.GT.U32.AND P4, PT, R244.reuse, R17, PT ;  /* 0x00000011f400720c */ /* 0x040fe20003f84070 */
[----:B------:R-:W-:Y:S01]  /*20b0*/  IMAD R18, R244, R2, R13 ;  /* 0x00000002f4127224 */ /* 0x000fe200078e020d */
[----:B------:R-:W-:Y:S01]  /*20c0*/  LOP3.LUT R114, R0, 0x70, R9, 0xfe, !PT ;  /* 0x0000007000727812 */ /* 0x000fe200078efe09 */
[----:B------:R-:W-:Y:S01]  /*20d0*/  IMAD R19, R244, R8, R19 ;  /* 0x00000008f4137224 */ /* 0x000fe200078e0213 */
[----:B------:R-:W-:Y:S01]  /*20e0*/  LOP3.LUT R8, R0, 0x16, R9, 0xfe, !PT ;  /* 0x0000001600087812 */ /* 0x000fe200078efe09 */
[--C-:B------:R-:W-:Y:S01]  /*20f0*/  @!P2 IMAD.IADD R14, R14, 0x1, -R244.reuse ;  /* 0x000000010e0ea824 */ /* 0x100fe200078e0af4 */
[C---:B------:R-:W-:Y:S01]  /*2100*/  ISETP.GT.U32.AND P2, PT, R244.reuse, R18, PT ;  /* 0x00000012f400720c */ /* 0x040fe20003f44070 */
[--C-:B------:R-:W-:Y:S01]  /*2110*/  @!P6 IMAD.IADD R15, R15, 0x1, -R244.reuse ;  /* 0x000000010f0fe824 */ /* 0x100fe200078e0af4 */
[----:B------:R-:W-:Y:S01]  /*2120*/  ISETP.GT.U32.AND P6, PT, R244, R19, PT ;  /* 0x00000013f400720c */ /* 0x000fe20003fc4070 */
[----:B------:R-:W-:Y:S01]  /*2130*/  IMAD.MOV.U32 R13, RZ, RZ, R7 ;  /* 0x000000ffff0d7224 */ /* 0x000fe200078e0007 */
[----:B------:R-:W-:Y:S01]  /*2140*/  IABS R7, R8 ;  /* 0x0000000800077213 */ /* 0x000fe20000000000 */
[--C-:B------:R-:W-:Y:S01]  /*2150*/  @!P0 IMAD.IADD R16, R16, 0x1, -R244.reuse ;  /* 0x0000000110108824 */ /* 0x100fe200078e0af4 */
[----:B------:R-:W-:Y:S01]  /*2160*/  ISETP.GE.AND P0, PT, R20, RZ, PT ;  /* 0x000000ff1400720c */ /* 0x000fe20003f06270 */
[--C-:B------:R-:W-:Y:S01]  /*2170*/  @!P4 IMAD.IADD R17, R17, 0x1, -R244.reuse ;  /* 0x000000011111c824 */ /* 0x100fe200078e0af4 */
[----:B------:R-:W-:Y:S01]  /*2180*/  ISETP.GE.AND P4, PT, R22, RZ, PT ;  /* 0x000000ff1600720c */ /* 0x000fe20003f86270 */
[----:B------:R-:W-:Y:S01]  /*2190*/  IMAD.HI.U32 R2, R4, R21, RZ ;  /* 0x0000001504027227 */ /* 0x000fe200078e00ff */
[C-C-:B------:R-:W-:Y:S01]  /*21a0*/  LOP3.LUT R116, R0.reuse, 0x73, R9.reuse, 0xfe, !PT ;  /* 0x0000007300747812 */ /* 0x140fe200078efe09 */
[----:B------:R-:W-:Y:S01]  /*21b0*/  STL [R1+0xd50], R12 ;  /* 0x000d500c01007387 */ /* 0x000fe20000100800 */
[----:B------:R-:W-:Y:S01]  /*21c0*/  LOP3.LUT R118, R0, 0x74, R9, 0xfe, !PT ;  /* 0x0000007400767812 */ /* 0x000fe200078efe09 */
[--C-:B------:R-:W-:Y:S01]  /*21d0*/  @!P2 IMAD.IADD R18, R18, 0x1, -R244.reuse ;  /* 0x000000011212a824 */ /* 0x100fe200078e0af4 */
[C---:B------:R-:W-:Y:S01]  /*21e0*/  ISETP.GT.U32.AND P2, PT, R244.reuse, R16, PT ;  /* 0x00000010f400720c */ /* 0x040fe20003f44070 */
[----:B------:R-:W-:Y:S01]  /*21f0*/  @!P6 IMAD.IADD R19, R19, 0x1, -R244 ;  /* 0x000000011313e824 */ /* 0x000fe200078e0af4 */
[----:B------:R-:W-:Y:S01]  /*2200*/  ISETP.GT.U32.AND P6, PT, R244, R17, PT ;  /* 0x00000011f400720c */ /* 0x000fe20003fc4070 */
[----:B------:R-:W-:Y:S01]  /*2210*/  IMAD.HI.U32 R5, R4, R23, RZ ;  /* 0x0000001704057227 */ /* 0x000fe200078e00ff */
[----:B------:R-:W-:-:S02]  /*2220*/  IABS R117, R118 ;  /* 0x0000007600757213 */ /* 0x000fc40000000000 */
[----:B------:R-:W-:Y:S01]  /*2230*/  LOP3.LUT R122, R0, 0x77, R9, 0xfe, !PT ;  /* 0x00000077007a7812 */ /* 0x000fe200078efe09 */
[----:B------:R-:W-:Y:S01]  /*2240*/  @!P5 IMAD.MOV R13, RZ, RZ, -R13 ;  /* 0x000000ffff0dd224 */ /* 0x000fe200078e0a0d */
[----:B------:R-:W-:Y:S01]  /*2250*/  ISETP.GT.U32.AND P5, PT, R244, R18, PT ;  /* 0x00000012f400720c */ /* 0x000fe20003fa4070 */
[----:B------:R-:W-:Y:S01]  /*2260*/  IMAD.MOV R2, RZ, RZ, -R2 ;  /* 0x000000ffff027224 */ /* 0x000fe200078e0a02 */
[----:B------:R-:W-:Y:S01]  /*2270*/  LOP3.LUT R126, R0, 0x78, R9, 0xfe, !PT ;  /* 0x00000078007e7812 */ /* 0x000fe200078efe09 */
[----:B------:R-:W-:Y:S01]  /*2280*/  IMAD.MOV R5, RZ, RZ, -R5 ;  /* 0x000000ffff057224 */ /* 0x000fe200078e0a05 */
[----:B------:R-:W-:Y:S01]  /*2290*/  IABS R121, R122 ;  /* 0x0000007a00797213 */ /* 0x000fe20000000000 */
[C---:B------:R-:W-:Y:S01]  /*22a0*/  IMAD R20, R244.reuse, R2, R21 ;  /* 0x00000002f4147224 */ /* 0x040fe200078e0215 */
[----:B------:R-:W-:Y:S01]  /*22b0*/  IABS R123, R126 ;  /* 0x0000007e007b7213 */ /* 0x000fe20000000000 */
[C---:B------:R-:W-:Y:S01]  /*22c0*/  IMAD R21, R244.reuse, R5, R23 ;  /* 0x00000005f4157224 */ /* 0x040fe200078e0217 */
[----:B------:R-:W-:Y:S01]  /*22d0*/  IABS R23, R27 ;  /* 0x0000001b00177213 */ /* 0x000fe20000000000 */
[----:B------:R-:W-:Y:S01]  /*22e0*/  @!P3 IMAD.MOV R14, RZ, RZ, -R14 ;  /* 0x000000ffff0eb224 */ /* 0x000fe200078e0a0e */
[----:B------:R-:W-:Y:S01]  /*22f0*/  ISETP.GT.U32.AND P3, PT, R244, R19, PT ;  /* 0x00000013f400720c */ /* 0x000fe20003f64070 */
[--C-:B------:R-:W-:Y:S01]  /*2300*/  @!P2 IMAD.IADD R16, R16, 0x1, -R244.reuse ;  /* 0x000000011010a824 */ /* 0x100fe200078e0af4 */
[----:B------:R-:W-:Y:S01]  /*2310*/  ISETP.GE.AND P2, PT, R10, RZ, PT ;  /* 0x000000ff0a00720c */ /* 0x000fe20003f46270 */
[--C-:B------:R-:W-:Y:S01]  /*2320*/  @!P6 IMAD.IADD R17, R17, 0x1, -R244.reuse ;  /* 0x000000011111e824 */ /* 0x100fe200078e0af4 */
[----:B------:R-:W-:Y:S01]  /*2330*/  ISETP.GT.U32.AND P6, PT, R244, R21, PT ;  /* 0x00000015f400720c */ /* 0x000fe20003fc4070 */
[----:B------:R-:W-:Y:S01]  /*2340*/  IMAD.HI.U32 R2, R4, R7, RZ ;  /* 0x0000000704027227 */ /* 0x000fe200078e00ff */
[C-C-:B------:R-:W-:Y:S01]  /*2350*/  LOP3.LUT R10, R0.reuse, 0x1e, R9.reuse, 0xfe, !PT ;  /* 0x0000001e000a7812 */ /* 0x140fe200078efe09 */
[----:B------:R-:W-:Y:S01]  /*2360*/  STL [R1+0xd54], R13 ;  /* 0x000d540d01007387 */ /* 0x000fe20000100800 */
[--C-:B------:R-:W-:Y:S01]  /*2370*/  LOP3.LUT R127, R0, 0x7a, R9.reuse, 0xfe, !PT ;  /* 0x0000007a007f7812 */ /* 0x100fe200078efe09 */
[----:B------:R-:W-:Y:S01]  /*2380*/  @!P5 IMAD.IADD R18, R18, 0x1, -R244 ;  /* 0x000000011212d824 */ /* 0x000fe200078e0af4 */
[----:B------:R-:W-:Y:S01]  /*2390*/  ISETP.GE.AND P5, PT, R24, RZ, PT ;  /* 0x000000ff1800720c */ /* 0x000fe20003fa6270 */
[----:B------:R-:W-:Y:S01]  /*23a0*/  IMAD.HI.U32 R5, R4, R23, RZ ;  /* 0x0000001704057227 */ /* 0x000fe200078e00ff */
[----:B------:R-:W-:Y:S01]  /*23b0*/  IABS R31, R10 ;  /* 0x0000000a001f7213 */ /* 0x000fe20000000000 */
[----:B------:R-:W-:Y:S01]  /*23c0*/  STL [R1+0xd58], R14 ;  /* 0x000d580e01007387 */ /* 0x000fe20000100800 */
[C-C-:B------:R-:W-:Y:S01]  /*23d0*/  LOP3.LUT R128, R0.reuse, 0x7c, R9.reuse, 0xfe, !PT ;  /* 0x0000007c00807812 */ /* 0x140fe200078efe09 */
[----:B------:R-:W-:Y:S01]  /*23e0*/  IMAD.MOV R2, RZ, RZ, -R2 ;  /* 0x000000ffff027224 */ /* 0x000fe200078e0a02 */
[----:B------:R-:W-:Y:S01]  /*23f0*/  LOP3.LUT R140, R0, 0x84, R9, 0xfe, !PT ;  /* 0x00000084008c7812 */ /* 0x000fe200078efe09 */
[----:B------:R-:W-:Y:S01]  /*2400*/  @!P1 IMAD.MOV R15, RZ, RZ, -R15 ;  /* 0x000000ffff0f9224 */ /* 0x000fe200078e0a0f */
[----:B------:R-:W-:Y:S01]  /*2410*/  ISETP.GT.U32.AND P1, PT, R244, R20, PT ;  /* 0x00000014f400720c */ /* 0x000fe20003f24070 */
[----:B------:R-:W-:Y:S01]  /*2420*/  IMAD.MOV R5, RZ, RZ, -R5 ;  /* 0x000000ffff057224 */ /* 0x000fe200078e0a05 */
[----:B------:R-:W-:Y:S01]  /*2430*/  LOP3.LUT R138, R0, 0x83, R9, 0xfe, !PT ;  /* 0x00000083008a7812 */ /* 0x000fe200078efe09 */
[----:B------:R-:W-:Y:S01]  /*2440*/  IMAD R22, R244, R2, R7 ;  /* 0x00000002f4167224 */ /* 0x000fe200078e0207 */
[----:B------:R-:W-:Y:S01]  /*2450*/  LOP3.LUT R2, R0, 0x18, R9, 0xfe, !PT ;  /* 0x0000001800027812 */ /* 0x000fe200078efe09 */
[--C-:B------:R-:W-:Y:S01]  /*2460*/  @!P3 IMAD.IADD R19, R19, 0x1, -R244.reuse ;  /* 0x000000011313b824 */ /* 0x100fe200078e0af4 */
[----:B------:R-:W-:Y:S01]  /*2470*/  ISETP.GE.AND P3, PT, R25, RZ, PT ;  /* 0x000000ff1900720c */ /* 0x000fe20003f66270 */
[----:B------:R-:W-:Y:S01]  /*2480*/  @!P6 IMAD.IADD R21, R21, 0x1, -R244 ;  /* 0x000000011515e824 */ /* 0x000fe200078e0af4 */
[----:B------:R-:W-:Y:S01]  /*2490*/  IABS R7, R2 ;  /* 0x0000000200077213 */ /* 0x000fe20000000000 */
[----:B------:R-:W-:Y:S01]  /*24a0*/  IMAD R23, R244, R5, R23 ;  /* 0x00000005f4177224 */ /* 0x000fe200078e0217 */
[----:B------:R-:W-:Y:S01]  /*24b0*/  LOP3.LUT R5, R0, 0x19, R9, 0xfe, !PT ;  /* 0x0000001900057812 */ /* 0x000fe200078efe09 */
[----:B------:R-:W-:Y:S01]  /*24c0*/  @!P2 IMAD.MOV R18, RZ, RZ, -R18 ;  /* 0x000000ffff12a224 */ /* 0x000fe200078e0a12 */
[C---:B------:R-:W-:Y:S01]  /*24d0*/  ISETP.GT.U32.AND P2, PT, R244.reuse, R22, PT ;  /* 0x00000016f400720c */ /* 0x040fe20003f44070 */
[----:B------:R-:W-:Y:S01]  /*24e0*/  @!P4 IMAD.MOV R17, RZ, RZ, -R17 ;  /* 0x000000ffff11c224 */ /* 0x000fe200078e0a11 */
[C---:B------:R-:W-:Y:S01]  /*24f0*/  ISETP.GT.U32.AND P4, PT, R244.reuse, R21, PT ;  /* 0x00000015f400720c */ /* 0x040fe20003f84070 */
[----:B------:R-:W-:Y:S01]  /*2500*/  @!P5 IMAD.MOV R19, RZ, RZ, -R19 ;  /* 0x000000ffff13d224 */ /* 0x000fe200078e0a13 */
[----:B------:R-:W-:Y:S01]  /*2510*/  ISETP.GT.U32.AND P5, PT, R244, R23, PT ;  /* 0x00000017f400720c */ /* 0x000fe20003fa4070 */
[----:B------:R-:W-:Y:S01]  /*2520*/  @!P1 IMAD.IADD R20, R20, 0x1, -R244 ;  /* 0x0000000114149824 */ /* 0x000fe200078e0af4 */
[----:B------:R-:W-:Y:S01]  /*2530*/  ISETP.GE.AND P1, PT, R26, RZ, PT ;  /* 0x000000ff1a00720c */ /* 0x000fe20003f26270 */
[----:B------:R-:W-:Y:S01]  /*2540*/  @!P0 IMAD.MOV R16, RZ, RZ, -R16 ;  /* 0x000000ffff108224 */ /* 0x000fe200078e0a10 */
[----:B------:R-:W-:Y:S01]  /*2550*/  IABS R25, R5 ;  /* 0x0000000500197213 */ /* 0x000fe20000000000 */
[----:B------:R-:W-:Y:S01]  /*2560*/  STL [R1+0xd5c], R15 ;  /* 0x000d5c0f01007387 */ /* 0x000fe20000100800 */
[----:B------:R-:W-:-:S02]  /*2570*/  ISETP.GT.U32.AND P0, PT, R244, R20, PT ;  /* 0x00000014f400720c */ /* 0x000fc40003f04070 */
[----:B------:R-:W-:Y:S01]  /*2580*/  ISETP.GE.AND P6, PT, R8, RZ, PT ;  /* 0x000000ff0800720c */ /* 0x000fe20003fc6270 */
[--C-:B------:R-:W-:Y:S01]  /*2590*/  @!P2 IMAD.IADD R22, R22, 0x1, -R244.reuse ;  /* 0x000000011616a824 */ /* 0x100fe200078e0af4 */
[----:B------:R-:W-:Y:S01]  /*25a0*/  ISETP.GE.AND P2, PT, R5, RZ, PT ;  /* 0x000000ff0500720c */ /* 0x000fe20003f46270 */
[--C-:B------:R-:W-:Y:S01]  /*25b0*/  @!P4 IMAD.IADD R21, R21, 0x1, -R244.reuse ;  /* 0x000000011515c824 */ /* 0x100fe200078e0af4 */
[----:B------:R-:W-:Y:S01]  /*25c0*/  ISETP.GE.AND P4, PT, R2, RZ, PT ;  /* 0x000000ff0200720c */ /* 0x000fe20003f86270 */
[----:B------:R-:W-:Y:S01]  /*25d0*/  @!P5 IMAD.IADD R23, R23, 0x1, -R244 ;  /* 0x000000011717d824 */ /* 0x000fe200078e0af4 */
[----:B------:R-:W-:Y:S01]  /*25e0*/  ISETP.GT.U32.AND P5, PT, R244, R22, PT ;  /* 0x00000016f400720c */ /* 0x000fe20003fa4070 */
[----:B------:R-:W-:Y:S01]  /*25f0*/  IMAD.HI.U32 R2, R4, R7, RZ ;  /* 0x0000000704027227 */ /* 0x000fe200078e00ff */
[----:B------:R-:W-:Y:S01]  /*2600*/  LOP3.LUT R8, R0, 0x1a, R9, 0xfe, !PT ;  /* 0x0000001a00087812 */ /* 0x000fe200078efe09 */
[----:B------:R-:W-:Y:S01]  /*2610*/  STL [R1+0xd60], R16 ;  /* 0x000d601001007387 */ /* 0x000fe20000100800 */
[----:B------:R-:W-:Y:S01]  /*2620*/  IABS R137, R140 ;  /* 0x0000008c00897213 */ /* 0x000fe20000000000 */
[----:B------:R-:W-:Y:S01]  /*2630*/  IMAD.MOV R2, RZ, RZ, -R2 ;  /* 0x000000ffff027224 */ /* 0x000fe200078e0a02 */
[----:B------:R-:W-:Y:S01]  /*2640*/  IABS R135, R138 ;  /* 0x0000008a00877213 */ /* 0x000fe20000000000 */
[----:B------:R-:W-:Y:S01]  /*2650*/  @!P0 IMAD.IADD R20, R20, 0x1, -R244 ;  /* 0x0000000114148824 */ /* 0x000fe200078e0af4 */
[----:B------:R-:W-:Y:S01]  /*2660*/  ISETP.GE.AND P0, PT, R27, RZ, PT ;  /* 0x000000ff1b00720c */ /* 0x000fe20003f06270 */
[----:B------:R-:W-:Y:S01]  /*2670*/  IMAD R24, R244, R2, R7 ;  /* 0x00000002f4187224 */ /* 0x000fe200078e0207 */
[--C-:B------:R-:W-:Y:S01]  /*2680*/  LOP3.LUT R2, R0, 0x1b, R9.reuse, 0xfe, !PT ;  /* 0x0000001b00027812 */ /* 0x100fe200078efe09 */
[----:B------:R-:W-:Y:S01]  /*2690*/  IMAD.HI.U32 R5, R4, R25, RZ ;  /* 0x0000001904057227 */ /* 0x000fe200078e00ff */
[----:B------:R-:W-:Y:S01]  /*26a0*/  LOP3.LUT R7, R0, 0x1c, R9, 0xfe, !PT ;  /* 0x0000001c00077812 */ /* 0x000fe200078efe09 */
[----:B------:R-:W-:Y:S01]  /*26b0*/  STL [R1+0xd64], R17 ;  /* 0x000d641101007387 */ /* 0x000fe20000100800 */
[----:B------:R-:W-:Y:S01]  /*26c0*/  IABS R27, R2 ;  /* 0x00000002001b7213 */ /* 0x000fe20000000000 */
[----:B------:R-:W-:Y:S01]  /*26d0*/  @!P3 IMAD.MOV R20, RZ, RZ, -R20 ;  /* 0x000000ffff14b224 */ /* 0x000fe200078e0a14 */
[----:B------:R-:W-:Y:S01]  /*26e0*/  ISETP.GT.U32.AND P3, PT, R244, R23, PT ;  /* 0x00000017f400720c */ /* 0x000fe20003f64070 */
[----:B------:R-:W-:Y:S01]  /*26f0*/  @!P5 IMAD.IADD R22, R22, 0x1, -R244 ;  /* 0x000000011616d824 */ /* 0x000fe200078e0af4 */
[----:B------:R-:W-:Y:S01]  /*2700*/  ISETP.GT.U32.AND P5, PT, R244, R24, PT ;  /* 0x00000018f400720c */ /* 0x000fe20003fa4070 */
[----:B------:R-:W-:Y:S01]  /*2710*/  IMAD.MOV R5, RZ, RZ, -R5 ;  /* 0x000000ffff057224 */ /* 0x000fe200078e0a05 */
[----:B------:R-:W-:Y:S01]  /*2720*/  LOP3.LUT R142, R0, 0x88, R9, 0xfe, !PT ;  /* 0x00000088008e7812 */ /* 0x000fe200078efe09 */
[----:B------:R-:W-:Y:S01]  /*2730*/  @!P1 IMAD.MOV R21, RZ, RZ, -R21 ;  /* 0x000000ffff159224 */ /* 0x000fe200078e0a15 */
[----:B------:R-:W-:Y:S01]  /*2740*/  ISETP.GE.AND P1, PT, R8, RZ, PT ;  /* 0x000000ff0800720c */ /* 0x000fe20003f26270 */
[C---:B------:R-:W-:Y:S01]  /*2750*/  IMAD R25, R244.reuse, R5, R25 ;  /* 0x00000005f4197224 */ /* 0x040fe200078e0219 */
[----:B------:R-:W-:Y:S01]  /*2760*/  IABS R8, R8 ;  /* 0x0000000800087213 */ /* 0x000fe20000000000 */
[----:B------:R-:W-:Y:S01]  /*2770*/  @!P6 IMAD.MOV R22, RZ, RZ, -R22 ;  /* 0x000000ffff16e224 */ /* 0x000fe200078e0a16 */
[----:B------:R-:W-:Y:S01]  /*2780*/  IABS R139, R142 ;  /* 0x0000008e008b7213 */ /* 0x000fe20000000000 */
[----:B------:R-:W-:Y:S01]  /*2790*/  STL [R1+0xd68], R18 ;  /* 0x000d681201007387 */ /* 0x000fe20000100800 */
[----:B------:R-:W-:Y:S01]  /*27a0*/  ISETP.GT.U32.AND P6, PT, R244, R25, PT ;  /* 0x00000019f400720c */ /* 0x000fe20003fc4070 */
[----:B------:R-:W-:Y:S01]  /*27b0*/  IMAD.MOV.U32 R5, RZ, RZ, R8 ;  /* 0x000000ffff057224 */ /* 0x000fe200078e0008 */
[--C-:B------:R-:W-:Y:S01]  /*27c0*/  LOP3.LUT R8, R0, 0x1d, R9.reuse, 0xfe, !PT ;  /* 0x0000001d00087812 */ /* 0x100fe200078efe09 */
[--C-:B------:R-:W-:Y:S01]  /*27d0*/  @!P3 IMAD.IADD R23, R23, 0x1, -R244.reuse ;  /* 0x000000011717b824 */ /* 0x100fe200078e0af4 */
[----:B------:R-:W-:Y:S01]  /*27e0*/  ISETP.GE.AND P3, PT, R2, RZ, PT ;  /* 0x000000ff0200720c */ /* 0x000fe20003f66270 */
[----:B------:R-:W-:Y:S01]  /*27f0*/  @!P5 IMAD.IADD R24, R24, 0x1, -R244 ;  /* 0x000000011818d824 */ /* 0x000fe200078e0af4 */
[----:B------:R-:W-:Y:S01]  /*2800*/  IABS R29, R8 ;  /* 0x00000008001d7213 */ /* 0x000fe20000000000 */
[----:B------:R-:W-:Y:S01]  /*2810*/  IMAD.HI.U32 R2, R4, R5, RZ ;  /* 0x0000000504027227 */ /* 0x000fe200078e00ff */
[--C-:B------:R-:W-:Y:S01]  /*2820*/  LOP3.LUT R141, R0, 0x87, R9.reuse, 0xfe, !PT ;  /* 0x00000087008d7812 */ /* 0x100fe200078efe09 */
[----:B------:R-:W-:Y:S01]  /*2830*/  STL [R1+0xd6c], R19 ;  /* 0x000d6c1301007387 */ /* 0x000fe20000100800 */
[----:B------:R-:W-:Y:S01]  /*2840*/  ISETP.GT.U32.AND P5, PT, R244, R24, PT ;  /* 0x00000018f400720c */ /* 0x000fe20003fa4070 */
[----:B------:R-:W-:Y:S01]  /*2850*/  IMAD.MOV R26, RZ, RZ, -R2 ;  /* 0x000000ffff1a7224 */ /* 0x000fe200078e0a02 */
[--C-:B------:R-:W-:Y:S01]  /*2860*/  LOP3.LUT R143, R0, 0x8a, R9.reuse, 0xfe, !PT ;  /* 0x0000008a008f7812 */ /* 0x100fe200078efe09 */
[----:B------:R-:W-:Y:S01]  /*2870*/  IMAD.HI.U32 R2, R4, R27, RZ ;  /* 0x0000001b04027227 */ /* 0x000fe200078e00ff */
[C-C-:B------:R-:W-:Y:S01]  /*2880*/  LOP3.LUT R146, R0.reuse, 0x92, R9.reuse, 0xfe, !PT ;  /* 0x0000009200927812 */ /* 0x140fe200078efe09 */
[----:B------:R-:W-:Y:S01]  /*2890*/  STL [R1+0xd70], R20 ;  /* 0x000d701401007387 */ /* 0x000fe20000100800 */
[----:B------:R-:W-:Y:S01]  /*28a0*/  LOP3.LUT R148, R0, 0x93, R9, 0xfe, !PT ;  /* 0x0000009300947812 */ /* 0x000fe200078efe09 */
[----:B------:R-:W-:Y:S01]  /*28b0*/  @!P0 IMAD.MOV R23, RZ, RZ, -R23 ;  /* 0x000000ffff178224 */ /* 0x000fe200078e0a17 */
[----:B------:R-:W-:Y:S01]  /*28c0*/  ISETP.GE.AND P0, PT, R7, RZ, PT ;  /* 0x000000ff0700720c */ /* 0x000fe20003f06270 */
[----:B------:R-:W-:Y:S01]  /*28d0*/  @!P6 IMAD.IADD R25, R25, 0x1, -R244 ;  /* 0x000000011919e824 */ /* 0x000fe200078e0af4 */
[----:B------:R-:W-:Y:S01]  /*28e0*/  IABS R7, R7 ;  /* 0x0000000700077213 */ /* 0x000fe20000000000 */
[----:B------:R-:W-:Y:S01]  /*28f0*/  IMAD.MOV R2, RZ, RZ, -R2 ;  /* 0x000000ffff027224 */ /* 0x000fe200078e0a02 */
[----:B------:R-:W-:Y:S01]  /*2900*/  IABS R219, R146 ;  /* 0x0000009200db7213 */ /* 0x000fe20000000000 */
[C---:B------:R-:W-:Y:S01]  /*2910*/  IMAD R26, R244.reuse, R26, R5 ;  /* 0x0000001af41a7224 */ /* 0x040fe200078e0205 */
[C---:B------:R-:W-:Y:S01]  /*2920*/  ISETP.GT.U32.AND P6, PT, R244.reuse, R25, PT ;  /* 0x00000019f400720c */ /* 0x040fe20003fc4070 */
[----:B------:R-:W-:Y:S01]  /*2930*/  IMAD R27, R244, R2, R27 ;  /* 0x00000002f41b7224 */ /* 0x000fe200078e021b */
[--C-:B------:R-:W-:Y:S01]  /*2940*/  LOP3.LUT R149, R0, 0x94, R9.reuse, 0xfe, !PT ;  /* 0x0000009400957812 */ /* 0x100fe200078efe09 */
[----:B------:R-:W-:Y:S01]  /*2950*/  IMAD.HI.U32 R2, R4, R7, RZ ;  /* 0x0000000704027227 */ /* 0x000fe200078e00ff */
[--C-:B------:R-:W-:Y:S01]  /*2960*/  LOP3.LUT R150, R0, 0xb1, R9.reuse, 0xfe, !PT ;  /* 0x000000b100967812 */ /* 0x100fe200078efe09 */
[----:B------:R-:W-:Y:S01]  /*2970*/  STL [R1+0xd74], R21 ;  /* 0x000d741501007387 */ /* 0x000fe20000100800 */
[----:B------:R-:W-:Y:S01]  /*2980*/  IABS R221, R149 ;  /* 0x0000009500dd7213 */ /* 0x000fe20000000000 */
[----:B------:R-:W-:Y:S01]  /*2990*/  @!P5 IMAD.IADD R24, R24, 0x1, -R244 ;  /* 0x000000011818d824 */ /* 0x000fe200078e0af4 */
[----:B------:R-:W-:Y:S01]  /*29a0*/  ISETP.GT.U32.AND P5, PT, R244, R26, PT ;  /* 0x0000001af400720c */ /* 0x000fe20003fa4070 */
[----:B------:R-:W-:Y:S01]  /*29b0*/  IMAD.HI.U32 R5, R4, R29, RZ ;  /* 0x0000001d04057227 */ /* 0x000fe200078e00ff */
[C-C-:B------:R-:W-:Y:S01]  /*29c0*/  LOP3.LUT R151, R0.reuse, 0xb2, R9.reuse, 0xfe, !PT ;  /* 0x000000b200977812 */ /* 0x140fe200078efe09 */
[----:B------:R-:W-:Y:S01]  /*29d0*/  STL [R1+0xd78], R22 ;  /* 0x000d781601007387 */ /* 0x000fe20000100800 */
[----:B------:R-:W-:Y:S01]  /*29e0*/  IABS R251, R150 ;  /* 0x0000009600fb7213 */ /* 0x000fe20000000000 */
[----:B------:R-:W-:Y:S01]  /*29f0*/  IMAD.MOV R2, RZ, RZ, -R2 ;  /* 0x000000ffff027224 */ /* 0x000fe200078e0a02 */
[C---:B------:R-:W-:Y:S01]  /*2a00*/  LOP3.LUT R154, R0.reuse, 0xbc, R9, 0xfe, !PT ;  /* 0x000000bc009a7812 */ /* 0x040fe200078efe09 */
[----:B------:R-:W-:Y:S01]  /*2a10*/  IMAD.MOV R5, RZ, RZ, -R5 ;  /* 0x000000ffff057224 */ /* 0x000fe200078e0a05 */
[----:B------:R-:W-:Y:S01]  /*2a20*/  LOP3.LUT R156, R0, 0xbd, R9, 0xfe, !PT ;  /* 0x000000bd009c7812 */ /* 0x000fe200078efe09 */
[C---:B------:R-:W-:Y:S01]  /*2a30*/  IMAD R28, R244.reuse, R2, R7 ;  /* 0x00000002f41c7224 */ /* 0x040fe200078e0207 */
[----:B------:R-:W-:Y:S01]  /*2a40*/  IABS R7, R34 ;  /* 0x0000002200077213 */ /* 0x000fe20000000000 */
[C---:B------:R-:W-:Y:S01]  /*2a50*/  IMAD R29, R244.reuse, R5, R29 ;  /* 0x00000005f41d7224 */ /* 0x040fe200078e021d */
[----:B------:R-:W-:Y:S01]  /*2a60*/  IABS R153, R154 ;  /* 0x0000009a00997213 */ /* 0x000fe20000000000 */
[--C-:B------:R-:W-:Y:S01]  /*2a70*/  @!P6 IMAD.IADD R25, R25, 0x1, -R244.reuse ;  /* 0x000000011919e824 */ /* 0x100fe200078e0af4 */
[----:B------:R-:W-:Y:S01]  /*2a80*/  ISETP.GT.U32.AND P6, PT, R244, R28, PT ;  /* 0x0000001cf400720c */ /* 0x000fe20003fc4070 */
[----:B------:R-:W-:Y:S01]  /*2a90*/  @!P5 IMAD.IADD R26, R26, 0x1, -R244 ;  /* 0x000000011a1ad824 */ /* 0x000fe200078e0af4 */
[----:B------:R-:W-:Y:S01]  /*2aa0*/  ISETP.GT.U32.AND P5, PT, R244, R29, PT ;  /* 0x0000001df400720c */ /* 0x000fe20003fa4070 */
[----:B------:R-:W-:Y:S01]  /*2ab0*/  IMAD.HI.U32 R2, R4, R31, RZ ;  /* 0x0000001f04027227 */ /* 0x000fe200078e00ff */
[----:B------:R-:W-:Y:S01]  /*2ac0*/  IABS R155, R156 ;  /* 0x0000009c009b7213 */ /* 0x000fe20000000000 */
[----:B------:R-:W-:Y:S01]  /*2ad0*/  STL [R1+0xd7c], R23 ;  /* 0x000d7c1701007387 */ /* 0x000fe20000100800 */
[----:B------:R-:W-:Y:S01]  /*2ae0*/  LOP3.LUT R158, R0, 0xc1, R9, 0xfe, !PT ;  /* 0x000000c1009e7812 */ /* 0x000fe200078efe09 */
[----:B------:R-:W-:Y:S01]  /*2af0*/  @!P4 IMAD.MOV R24, RZ, RZ, -R24 ;  /* 0x000000ffff18c224 */ /* 0x000fe200078e0a18 */
[----:B------:R-:W-:Y:S01]  /*2b00*/  ISETP.GT.U32.AND P4, PT, R244, R27, PT ;  /* 0x0000001bf400720c */ /* 0x000fe20003f84070 */
[----:B------:R-:W-:Y:S01]  /*2b10*/  IMAD.MOV R2, RZ, RZ, -R2 ;  /* 0x000000ffff027224 */ /* 0x000fe200078e0a02 */
[----:B------:R-:W-:Y:S01]  /*2b20*/  IABS R157, R158 ;  /* 0x0000009e009d7213 */ /* 0x000fe20000000000 */
[----:B------:R-:W-:Y:S01]  /*2b30*/  @!P2 IMAD.MOV R25, RZ, RZ, -R25 ;  /* 0x000000ffff19a224 */ /* 0x000fe200078e0a19 */
[----:B------:R-:W-:Y:S01]  /*2b40*/  LOP3.LUT R160, R0, 0xc2, R9, 0xfe, !PT ;  /* 0x000000c200a07812 */ /* 0x000fe200078efe09 */
[----:B------:R-:W-:Y:S01]  /*2b50*/  IMAD R30, R244, R2, R31 ;  /* 0x00000002f41e7224 */ /* 0x000fe200078e021f */
[----:B------:R-:W-:Y:S01]  /*2b60*/  IABS R31, R32 ;  /* 0x00000020001f7213 */ /* 0x000fe20000000000 */
[--C-:B------:R-:W-:Y:S01]  /*2b70*/  @!P6 IMAD.IADD R28, R28, 0x1, -R244.reuse ;  /* 0x000000011c1ce824 */ /* 0x100fe200078e0af4 */
[----:B------:R-:W-:Y:S01]  /*2b80*/  IABS R159, R160 ;  /* 0x000000a0009f7213 */ /* 0x000fe20000000000 */
[--C-:B------:R-:W-:Y:S01]  /*2b90*/  @!P5 IMAD.IADD R29, R29, 0x1, -R244.reuse ;  /* 0x000000011d1dd824 */ /* 0x100fe200078e0af4 */
[--C-:B------:R-:W-:Y:S01]  /*2ba0*/  LOP3.LUT R162, R0, 0xc5, R9.reuse, 0xfe, !PT ;  /* 0x000000c500a27812 */ /* 0x100fe200078efe09 */
[----:B------:R-:W-:Y:S01]  /*2bb0*/  IMAD.HI.U32 R2, R4, R31, RZ ;  /* 0x0000001f04027227 */ /* 0x000fe200078e00ff */
[C---:B------:R-:W-:Y:S01]  /*2bc0*/  ISETP.GT.U32.AND P5, PT, R244.reuse, R28, PT ;  /* 0x0000001cf400720c */ /* 0x040fe20003fa4070 */
[----:B------:R-:W-:Y:S01]  /*2bd0*/  STL [R1+0xd80], R24 ;  /* 0x000d801801007387 */ /* 0x000fe20000100800 */
[C---:B------:R-:W-:Y:S01]  /*2be0*/  ISETP.GT.U32.AND P2, PT, R244.reuse, R29, PT ;  /* 0x0000001df400720c */ /* 0x040fe20003f44070 */
[----:B------:R-:W-:Y:S01]  /*2bf0*/  @!P4 IMAD.IADD R27, R27, 0x1, -R244 ;  /* 0x000000011b1bc824 */ /* 0x000fe200078e0af4 */
[----:B------:R-:W-:Y:S01]  /*2c00*/  ISETP.GT.U32.AND P4, PT, R244, R26, PT ;  /* 0x0000001af400720c */ /* 0x000fe20003f84070 */
[----:B------:R-:W-:Y:S01]  /*2c10*/  IMAD.MOV R2, RZ, RZ, -R2 ;  /* 0x000000ffff027224 */ /* 0x000fe200078e0a02 */
[----:B------:R-:W-:Y:S01]  /*2c20*/  LOP3.LUT R164, R0, 0xc6, R9, 0xfe, !PT ;  /* 0x000000c600a47812 */ /* 0x000fe200078efe09 */
[----:B------:R-:W-:Y:S01]  /*2c30*/  IMAD.HI.U32 R5, R4, R33, RZ ;  /* 0x0000002104057227 */ /* 0x000fe200078e00ff */
[C---:B------:R-:W-:Y:S01]  /*2c40*/  ISETP.GT.U32.AND P6, PT, R244.reuse, R27, PT ;  /* 0x0000001bf400720c */ /* 0x040fe20003fc4070 */
[----:B------:R-:W-:Y:S01]  /*2c50*/  STL [R1+0xd84], R25 ;  /* 0x000d841901007387 */ /* 0x000fe20000100800 */
[----:B------:R-:W-:Y:S01]  /*2c60*/  IABS R161, R164 ;  /* 0x000000a400a17213 */ /* 0x000fe20000000000 */
[----:B------:R-:W-:Y:S01]  /*2c70*/  IMAD R31, R244, R2, R31 ;  /* 0x00000002f41f7224 */ /* 0x000fe200078e021f */
[--C-:B------:R-:W-:Y:S01]  /*2c80*/  LOP3.LUT R165, R0, 0xc7, R9.reuse, 0xfe, !PT ;  /* 0x000000c700a57812 */ /* 0x100fe200078efe09 */
[----:B------:R-:W-:Y:S01]  /*2c90*/  @!P5 IMAD.IADD R28, R28, 0x1, -R244 ;  /* 0x000000011c1cd824 */ /* 0x000fe200078e0af4 */
[----:B------:R-:W-:Y:S01]  /*2ca0*/  LOP3.LUT R170, R0, 0xce, R9, 0xfe, !PT ;  /* 0x000000ce00aa7812 */ /* 0x000fe200078efe09 */
[----:B------:R-:W-:Y:S01]  /*2cb0*/  IMAD.HI.U32 R2, R4, R7, RZ ;  /* 0x0000000704027227 */ /* 0x000fe200078e00ff */
[----:B------:R-:W-:-:S02]  /*2cc0*/  ISETP.GT.U32.AND P5, PT, R244, R31, PT ;  /* 0x0000001ff400720c */ /* 0x000fc40003fa4070 */
[----:B------:R-:W-:Y:S01]  /*2cd0*/  IABS R163, R165 ;  /* 0x000000a500a37213 */ /* 0x000fe20000000000 */
[--C-:B------:R-:W-:Y:S01]  /*2ce0*/  @!P4 IMAD.IADD R26, R26, 0x1, -R244.reuse ;  /* 0x000000011a1ac824 */ /* 0x100fe200078e0af4 */
[----:B------:R-:W-:Y:S01]  /*2cf0*/  ISETP.GT.U32.AND P4, PT, R244, R30, PT ;  /* 0x0000001ef400720c */ /* 0x000fe20003f84070 */
[----:B------:R-:W-:Y:S01]  /*2d00*/  @!P6 IMAD.IADD R27, R27, 0x1, -R244 ;  /* 0x000000011b1be824 */ /* 0x000fe200078e0af4 */
[----:B------:R-:W-:Y:S01]  /*2d10*/  ISETP.GE.AND P6, PT, R8, RZ, PT ;  /* 0x000000ff0800720c */ /* 0x000fe20003fc6270 */
[----:B------:R-:W-:Y:S01]  /*2d20*/  IMAD.MOV R2, RZ, RZ, -R2 ;  /* 0x000000ffff027224 */ /* 0x000fe200078e0a02 */
[----:B------:R-:W-:Y:S01]  /*2d30*/  LOP3.LUT R8, R0, 0x22, R9, 0xfe, !PT ;  /* 0x0000002200087812 */ /* 0x000fe200078efe09 */
[----:B------:R-:W-:Y:S01]  /*2d40*/  @!P0 IMAD.MOV R28, RZ, RZ, -R28 ;  /* 0x000000ffff1c8224 */ /* 0x000fe200078e0a1c */
[----:B------:R-:W-:Y:S01]  /*2d50*/  ISETP.GE.AND P0, PT, R34, RZ, PT ;  /* 0x000000ff2200720c */ /* 0x000fe20003f06270 */
[----:B------:R-:W-:Y:S01]  /*2d60*/  IMAD.MOV R5, RZ, RZ, -R5 ;  /* 0x000000ffff057224 */ /* 0x000fe200078e0a05 */
[----:B------:R-:W-:Y:S01]  /*2d70*/  IABS R35, R8 ;  /* 0x0000000800237213 */ /* 0x000fe20000000000 */
[--C-:B------:R-:W-:Y:S01]  /*2d80*/  @!P5 IMAD.IADD R31, R31, 0x1, -R244.reuse ;  /* 0x000000011f1fd824 */ /* 0x100fe200078e0af4 */
[----:B------:R-:W-:Y:S01]  /*2d90*/  IABS R171, R170 ;  /* 0x000000aa00ab7213 */ /* 0x000fe20000000000 */
[--C-:B------:R-:W-:Y:S01]  /*2da0*/  @!P2 IMAD.IADD R29, R29, 0x1, -R244.reuse ;  /* 0x000000011d1da824 */ /* 0x100fe200078e0af4 */
[----:B------:R-:W-:Y:S01]  /*2db0*/  ISETP.GE.AND P2, PT, R10, RZ, PT ;  /* 0x000000ff0a00720c */ /* 0x000fe20003f46270 */
[----:B------:R-:W-:Y:S01]  /*2dc0*/  @!P4 IMAD.IADD R30, R30, 0x1, -R244 ;  /* 0x000000011e1ec824 */ /* 0x000fe200078e0af4 */
[----:B------:R-:W-:Y:S01]  /*2dd0*/  ISETP.GE.AND P4, PT, R32, RZ, PT ;  /* 0x000000ff2000720c */ /* 0x000fe20003f86270 */
[C---:B------:R-:W-:Y:S01]  /*2de0*/  IMAD R32, R244.reuse, R2, R7 ;  /* 0x00000002f4207224 */ /* 0x040fe200078e0207 */
[----:B------:R-:W-:Y:S01]  /*2df0*/  ISETP.GT.U32.AND P5, PT, R244, R31, PT ;  /* 0x0000001ff400720c */ /* 0x000fe20003fa4070 */
[----:B------:R-:W-:Y:S01]  /*2e00*/  IMAD.HI.U32 R2, R4, R35, RZ ;  /* 0x0000002304027227 */ /* 0x000fe200078e00ff */
[----:B------:R-:W-:-:S02]  /*2e10*/  LOP3.LUT R10, R0, 0x23, R9, 0xfe, !PT ;  /* 0x00000023000a7812 */ /* 0x000fc400078efe09 */
[----:B------:R-:W-:Y:S01]  /*2e20*/  IABS R7, R38 ;  /* 0x0000002600077213 */ /* 0x000fe20000000000 */
[----:B------:R-:W-:Y:S01]  /*2e30*/  IMAD.MOV R2, RZ, RZ, -R2 ;  /* 0x000000ffff027224 */ /* 0x000fe200078e0a02 */
[----:B------:R-:W-:Y:S01]  /*2e40*/  LOP3.LUT R174, R0, 0xd2, R9, 0xfe, !PT ;  /* 0x000000d200ae7812 */ /* 0x000fe200078efe09 */
[----:B------:R-:W-:Y:S01]  /*2e50*/  IMAD R33, R244, R5, R33 ;  /* 0x00000005f4217224 */ /* 0x000fe200078e0221 */
[----:B------:R-:W-:Y:S01]  /*2e60*/  LOP3.LUT R176, R0, 0xd3, R9, 0xfe, !PT ;  /* 0x000000d300b07812 */ /* 0x000fe200078efe09 */
[C---:B------:R-:W-:Y:S01]  /*2e70*/  IMAD R34, R244.reuse, R2, R35 ;  /* 0x00000002f4227224 */ /* 0x040fe200078e0223 */
[----:B------:R-:W-:Y:S01]  /*2e80*/  IABS R35, R10 ;  /* 0x0000000a00237213 */ /* 0x000fe20000000000 */
[----:B------:R-:W-:Y:S01]  /*2e90*/  @!P1 IMAD.MOV R26, RZ, RZ, -R26 ;  /* 0x000000ffff1a9224 */ /* 0x000fe200078e0a1a */
[C---:B------:R-:W-:Y:S01]  /*2ea0*/  ISETP.GT.U32.AND P1, PT, R244.reuse, R30, PT ;  /* 0x0000001ef400720c */ /* 0x040fe20003f24070 */
[----:B------:R-:W-:Y:S01]  /*2eb0*/  @!P5 IMAD.IADD R31, R31, 0x1, -R244 ;  /* 0x000000011f1fd824 */ /* 0x000fe200078e0af4 */
[C---:B------:R-:W-:Y:S01]  /*2ec0*/  ISETP.GT.U32.AND P5, PT, R244.reuse, R34, PT ;  /* 0x00000022f400720c */ /* 0x040fe20003fa4070 */
[----:B------:R-:W-:Y:S01]  /*2ed0*/  @!P6 IMAD.MOV R29, RZ, RZ, -R29 ;  /* 0x000000ffff1de224 */ /* 0x000fe200078e0a1d */
[C---:B------:R-:W-:Y:S01]  /*2ee0*/  ISETP.GT.U32.AND P6, PT, R244.reuse, R33, PT ;  /* 0x00000021f400720c */ /* 0x040fe20003fc4070 */
[----:B------:R-:W-:Y:S01]  /*2ef0*/  @!P3 IMAD.MOV R27, RZ, RZ, -R27 ;  /* 0x000000ffff1bb224 */ /* 0x000fe200078e0a1b */
[----:B------:R-:W-:Y:S01]  /*2f00*/  ISETP.GT.U32.AND P3, PT, R244, R32, PT ;  /* 0x00000020f400720c */ /* 0x000fe20003f64070 */
[----:B------:R-:W-:Y:S01]  /*2f10*/  IMAD.HI.U32 R2, R4, R35, RZ ;  /* 0x0000002304027227 */ /* 0x000fe200078e00ff */
[----:B------:R-:W-:Y:S01]  /*2f20*/  IABS R177, R176 ;  /* 0x000000b000b17213 */ /* 0x000fe20000000000 */
[----:B------:R-:W-:Y:S01]  /*2f30*/  STL [R1+0xd90], R26 ;  /* 0x000d901a01007387 */ /* 0x000fe20000100800 */
[C-C-:B------:R-:W-:Y:S01]  /*2f40*/  LOP3.LUT R200, R0.reuse, 0xdf, R9.reuse, 0xfe, !PT ;  /* 0x000000df00c87812 */ /* 0x140fe200078efe09 */
[----:B------:R-:W-:Y:S01]  /*2f50*/  IMAD.MOV R5, RZ, RZ, -R2 ;  /* 0x000000ffff057224 */ /* 0x000fe200078e0a02 */
[--C-:B------:R-:W-:Y:S01]  /*2f60*/  LOP3.LUT R203, R0, 0xe0, R9.reuse, 0xfe, !PT ;  /* 0x000000e000cb7812 */ /* 0x100fe200078efe09 */
[----:B------:R-:W-:Y:S01]  /*2f70*/  IMAD.HI.U32 R2, R4, R7, RZ ;  /* 0x0000000704027227 */ /* 0x000fe200078e00ff */
[C-C-:B------:R-:W-:Y:S01]  /*2f80*/  LOP3.LUT R213, R0.reuse, 0xe3, R9.reuse, 0xfe, !PT ;  /* 0x000000e300d57812 */ /* 0x140fe200078efe09 */
[----:B------:R1:W-:Y:S01]  /*2f90*/  STL [R1+0xd94], R27 ;  /* 0x000d941b01007387 */ /* 0x0003e20000100800 */
[----:B------:R-:W-:Y:S01]  /*2fa0*/  LOP3.LUT R6, R0, 0xea, R9, 0xfe, !PT ;  /* 0x000000ea00067812 */ /* 0x000fe200078efe09 */
[--C-:B------:R-:W-:Y:S01]  /*2fb0*/  @!P5 IMAD.IADD R34, R34, 0x1, -R244.reuse ;  /* 0x000000012222d824 */ /* 0x100fe200078e0af4 */
[----:B------:R-:W-:Y:S01]  /*2fc0*/  IABS R191, R213 ;  /* 0x000000d500bf7213 */ /* 0x000fe20000000000 */
[--C-:B------:R-:W-:Y:S01]  /*2fd0*/  @!P1 IMAD.IADD R30, R30, 0x1, -R244.reuse ;  /* 0x000000011e1e9824 */ /* 0x100fe200078e0af4 */
[----:B------:R-:W-:Y:S01]  /*2fe0*/  ISETP.GE.AND P1, PT, R36, RZ, PT ;  /* 0x000000ff2400720c */ /* 0x000fe20003f26270 */
[----:B------:R-:W-:Y:S01]  /*2ff0*/  @!P6 IMAD.IADD R33, R33, 0x1, -R244 ;  /* 0x000000012121e824 */ /* 0x000fe200078e0af4 */
[----:B------:R-:W-:Y:S01]  /*3000*/  ISETP.GT.U32.AND P5, PT, R244, R34, PT ;  /* 0x00000022f400720c */ /* 0x000fe20003fa4070 */
[----:B------:R-:W-:Y:S01]  /*3010*/  IMAD.MOV R2, RZ, RZ, -R2 ;  /* 0x000000ffff027224 */ /* 0x000fe200078e0a02 */
[----:B------:R-:W-:Y:S01]  /*3020*/  STL [R1+0xd98], R28 ;  /* 0x000d981c01007387 */ /* 0x000fe20000100800 */
[----:B------:R-:W-:Y:S01]  /*3030*/  @!P3 IMAD.IADD R32, R32, 0x1, -R244 ;  /* 0x000000012020b824 */ /* 0x000fe200078e0af4 */
[----:B------:R-:W-:Y:S01]  /*3040*/  ISETP.GE.AND P3, PT, R8, RZ, PT ;  /* 0x000000ff0800720c */ /* 0x000fe20003f66270 */
[----:B------:R-:W-:Y:S01]  /*3050*/  @!P2 IMAD.MOV R30, RZ, RZ, -R30 ;  /* 0x000000ffff1ea224 */ /* 0x000fe200078e0a1e */
[C---:B------:R-:W-:Y:S01]  /*3060*/  ISETP.GT.U32.AND P2, PT, R244.reuse, R33, PT ;  /* 0x00000021f400720c */ /* 0x040fe20003f44070 */
[C---:B------:R-:W-:Y:S01]  /*3070*/  IMAD R36, R244.reuse, R2, R7 ;  /* 0x00000002f4247224 */ /* 0x040fe200078e0207 */
[C---:B------:R-:W-:Y:S01]  /*3080*/  ISETP.GT.U32.AND P6, PT, R244.reuse, R32, PT ;  /* 0x00000020f400720c */ /* 0x040fe20003fc4070 */
[----:B------:R-:W-:Y:S01]  /*3090*/  IMAD R35, R244, R5, R35 ;  /* 0x00000005f4237224 */ /* 0x000fe200078e0223 */
[--C-:B------:R-:W-:Y:S01]  /*30a0*/  LOP3.LUT R8, R0, 0x25, R9.reuse, 0xfe, !PT ;  /* 0x0000002500087812 */ /* 0x100fe200078efe09 */
[----:B------:R-:W-:Y:S01]  /*30b0*/  IMAD.HI.U32 R5, R4, R39, RZ ;  /* 0x0000002704057227 */ /* 0x000fe200078e00ff */
[----:B------:R2:W-:Y:S01]  /*30c0*/  STL [R1+0xd9c], R29 ;  /* 0x000d9c1d01007387 */ /* 0x0005e20000100800 */
[----:B-1----:R-:W-:-:S02]  /*30d0*/  LOP3.LUT R27, R0, 0xe8, R9, 0xfe, !PT ;  /* 0x000000e8001b7812 */ /* 0x002fc400078efe09 */
[--C-:B------:R-:W-:Y:S01]  /*30e0*/  @!P5 IMAD.IADD R34, R34, 0x1, -R244.reuse ;  /* 0x000000012222d824 */ /* 0x100fe200078e0af4 */
[----:B------:R-:W-:Y:S01]  /*30f0*/  ISETP.GT.U32.AND P5, PT, R244, R36, PT ;  /* 0x00000024f400720c */ /* 0x000fe20003fa4070 */
[----:B------:R-:W-:Y:S01]  /*3100*/  IMAD.MOV R5, RZ, RZ, -R5 ;  /* 0x000000ffff057224 */ /* 0x000fe200078e0a05 */
[----:B------:R-:W-:Y:S01]  /*3110*/  IABS R37, R8 ;  /* 0x0000000800257213 */ /* 0x000fe20000000000 */
[--C-:B------:R-:W-:Y:S01]  /*3120*/  @!P2 IMAD.IADD R33, R33, 0x1, -R244.reuse ;  /* 0x000000012121a824 */ /* 0x100fe200078e0af4 */
[----:B------:R-:W-:Y:S01]  /*3130*/  ISETP.GE.AND P2, PT, R10, RZ, PT ;  /* 0x000000ff0a00720c */ /* 0x000fe20003f46270 */
[----:B------:R-:W-:Y:S01]  /*3140*/  @!P6 IMAD.IADD R32, R32, 0x1, -R244 ;  /* 0x000000012020e824 */ /* 0x000fe200078e0af4 */
[--C-:B------:R-:W-:Y:S01]  /*3150*/  LOP3.LUT R10, R0, 0x27, R9.reuse, 0xfe, !PT ;  /* 0x00000027000a7812 */ /* 0x100fe200078efe09 */
[----:B------:R-:W-:Y:S01]  /*3160*/  IMAD.HI.U32 R2, R4, R37, RZ ;  /* 0x0000002504027227 */ /* 0x000fe200078e00ff */
[----:B------:R-:W-:Y:S01]  /*3170*/  ISETP.GT.U32.AND P6, PT, R244, R35, PT ;  /* 0x00000023f400720c */ /* 0x000fe20003fc4070 */
[----:B------:R1:W-:Y:S01]  /*3180*/  STL [R1+0xda0], R30 ;  /* 0x000da01e01007387 */ /* 0x0003e20000100800 */
[----:B------:R-:W-:Y:S01]  /*3190*/  IABS R7, R10 ;  /* 0x0000000a00077213 */ /* 0x000fe20000000000 */
[----:B------:R-:W-:Y:S01]  /*31a0*/  IMAD.MOV R2, RZ, RZ, -R2 ;  /* 0x000000ffff027224 */ /* 0x000fe200078e0a02 */
[--C-:B--2---:R-:W-:Y:S01]  /*31b0*/  LOP3.LUT R29, R0, 0xe6, R9.reuse, 0xfe, !PT ;  /* 0x000000e6001d7812 */ /* 0x104fe200078efe09 */
[----:B------:R-:W-:Y:S01]  /*31c0*/  @!P5 IMAD.IADD R36, R36, 0x1, -R244 ;  /* 0x000000012424d824 */ /* 0x000fe200078e0af4 */
[----:B------:R-:W-:Y:S01]  /*31d0*/  LOP3.LUT R28, R0, 0xe7, R9, 0xfe, !PT ;  /* 0x000000e7001c7812 */ /* 0x000fe200078efe09 */
[----:B------:R-:W-:Y:S01]  /*31e0*/  IMAD R37, R244, R2, R37 ;  /* 0x00000002f4257224 */ /* 0x000fe200078e0225 */
[----:B------:R-:W-:Y:S01]  /*31f0*/  LOP3.LUT R26, R0, 0xe9, R9, 0xfe, !PT ;  /* 0x000000e9001a7812 */ /* 0x000fe200078efe09 */
[----:B------:R-:W-:Y:S01]  /*3200*/  IMAD.HI.U32 R2, R4, R7, RZ ;  /* 0x0000000704027227 */ /* 0x000fe200078e00ff */
[----:B------:R-:W-:-:S02]  /*3210*/  ISETP.GT.U32.AND P5, PT, R244, R36, PT ;  /* 0x00000024f400720c */ /* 0x000fc40003fa4070 */
[C-C-:B-1----:R-:W-:Y:S01]  /*3220*/  LOP3.LUT R30, R0.reuse, 0xe5, R9.reuse, 0xfe, !PT ;  /* 0x000000e5001e7812 */ /* 0x142fe200078efe09 */
[----:B------:R-:W-:Y:S01]  /*3230*/  IMAD.MOV R2, RZ, RZ, -R2 ;  /* 0x000000ffff027224 */ /* 0x000fe200078e0a02 */
[----:B------:R-:W-:Y:S01]  /*3240*/  LOP3.LUT R125, R0, 0xeb, R9, 0xfe, !PT ;  /* 0x000000eb007d7812 */ /* 0x000fe200078efe09 */
[--C-:B------:R-:W-:Y:S01]  /*3250*/  @!P6 IMAD.IADD R35, R35, 0x1, -R244.reuse ;  /* 0x000000012323e824 */ /* 0x100fe200078e0af4 */
[----:B------:R-:W-:Y:S01]  /*3260*/  ISETP.GE.AND P6, PT, R38, RZ, PT ;  /* 0x000000ff2600720c */ /* 0x000fe20003fc6270 */
[C---:B------:R-:W-:Y:S01]  /*3270*/  IMAD R38, R244.reuse, R5, R39 ;  /* 0x00000005f4267224 */ /* 0x040fe200078e0227 */
[----:B------:R-:W-:Y:S01]  /*3280*/  IABS R5, R42 ;  /* 0x0000002a00057213 */ /* 0x000fe20000000000 */
[----:B------:R-:W-:Y:S01]  /*3290*/  IMAD R39, R244, R2, R7 ;  /* 0x00000002f4277224 */ /* 0x000fe200078e0207 */
[----:B------:R-:W-:Y:S01]  /*32a0*/  LOP3.LUT R7, R0, 0x29, R9, 0xfe, !PT ;  /* 0x0000002900077812 */ /* 0x000fe200078efe09 */
[----:B------:R-:W-:Y:S01]  /*32b0*/  @!P4 IMAD.MOV R31, RZ, RZ, -R31 ;  /* 0x000000ffff1fc224 */ /* 0x000fe200078e0a1f */
[----:B------:R-:W-:Y:S01]  /*32c0*/  ISETP.GT.U32.AND P4, PT, R244, R35, PT ;  /* 0x00000023f400720c */ /* 0x000fe20003f84070 */
[----:B------:R-:W-:Y:S01]  /*32d0*/  @!P5 IMAD.IADD R36, R36, 0x1, -R244 ;  /* 0x000000012424d824 */ /* 0x000fe200078e0af4 */
[C---:B------:R-:W-:Y:S01]  /*32e0*/  ISETP.GT.U32.AND P5, PT, R244.reuse, R39, PT ;  /* 0x00000027f400720c */ /* 0x040fe20003fa4070 */
[----:B------:R-:W-:Y:S01]  /*32f0*/  @!P0 IMAD.MOV R32, RZ, RZ, -R32 ;  /* 0x000000ffff208224 */ /* 0x000fe200078e0a20 */
[----:B------:R-:W-:Y:S01]  /*3300*/  ISETP.GT.U32.AND P0, PT, R244, R37, PT ;  /* 0x00000025f400720c */ /* 0x000fe20003f04070 */
[----:B------:R-:W-:Y:S01]  /*3310*/  IMAD.HI.U32 R2, R4, R5, RZ ;  /* 0x0000000504027227 */ /* 0x000fe200078e00ff */
[----:B------:R-:W-:Y:S01]  /*3320*/  IABS R41, R7 ;  /* 0x0000000700297213 */ /* 0x000fe20000000000 */
[----:B------:R1:W-:Y:S01]  /*3330*/  STL [R1+0xda4], R31 ;  /* 0x000da41f01007387 */ /* 0x0003e20000100800 */
[----:B------:R-:W-:Y:S01]  /*3340*/  IABS R192, R30 ;  /* 0x0000001e00c07213 */ /* 0x000fe20000000000 */
[----:B------:R-:W-:Y:S01]  /*3350*/  IMAD.MOV R2, RZ, RZ, -R2 ;  /* 0x000000ffff027224 */ /* 0x000fe200078e0a02 */
[--C-:B------:R-:W-:Y:S01]  /*3360*/  LOP3.LUT R25, R0, 0xec, R9.reuse, 0xfe, !PT ;  /* 0x000000ec00197812 */ /* 0x100fe200078efe09 */
[----:B------:R-:W-:Y:S01]  /*3370*/  @!P3 IMAD.MOV R34, RZ, RZ, -R34 ;  /* 0x000000ffff22b224 */ /* 0x000fe200078e0a22 */
[----:B------:R-:W-:Y:S01]  /*3380*/  ISETP.GT.U32.AND P3, PT, R244, R38, PT ;  /* 0x00000026f400720c */ /* 0x000fe20003f64070 */
[--C-:B------:R-:W-:Y:S01]  /*3390*/  @!P4 IMAD.IADD R35, R35, 0x1, -R244.reuse ;  /* 0x000000012323c824 */ /* 0x100fe200078e0af4 */
[----:B------:R-:W-:Y:S01]  /*33a0*/  ISETP.GE.AND P4, PT, R40, RZ, PT ;  /* 0x000000ff2800720c */ /* 0x000fe20003f86270 */
[--C-:B------:R-:W-:Y:S01]  /*33b0*/  @!P5 IMAD.IADD R39, R39, 0x1, -R244.reuse ;  /* 0x000000012727d824 */ /* 0x100fe200078e0af4 */
[----:B------:R-:W-:Y:S01]  /*33c0*/  LOP3.LUT R24, R0, 0xed, R9, 0xfe, !PT ;  /* 0x000000ed00187812 */ /* 0x000fe200078efe09 */
[----:B------:R-:W-:Y:S01]  /*33d0*/  @!P0 IMAD.IADD R37, R37, 0x1, -R244 ;  /* 0x0000000125258824 */ /* 0x000fe200078e0af4 */
[----:B------:R-:W-:Y:S01]  /*33e0*/  ISETP.GE.AND P0, PT, R10, RZ, PT ;  /* 0x000000ff0a00720c */ /* 0x000fe20003f06270 */
[C---:B------:R-:W-:Y:S01]  /*33f0*/  IMAD R40, R244.reuse, R2, R5 ;  /* 0x00000002f4287224 */ /* 0x040fe200078e0205 */
[----:B------:R-:W-:Y:S01]  /*3400*/  ISETP.GT.U32.AND P5, PT, R244, R39, PT ;  /* 0x00000027f400720c */ /* 0x000fe20003fa4070 */
[----:B------:R-:W-:Y:S01]  /*3410*/  IMAD.HI.U32 R2, R4, R41, RZ ;  /* 0x0000002904027227 */ /* 0x000fe200078e00ff */
[C-C-:B------:R-:W-:Y:S01]  /*3420*/  LOP3.LUT R10, R0.reuse, 0x2b, R9.reuse, 0xfe, !PT ;  /* 0x0000002b000a7812 */ /* 0x140fe200078efe09 */
[----:B------:R-:W-:Y:S01]  /*3430*/  STL [R1+0xda8], R32 ;  /* 0x000da82001007387 */ /* 0x000fe20000100800 */
[----:B------:R-:W-:Y:S01]  /*3440*/  LOP3.LUT R23, R0, 0xee, R9, 0xfe, !PT ;  /* 0x000000ee00177812 */ /* 0x000fe200078efe09 */
[----:B------:R-:W-:Y:S01]  /*3450*/  @!P2 IMAD.MOV R35, RZ, RZ, -R35 ;  /* 0x000000ffff23a224 */ /* 0x000fe200078e0a23 */
[----:B------:R-:W-:Y:S01]  /*3460*/  ISETP.GT.U32.AND P2, PT, R244, R37, PT ;  /* 0x00000025f400720c */ /* 0x000fe20003f44070 */
[----:B------:R-:W-:Y:S01]  /*3470*/  IMAD.MOV R2, RZ, RZ, -R2 ;  /* 0x000000ffff027224 */ /* 0x000fe200078e0a02 */
[----:B------:R-:W-:Y:S01]  /*3480*/  IABS R43, R10 ;  /* 0x0000000a002b7213 */ /* 0x000fe20000000000 */
[----:B------:R-:W-:Y:S01]  /*3490*/  @!P1 IMAD.MOV R33, RZ, RZ, -R33 ;  /* 0x000000ffff219224 */ /* 0x000fe200078e0a21 */
[----:B------:R-:W-:Y:S01]  /*34a0*/  ISETP.GE.AND P1, PT, R8, RZ, PT ;  /* 0x000000ff0800720c */ /* 0x000fe20003f26270 */
[----:B------:R-:W-:Y:S01]  /*34b0*/  IMAD R41, R244, R2, R41 ;  /* 0x00000002f4297224 */ /* 0x000fe200078e0229 */
[C-C-:B------:R-:W-:Y:S01]  /*34c0*/  LOP3.LUT R8, R0.reuse, 0x2a, R9.reuse, 0xfe, !PT ;  /* 0x0000002a00087812 */ /* 0x140fe200078efe09 */
[--C-:B------:R-:W-:Y:S01]  /*34d0*/  @!P5 IMAD.IADD R39, R39, 0x1, -R244.reuse ;  /* 0x000000012727d824 */ /* 0x100fe200078e0af4 */
[----:B------:R-:W-:Y:S01]  /*34e0*/  LOP3.LUT R22, R0, 0xef, R9, 0xfe, !PT ;  /* 0x000000ef00167812 */ /* 0x000fe200078efe09 */
[----:B------:R-:W-:Y:S01]  /*34f0*/  @!P3 IMAD.IADD R38, R38, 0x1, -R244 ;  /* 0x000000012626b824 */ /* 0x000fe200078e0af4 */
[C---:B------:R-:W-:Y:S01]  /*3500*/  ISETP.GT.U32.AND P5, PT, R244.reuse, R41, PT ;  /* 0x00000029f400720c */ /* 0x040fe20003fa4070 */
[----:B------:R-:W-:Y:S01]  /*3510*/  @!P6 IMAD.MOV R36, RZ, RZ, -R36 ;  /* 0x000000ffff24e224 */ /* 0x000fe200078e0a24 */
[----:B------:R-:W-:Y:S01]  /*3520*/  IABS R5, R8 ;  /* 0x0000000800057213 */ /* 0x000fe20000000000 */
[----:B------:R-:W-:Y:S01]  /*3530*/  @!P2 IMAD.IADD R37, R37, 0x1, -R244 ;  /* 0x000000012525a824 */ /* 0x000fe200078e0af4 */
[C---:B------:R-:W-:Y:S01]  /*3540*/  ISETP.GT.U32.AND P2, PT, R244.reuse, R40, PT ;  /* 0x00000028f400720c */ /* 0x040fe20003f44070 */
[----:B------:R-:W-:Y:S01]  /*3550*/  @!P0 IMAD.MOV R39, RZ, RZ, -R39 ;  /* 0x000000ffff278224 */ /* 0x000fe200078e0a27 */
[----:B------:R-:W-:Y:S01]  /*3560*/  ISETP.GT.U32.AND P3, PT, R244, R38, PT ;  /* 0x00000026f400720c */ /* 0x000fe20003f64070 */
[----:B------:R-:W-:Y:S01]  /*3570*/  IMAD.HI.U32 R2, R4, R5, RZ ;  /* 0x0000000504027227 */ /* 0x000fe200078e00ff */
[----:B------:R-:W-:Y:S01]  /*3580*/  ISETP.GE.AND P6, PT, R42, RZ, PT ;  /* 0x000000ff2a00720c */ /* 0x000fe20003fc6270 */
[----:B------:R-:W-:Y:S01]  /*3590*/  STL [R1+0xdac], R33 ;  /* 0x000dac2101007387 */ /* 0x000fe20000100800 */
[----:B------:R-:W-:Y:S01]  /*35a0*/  ISETP.GE.AND P0, PT, R10, RZ, PT ;  /* 0x000000ff0a00720c */ /* 0x000fe20003f06270 */
[----:B------:R-:W-:Y:S01]  /*35b0*/  IMAD.MOV R2, RZ, RZ, -R2 ;  /* 0x000000ffff027224 */ /* 0x000fe200078e0a02 */
[----:B------:R-:W-:Y:S01]  /*35c0*/  LOP3.LUT R10, R0, 0x2f, R9, 0xfe, !PT ;  /* 0x0000002f000a7812 */ /* 0x000fe200078efe09 */
[--C-:B------:R-:W-:Y:S01]  /*35d0*/  @!P5 IMAD.IADD R41, R41, 0x1, -R244.reuse ;  /* 0x000000012929d824 */ /* 0x100fe200078e0af4 */
[----:B------:R-:W-:Y:S01]  /*35e0*/  IABS R207, R22 ;  /* 0x0000001600cf7213 */ /* 0x000fe20000000000 */
[----:B------:R-:W-:Y:S01]  /*35f0*/  IMAD R42, R244, R2, R5 ;  /* 0x00000002f42a7224 */ /* 0x000fe200078e0205 */
[----:B------:R-:W-:Y:S01]  /*3600*/  IABS R49, R10 ;  /* 0x0000000a00317213 */ /* 0x000fe20000000000 */
[--C-:B------:R-:W-:Y:S01]  /*3610*/  @!P2 IMAD.IADD R40, R40, 0x1, -R244.reuse ;  /* 0x000000012828a824 */ /* 0x100fe200078e0af4 */
[----:B------:R-:W-:Y:S01]  /*3620*/  ISETP.GT.U32.AND P5, PT, R244, R41, PT ;  /* 0x00000029f400720c */ /* 0x000fe20003fa4070 */
[----:B------:R-:W-:Y:S01]  /*3630*/  IMAD.HI.U32 R2, R4, R43, RZ ;  /* 0x0000002b04027227 */ /* 0x000fe200078e00ff */
[----:B------:R-:W-:Y:S01]  /*3640*/  ISETP.GE.AND P2, PT, R8, RZ, PT ;  /* 0x000000ff0800720c */ /* 0x000fe20003f46270 */
[----:B------:R2:W-:Y:S01]  /*3650*/  STL [R1+0xd10], R0 ;  /* 0x000d100001007387 */ /* 0x0005e20000100800 */
[----:B------:R-:W-:Y:S01]  /*3660*/  LOP3.LUT R8, R0, 0x2d, R9, 0xfe, !PT ;  /* 0x0000002d00087812 */ /* 0x000fe200078efe09 */
[----:B------:R-:W-:Y:S01]  /*3670*/  @!P1 IMAD.MOV R37, RZ, RZ, -R37 ;  /* 0x000000ffff259224 */ /* 0x000fe200078e0a25 */
[----:B------:R-:W-:Y:S01]  /*3680*/  ISETP.GT.U32.AND P1, PT, R244, R40, PT ;  /* 0x00000028f400720c */ /* 0x000fe20003f24070 */
[----:B------:R-:W-:Y:S01]  /*3690*/  @!P3 IMAD.IADD R38, R38, 0x1, -R244 ;  /* 0x000000012626b824 */ /* 0x000fe200078e0af4 */
[----:B------:R-:W-:Y:S01]  /*36a0*/  ISETP.GE.AND P3, PT, R7, RZ, PT ;  /* 0x000000ff0700720c */ /* 0x000fe20003f66270 */
[----:B------:R-:W-:Y:S01]  /*36b0*/  IMAD.MOV R2, RZ, RZ, -R2 ;  /* 0x000000ffff027224 */ /* 0x000fe200078e0a02 */
[----:B------:R-:W-:Y:S01]  /*36c0*/  IABS R7, R44 ;  /* 0x0000002c00077213 */ /* 0x000fe20000000000 */
[----:B------:R-:W-:Y:S01]  /*36d0*/  @!P4 IMAD.MOV R38, RZ, RZ, -R38 ;  /* 0x000000ffff26c224 */ /* 0x000fe200078e0a26 */
[C---:B------:R-:W-:Y:S01]  /*36e0*/  ISETP.GT.U32.AND P4, PT, R244.reuse, R42, PT ;  /* 0x0000002af400720c */ /* 0x040fe20003f84070 */
[----:B------:R-:W-:Y:S01]  /*36f0*/  IMAD R43, R244, R2, R43 ;  /* 0x00000002f42b7224 */ /* 0x000fe200078e022b */
[----:B------:R-:W-:Y:S01]  /*3700*/  IABS R45, R8 ;  /* 0x00000008002d7213 */ /* 0x000fe20000000000 */
[----:B------:R-:W-:Y:S01]  /*3710*/  IMAD.HI.U32 R5, R4, R7, RZ ;  /* 0x0000000704057227 */ /* 0x000fe200078e00ff */
[----:B------:R-:W-:-:S02]  /*3720*/  LOP3.LUT R21, R0, 0xf0, R9, 0xfe, !PT ;  /* 0x000000f000157812 */ /* 0x000fc400078efe09 */
[----:B------:R-:W-:Y:S01]  /*3730*/  LOP3.LUT R19, R0, 0xf2, R9, 0xfe, !PT ;  /* 0x000000f200137812 */ /* 0x000fe200078efe09 */
[--C-:B------:R-:W-:Y:S01]  /*3740*/  @!P5 IMAD.IADD R41, R41, 0x1, -R244.reuse ;  /* 0x000000012929d824 */ /* 0x100fe200078e0af4 */
[----:B------:R-:W-:Y:S01]  /*3750*/  ISETP.GT.U32.AND P5, PT, R244, R43, PT ;  /* 0x0000002bf400720c */ /* 0x000fe20003fa4070 */
[----:B------:R-:W-:Y:S01]  /*3760*/  IMAD.MOV R5, RZ, RZ, -R5 ;  /* 0x000000ffff057224 */ /* 0x000fe200078e0a05 */
[----:B------:R-:W-:Y:S01]  /*3770*/  LOP3.LUT R20, R0, 0xf1, R9, 0xfe, !PT ;  /* 0x000000f100147812 */ /* 0x000fe200078efe09 */
[----:B------:R-:W-:Y:S01]  /*3780*/  @!P1 IMAD.IADD R40, R40, 0x1, -R244 ;  /* 0x0000000128289824 */ /* 0x000fe200078e0af4 */
[----:B------:R-:W-:Y:S01]  /*3790*/  ISETP.GE.AND P1, PT, R44, RZ, PT ;  /* 0x000000ff2c00720c */ /* 0x000fe20003f26270 */
[----:B------:R-:W-:Y:S01]  /*37a0*/  IMAD R44, R244, R5, R7 ;  /* 0x00000005f42c7224 */ /* 0x000fe200078e0207 */
[----:B------:R-:W-:Y:S01]  /*37b0*/  LOP3.LUT R5, R0, 0x2e, R9, 0xfe, !PT ;  /* 0x0000002e00057812 */ /* 0x000fe200078efe09 */
[----:B------:R-:W-:Y:S01]  /*37c0*/  @!P6 IMAD.MOV R40, RZ, RZ, -R40 ;  /* 0x000000ffff28e224 */ /* 0x000fe200078e0a28 */
[----:B------:R-:W-:Y:S01]  /*37d0*/  IABS R210, R19 ;  /* 0x0000001300d27213 */ /* 0x000fe20000000000 */
[----:B------:R-:W-:Y:S01]  /*37e0*/  @!P4 IMAD.IADD R42, R42, 0x1, -R244 ;  /* 0x000000012a2ac824 */ /* 0x000fe200078e0af4 */
[----:B------:R-:W-:Y:S01]  /*37f0*/  ISETP.GT.U32.AND P6, PT, R244, R44, PT ;  /* 0x0000002cf400720c */ /* 0x000fe20003fc4070 */
[----:B------:R-:W-:Y:S01]  /*3800*/  IMAD.HI.U32 R2, R4, R45, RZ ;  /* 0x0000002d04027227 */ /* 0x000fe200078e00ff */
[----:B------:R-:W-:-:S02]  /*3810*/  IABS R47, R5 ;  /* 0x00000005002f7213 */ /* 0x000fc40000000000 */
[----:B------:R-:W-:Y:S01]  /*3820*/  ISETP.GT.U32.AND P4, PT, R244, R42, PT ;  /* 0x0000002af400720c */ /* 0x000fe20003f84070 */
[----:B------:R-:W-:Y:S01]  /*3830*/  @!P5 IMAD.IADD R43, R43, 0x1, -R244 ;  /* 0x000000012b2bd824 */ /* 0x000fe200078e0af4 */
[C-C-:B------:R-:W-:Y:S01]  /*3840*/  LOP3.LUT R18, R0.reuse, 0xf3, R9.reuse, 0xfe, !PT ;  /* 0x000000f300127812 */ /* 0x140fe200078efe09 */
[----:B------:R-:W-:Y:S01]  /*3850*/  IMAD.MOV R7, RZ, RZ, -R2 ;  /* 0x000000ffff077224 */ /* 0x000fe200078e0a02 */
[--C-:B------:R-:W-:Y:S01]  /*3860*/  LOP3.LUT R17, R0, 0xf4, R9.reuse, 0xfe, !PT ;  /* 0x000000f400117812 */ /* 0x100fe200078efe09 */
[----:B------:R-:W-:Y:S01]  /*3870*/  IMAD.HI.U32 R2, R4, R47, RZ ;  /* 0x0000002f04027227 */ /* 0x000fe200078e00ff */
[----:B------:R-:W-:Y:S02]  /*3880*/  ISETP.GT.U32.AND P5, PT, R244, R43, PT ;  /* 0x0000002bf400720c */ /* 0x000fe40003fa4070 */
[----:B------:R-:W-:Y:S01]  /*3890*/  IABS R209, R18 ;  /* 0x0000001200d17213 */ /* 0x000fe20000000000 */
[----:B------:R-:W-:Y:S01]  /*38a0*/  @!P6 IMAD.IADD R44, R44, 0x1, -R244 ;  /* 0x000000012c2ce824 */ /* 0x000fe200078e0af4 */
[C-C-:B------:R-:W-:Y:S01]  /*38b0*/  LOP3.LUT R16, R0.reuse, 0xf5, R9.reuse, 0xfe, !PT ;  /* 0x000000f500107812 */ /* 0x140fe200078efe09 */
[----:B------:R-:W-:Y:S01]  /*38c0*/  IMAD.MOV R2, RZ, RZ, -R2 ;  /* 0x000000ffff027224 */ /* 0x000fe200078e0a02 */
[----:B------:R-:W-:Y:S01]  /*38d0*/  LOP3.LUT R15, R0, 0xf6, R9, 0xfe, !PT ;  /* 0x000000f6000f7812 */ /* 0x000fe200078efe09 */
[----:B------:R-:W-:Y:S01]  /*38e0*/  @!P4 IMAD.IADD R42, R42, 0x1, -R244 ;  /* 0x000000012a2ac824 */ /* 0x000fe200078e0af4 */
[C---:B------:R-:W-:Y:S01]  /*38f0*/  ISETP.GT.U32.AND P6, PT, R244.reuse, R44, PT ;  /* 0x0000002cf400720c */ /* 0x040fe20003fc4070 */
[----:B------:R-:W-:Y:S01]  /*3900*/  IMAD R46, R244, R2, R47 ;  /* 0x00000002f42e7224 */ /* 0x000fe200078e022f */
[----:B------:R-:W-:Y:S01]  /*3910*/  ISETP.GE.AND P4, PT, R5, RZ, PT ;  /* 0x000000ff0500720c */ /* 0x000fe20003f86270 */
[----:B------:R-:W-:Y:S01]  /*3920*/  IMAD.HI.U32 R5, R4, R49, RZ ;  /* 0x0000003104057227 */ /* 0x000fe200078e00ff */
[----:B------:R-:W-:-:S02]  /*3930*/  LOP3.LUT R2, R0, 0x30, R9, 0xfe, !PT ;  /* 0x0000003000027812 */ /* 0x000fc400078efe09 */
[----:B------:R-:W-:Y:S01]  /*3940*/  IABS R212, R15 ;  /* 0x0000000f00d47213 */ /* 0x000fe20000000000 */
[--C-:B------:R-:W-:Y:S01]  /*3950*/  @!P5 IMAD.IADD R43, R43, 0x1, -R244.reuse ;  /* 0x000000012b2bd824 */ /* 0x100fe200078e0af4 */
[C---:B------:R-:W-:Y:S01]  /*3960*/  LOP3.LUT R14, R0.reuse, 0xf7, R9, 0xfe, !PT ;  /* 0x000000f7000e7812 */ /* 0x040fe200078efe09 */
[----:B------:R-:W-:Y:S01]  /*3970*/  IMAD.MOV R5, RZ, RZ, -R5 ;  /* 0x000000ffff057224 */ /* 0x000fe200078e0a05 */
[----:B------:R-:W-:Y:S01]  /*3980*/  LOP3.LUT R13, R0, 0xf8, R9, 0xfe, !PT ;  /* 0x000000f8000d7812 */ /* 0x000fe200078efe09 */
[----:B------:R-:W-:Y:S01]  /*3990*/  @!P0 IMAD.MOV R43, RZ, RZ, -R43 ;  /* 0x000000ffff2b8224 */ /* 0x000fe200078e0a2b */
[C---:B------:R-:W-:Y:S01]  /*39a0*/  ISETP.GT.U32.AND P0, PT, R244.reuse, R46, PT ;  /* 0x0000002ef400720c */ /* 0x040fe20003f04070 */
[C---:B------:R-:W-:Y:S01]  /*39b0*/  IMAD R45, R244.reuse, R7, R45 ;  /* 0x00000007f42d7224 */ /* 0x040fe200078e022d */
[----:B------:R-:W-:Y:S01]  /*39c0*/  IABS R7, R2 ;  /* 0x0000000200077213 */ /* 0x000fe20000000000 */
[----:B------:R-:W-:Y:S01]  /*39d0*/  IMAD R47, R244, R5, R49 ;  /* 0x00000005f42f7224 */ /* 0x000fe200078e0231 */
[----:B------:R-:W-:Y:S01]  /*39e0*/  IABS R214, R13 ;  /* 0x0000000d00d67213 */ /* 0x000fe20000000000 */
[----:B------:R-:W-:Y:S01]  /*39f0*/  @!P6 IMAD.IADD R44, R44, 0x1, -R244 ;  /* 0x000000012c2ce824 */ /* 0x000fe200078e0af4 */
[----:B------:R-:W-:Y:S01]  /*3a00*/  ISETP.GT.U32.AND P5, PT, R244, R45, PT ;  /* 0x0000002df400720c */ /* 0x000fe20003fa4070 */
[----:B------:R-:W-:Y:S01]  /*3a10*/  @!P3 IMAD.MOV R41, RZ, RZ, -R41 ;  /* 0x000000ffff29b224 */ /* 0x000fe200078e0a29 */
[----:B------:R-:W-:Y:S01]  /*3a20*/  ISETP.GE.AND P3, PT, R8, RZ, PT ;  /* 0x000000ff0800720c */ /* 0x000fe20003f66270 */
[----:B------:R-:W-:Y:S01]  /*3a30*/  @!P1 IMAD.MOV R44, RZ, RZ, -R44 ;  /* 0x000000ffff2c9224 */ /* 0x000fe200078e0a2c */
[----:B------:R-:W-:Y:S01]  /*3a40*/  ISETP.GT.U32.AND P1, PT, R244, R47, PT ;  /* 0x0000002ff400720c */ /* 0x000fe20003f24070 */
[----:B------:R-:W-:Y:S01]  /*3a50*/  @!P2 IMAD.MOV R42, RZ, RZ, -R42 ;  /* 0x000000ffff2aa224 */ /* 0x000fe200078e0a2a */
[----:B------:R-:W-:Y:S01]  /*3a60*/  LOP3.LUT R8, R0, 0x31, R9, 0xfe, !PT ;  /* 0x0000003100087812 */ /* 0x000fe200078efe09 */
[----:B------:R-:W-:Y:S01]  /*3a70*/  @!P0 IMAD.IADD R46, R46, 0x1, -R244 ;  /* 0x000000012e2e8824 */ /* 0x000fe200078e0af4 */
[----:B------:R-:W-:Y:S01]  /*3a80*/  ISETP.GE.AND P6, PT, R2, RZ, PT ;  /* 0x000000ff0200720c */ /* 0x000fe20003fc6270 */
[----:B------:R-:W-:Y:S01]  /*3a90*/  IMAD.HI.U32 R2, R4, R7, RZ ;  /* 0x0000000704027227 */ /* 0x000fe200078e00ff */
[----:B------:R-:W-:-:S02]  /*3aa0*/  IABS R49, R8 ;  /* 0x0000000800317213 */ /* 0x000fc40000000000 */
[----:B------:R-:W-:Y:S01]  /*3ab0*/  ISETP.GT.U32.AND P0, PT, R244, R46, PT ;  /* 0x0000002ef400720c */ /* 0x000fe20003f04070 */
[----:B------:R-:W-:Y:S01]  /*3ac0*/  @!P5 IMAD.IADD R45, R45, 0x1, -R244 ;  /* 0x000000012d2dd824 */ /* 0x000fe200078e0af4 */
[----:B------:R-:W-:Y:S01]  /*3ad0*/  ISETP.GE.AND P2, PT, R10, RZ, PT ;  /* 0x000000ff0a00720c */ /* 0x000fe20003f46270 */
[----:B------:R-:W-:Y:S01]  /*3ae0*/  IMAD.MOV R48, RZ, RZ, -R2 ;  /* 0x000000ffff307224 */ /* 0x000fe200078e0a02 */
[----:B------:R-:W-:Y:S01]  /*3af0*/  LOP3.LUT R10, R0, 0x32, R9, 0xfe, !PT ;  /* 0x00000032000a7812 */ /* 0x000fe200078efe09 */
[--C-:B------:R-:W-:Y:S01]  /*3b00*/  @!P1 IMAD.IADD R47, R47, 0x1, -R244.reuse ;  /* 0x000000012f2f9824 */ /* 0x100fe200078e0af4 */
[----:B------:R-:W-:Y:S01]  /*3b10*/  ISETP.GT.U32.AND P5, PT, R244, R45, PT ;  /* 0x0000002df400720c */ /* 0x000fe20003fa4070 */
[----:B------:R-:W-:Y:S01]  /*3b20*/  IMAD.HI.U32 R5, R4, R49, RZ ;  /* 0x0000003104057227 */ /* 0x000fe200078e00ff */
[----:B------:R-:W-:Y:S02]  /*3b30*/  IABS R51, R10 ;  /* 0x0000000a00337213 */ /* 0x000fe40000000000 */
[C---:B------:R-:W-:Y:S01]  /*3b40*/  ISETP.GT.U32.AND P1, PT, R244.reuse, R47, PT ;  /* 0x0000002ff400720c */ /* 0x040fe20003f24070 */
[----:B------:R-:W-:Y:S01]  /*3b50*/  IMAD R48, R244, R48, R7 ;  /* 0x00000030f4307224 */ /* 0x000fe200078e0207 */
[----:B------:R-:W-:Y:S01]  /*3b60*/  IABS R7, R54 ;  /* 0x0000003600077213 */ /* 0x000fe20000000000 */
[----:B------:R-:W-:Y:S01]  /*3b70*/  IMAD.MOV R5, RZ, RZ, -R5 ;  /* 0x000000ffff057224 */ /* 0x000fe200078e0a05 */
[--C-:B------:R-:W-:Y:S01]  /*3b80*/  LOP3.LUT R12, R0, 0xf9, R9.reuse, 0xfe, !PT ;  /* 0x000000f9000c7812 */ /* 0x100fe200078efe09 */
[----:B------:R-:W-:Y:S01]  /*3b90*/  @!P0 IMAD.IADD R46, R46, 0x1, -R244 ;  /* 0x000000012e2e8824 */ /* 0x000fe200078e0af4 */
[----:B------:R-:W-:Y:S01]  /*3ba0*/  ISETP.GT.U32.AND P0, PT, R244, R48, PT ;  /* 0x00000030f400720c */ /* 0x000fe20003f04070 */
[----:B------:R-:W-:Y:S01]  /*3bb0*/  IMAD.HI.U32 R2, R4, R51, RZ ;  /* 0x0000003304027227 */ /* 0x000fe200078e00ff */
[----:B------:R-:W-:-:S02]  /*3bc0*/  LOP3.LUT R11, R0, 0xfa, R9, 0xfe, !PT ;  /* 0x000000fa000b7812 */ /* 0x000fc400078efe09 */
[----:B------:R-:W-:Y:S01]  /*3bd0*/  IABS R215, R12 ;  /* 0x0000000c00d77213 */ /* 0x000fe20000000000 */
[----:B------:R-:W-:Y:S01]  /*3be0*/  IMAD R49, R244, R5, R49 ;  /* 0x00000005f4317224 */ /* 0x000fe200078e0231 */
[--C-:B------:R-:W-:Y:S01]  /*3bf0*/  LOP3.LUT R145, R0, 0xfc, R9.reuse, 0xfe, !PT ;  /* 0x000000fc00917812 */ /* 0x100fe200078efe09 */
[----:B------:R-:W-:Y:S01]  /*3c00*/  IMAD.HI.U32 R5, R4, R53, RZ ;  /* 0x0000003504057227 */ /* 0x000fe200078e00ff */
[----:B------:R-:W-:-:S03]  /*3c10*/  LOP3.LUT R252, R0, 0xfb, R9, 0xfe, !PT ;  /* 0x000000fb00fc7812 */ /* 0x000fc600078efe09 */
[----:B------:R-:W-:Y:S02]  /*3c20*/  IMAD.MOV R2, RZ, RZ, -R2 ;  /* 0x000000ffff027224 */ /* 0x000fe400078e0a02 */
[----:B------:R-:W-:Y:S02]  /*3c30*/  IMAD.MOV R5, RZ, RZ, -R5 ;  /* 0x000000ffff057224 */ /* 0x000fe400078e0a05 */
[--C-:B------:R-:W-:Y:S01]  /*3c40*/  @!P5 IMAD.IADD R45, R45, 0x1, -R244.reuse ;  /* 0x000000012d2dd824 */ /* 0x100fe200078e0af4 */
[----:B------:R-:W-:Y:S01]  /*3c50*/  ISETP.GE.AND P5, PT, R8, RZ, PT ;  /* 0x000000ff0800720c */ /* 0x000fe20003fa6270 */
[----:B------:R-:W-:Y:S01]  /*3c60*/  IMAD R50, R244, R2, R51 ;  /* 0x00000002f4327224 */ /* 0x000fe200078e0233 */
[----:B------:R-:W-:Y:S01]  /*3c70*/  LOP3.LUT R8, R0, 0x34, R9, 0xfe, !PT ;  /* 0x0000003400087812 */ /* 0x000fe200078efe09 */
[C---:B------:R-:W-:Y:S02]  /*3c80*/  IMAD R51, R244.reuse, R5, R53 ;  /* 0x00000005f4337224 */ /* 0x040fe400078e0235 */
[--C-:B------:R-:W-:Y:S01]  /*3c90*/  @!P1 IMAD.IADD R47, R47, 0x1, -R244.reuse ;  /* 0x000000012f2f9824 */ /* 0x100fe200078e0af4 */
[----:B------:R-:W-:Y:S01]  /*3ca0*/  IABS R5, R8 ;  /* 0x0000000800057213 */ /* 0x000fe20000000000 */
[----:B------:R-:W-:Y:S01]  /*3cb0*/  @!P3 IMAD.MOV R45, RZ, RZ, -R45 ;  /* 0x000000ffff2db224 */ /* 0x000fe200078e0a2d */
[----:B------:R-:W-:Y:S01]  /*3cc0*/  ISETP.GT.U32.AND P3, PT, R244, R49, PT ;  /* 0x00000031f400720c */ /* 0x000fe20003f64070 */
[----:B------:R-:W-:Y:S01]  /*3cd0*/  @!P0 IMAD.IADD R48, R48, 0x1, -R244 ;  /* 0x0000000130308824 */ /* 0x000fe200078e0af4 */
[C---:B------:R-:W-:Y:S01]  /*3ce0*/  ISETP.GT.U32.AND P1, PT, R244.reuse, R50, PT ;  /* 0x00000032f400720c */ /* 0x040fe20003f24070 */
[----:B------:R-:W-:Y:S01]  /*3cf0*/  @!P2 IMAD.MOV R47, RZ, RZ, -R47 ;  /* 0x000000ffff2fa224 */ /* 0x000fe200078e0a2f */
[C---:B------:R-:W-:Y:S01]  /*3d00*/  ISETP.GT.U32.AND P2, PT, R244.reuse, R51, PT ;  /* 0x00000033f400720c */ /* 0x040fe20003f44070 */
[----:B------:R-:W-:Y:S01]  /*3d10*/  @!P4 IMAD.MOV R46, RZ, RZ, -R46 ;  /* 0x000000ffff2ec224 */ /* 0x000fe200078e0a2e */
[----:B------:R-:W-:Y:S01]  /*3d20*/  ISETP.GT.U32.AND P0, PT, R244, R48, PT ;  /* 0x00000030f400720c */ /* 0x000fe20003f04070 */
[----:B------:R-:W-:Y:S01]  /*3d30*/  IMAD.HI.U32 R2, R4, R5, RZ ;  /* 0x0000000504027227 */ /* 0x000fe200078e00ff */
[----:B------:R-:W-:-:S02]  /*3d40*/  ISETP.GE.AND P4, PT, R10, RZ, PT ;  /* 0x000000ff0a00720c */ /* 0x000fc40003f86270 */
[----:B------:R-:W-:Y:S01]  /*3d50*/  LOP3.LUT R10, R0, 0x35, R9, 0xfe, !PT ;  /* 0x00000035000a7812 */ /* 0x000fe200078efe09 */
[----:B------:R-:W-:Y:S02]  /*3d60*/  IMAD.MOV R2, RZ, RZ, -R2 ;  /* 0x000000ffff027224 */ /* 0x000fe400078e0a02 */
[--C-:B------:R-:W-:Y:S01]  /*3d70*/  @!P3 IMAD.IADD R49, R49, 0x1, -R244.reuse ;  /* 0x000000013131b824 */ /* 0x100fe200078e0af4 */
[----:B------:R-:W-:Y:S01]  /*3d80*/  IABS R53, R10 ;  /* 0x0000000a00357213 */ /* 0x000fe20000000000 */
[--C-:B------:R-:W-:Y:S02]  /*3d90*/  @!P1 IMAD.IADD R50, R50, 0x1, -R244.reuse ;  /* 0x0000000132329824 */ /* 0x100fe400078e0af4 */
[--C-:B------:R-:W-:Y:S01]  /*3da0*/  @!P2 IMAD.IADD R51, R51, 0x1, -R244.reuse ;  /* 0x000000013333a824 */ /* 0x100fe200078e0af4 */
[----:B------:R-:W-:Y:S01]  /*3db0*/  BAR.SYNC.DEFER_BLOCKING 0x0 ;  /* 0x0000000000007b1d */ /* 0x000fe20000010000 */
[----:B------:R-:W-:Y:S01]  /*3dc0*/  @!P0 IMAD.IADD R48, R48, 0x1, -R244 ;  /* 0x0000000130308824 */ /* 0x000fe200078e0af4 */
[----:B------:R-:W-:Y:S01]  /*3dd0*/  ISETP.GT.U32.AND P3, PT, R244, R49, PT ;  /* 0x00000031f400720c */ /* 0x000fe20003f64070 */
[----:B------:R-:W-:Y:S01]  /*3de0*/  IMAD.HI.U32 R188, R4, R191, RZ ;  /* 0x000000bf04bc7227 */ /* 0x000fe200078e00ff */
[----:B------:R-:W-:-:S02]  /*3df0*/  ISETP.GE.AND P0, PT, R52, RZ, PT ;  /* 0x000000ff3400720c */ /* 0x000fc40003f06270 */
[C---:B------:R-:W-:Y:S01]  /*3e00*/  ISETP.GT.U32.AND P2, PT, R244.reuse, R51, PT ;  /* 0x00000033f400720c */ /* 0x040fe20003f44070 */
[C---:B------:R-:W-:Y:S01]  /*3e10*/  IMAD R52, R244.reuse, R2, R5 ;  /* 0x00000002f4347224 */ /* 0x040fe200078e0205 */
[----:B------:R-:W-:Y:S01]  /*3e20*/  ISETP.GT.U32.AND P1, PT, R244, R50, PT ;  /* 0x00000032f400720c */ /* 0x000fe20003f24070 */
[----:B------:R-:W-:-:S04]  /*3e30*/  IMAD.HI.U32 R2, R4, R53, RZ ;  /* 0x0000003504027227 */ /* 0x000fc800078e00ff */
[----:B------:R-:W-:Y:S02]  /*3e40*/  IMAD.MOV R2, RZ, RZ, -R2 ;  /* 0x000000ffff027224 */ /* 0x000fe400078e0a02 */
[--C-:B------:R-:W-:Y:S01]  /*3e50*/  @!P3 IMAD.IADD R49, R49, 0x1, -R244.reuse ;  /* 0x000000013131b824 */ /* 0x100fe200078e0af4 */
[C---:B------:R-:W-:Y:S01]  /*3e60*/  ISETP.GT.U32.AND P3, PT, R244.reuse, R52, PT ;  /* 0x00000034f400720c */ /* 0x040fe20003f64070 */
[----:B------:R-:W-:Y:S01]  /*3e70*/  IMAD R53, R244, R2, R53 ;  /* 0x00000002f4357224 */ /* 0x000fe200078e0235 */
[----:B------:R-:W-:Y:S01]  /*3e80*/  LOP3.LUT R2, R0, 0x37, R9, 0xfe, !PT ;  /* 0x0000003700027812 */ /* 0x000fe200078efe09 */
[----:B------:R-:W-:Y:S02]  /*3e90*/  @!P2 IMAD.IADD R51, R51, 0x1, -R244 ;  /* 0x000000013333a824 */ /* 0x000fe400078e0af4 */
[----:B------:R-:W-:Y:S01]  /*3ea0*/  IMAD.HI.U32 R5, R4, R7, RZ ;  /* 0x0000000704057227 */ /* 0x000fe200078e00ff */
[----:B------:R-:W-:Y:S02]  /*3eb0*/  ISETP.GT.U32.AND P2, PT, R244, R53, PT ;  /* 0x00000035f400720c */ /* 0x000fe40003f44070 */
[----:B------:R-:W-:Y:S01]  /*3ec0*/  IABS R55, R2 ;  /* 0x0000000200377213 */ /* 0x000fe20000000000 */
[----:B------:R-:W-:-:S02]  /*3ed0*/  IMAD.MOV R5, RZ, RZ, -R5 ;  /* 0x000000ffff057224 */ /* 0x000fc400078e0a05 */
[--C-:B------:R-:W-:Y:S01]  /*3ee0*/  @!P1 IMAD.IADD R50, R50, 0x1, -R244.reuse ;  /* 0x0000000132329824 */ /* 0x100fe200078e0af4 */
[----:B------:R-:W-:Y:S01]  /*3ef0*/  ISETP.GE.AND P1, PT, R54, RZ, PT ;  /* 0x000000ff3600720c */ /* 0x000fe20003f26270 */
[----:B------:R-:W-:Y:S02]  /*3f00*/  @!P3 IMAD.IADD R52, R52, 0x1, -R244 ;  /* 0x000000013434b824 */ /* 0x000fe400078e0af4 */
[----:B------:R-:W-:Y:S01]  /*3f10*/  IMAD R54, R244, R5, R7 ;  /* 0x00000005f4367224 */ /* 0x000fe200078e0207 */
[----:B------:R-:W-:Y:S01]  /*3f20*/  LOP3.LUT R5, R0, 0x38, R9, 0xfe, !PT ;  /* 0x0000003800057812 */ /* 0x000fe200078efe09 */
[----:B------:R-:W-:Y:S01]  /*3f30*/  @!P4 IMAD.MOV R50, RZ, RZ, -R50 ;  /* 0x000000ffff32c224 */ /* 0x000fe200078e0a32 */
[----:B------:R-:W-:Y:S01]  /*3f40*/  ISETP.GT.U32.AND P3, PT, R244, R52, PT ;  /* 0x00000034f400720c */ /* 0x000fe20003f64070 */
[----:B------:R-:W-:Y:S01]  /*3f50*/  @!P2 IMAD.IADD R53, R53, 0x1, -R244 ;  /* 0x000000013535a824 */ /* 0x000fe200078e0af4 */
[----:B------:R-:W-:Y:S01]  /*3f60*/  ISETP.GE.AND P4, PT, R2, RZ, PT ;  /* 0x000000ff0200720c */ /* 0x000fe20003f86270 */
[----:B------:R-:W-:Y:S01]  /*3f70*/  IMAD.HI.U32 R2, R4, R55, RZ ;  /* 0x0000003704027227 */ /* 0x000fe200078e00ff */
[----:B------:R-:W-:-:S02]  /*3f80*/  IABS R57, R5 ;  /* 0x0000000500397213 */ /* 0x000fc40000000000 */
[----:B------:R-:W-:Y:S01]  /*3f90*/  ISETP.GT.U32.AND P2, PT, R244, R53, PT ;  /* 0x00000035f400720c */ /* 0x000fe20003f44070 */
[----:B------:R-:W-:Y:S02]  /*3fa0*/  IMAD.MOV R2, RZ, RZ, -R2 ;  /* 0x000000ffff027224 */ /* 0x000fe400078e0a02 */
[----:B------:R-:W-:Y:S01]  /*3fb0*/  @!P6 IMAD.MOV R48, RZ, RZ, -R48 ;  /* 0x000000ffff30e224 */ /* 0x000fe200078e0a30 */
[----:B------:R-:W-:Y:S01]  /*3fc0*/  ISETP.GE.AND P6, PT, R8, RZ, PT ;  /* 0x000000ff0800720c */ /* 0x000fe20003fc6270 */
[----:B------:R-:W-:Y:S01]  /*3fd0*/  @!P0 IMAD.MOV R51, RZ, RZ, -R51 ;  /* 0x000000ffff338224 */ /* 0x000fe200078e0a33 */
[----:B------:R-:W-:Y:S01]  /*3fe0*/  ISETP.GE.AND P0, PT, R5, RZ, PT ;  /* 0x000000ff0500720c */ /* 0x000fe20003f06270 */
[----:B------:R-:W-:Y:S01]  /*3ff0*/  IMAD.HI.U32 R5, R4, R57, RZ ;  /* 0x0000003904057227 */ /* 0x000fe200078e00ff */
[----:B------:R-:W-:-:S03]  /*4000*/  LOP3.LUT R8, R0, 0x39, R9, 0xfe, !PT ;  /* 0x0000003900087812 */ /* 0x000fc600078efe09 */
[----:B------:R-:W-:Y:S01]  /*4010*/  IMAD R55, R244, R2, R55 ;  /* 0x00000002f4377224 */ /* 0x000fe200078e0237 */
[----:B------:R-:W-:Y:S01]  /*4020*/  IABS R7, R8 ;  /* 0x0000000800077213 */ /* 0x000fe20000000000 */
[--C-:B------:R-:W-:Y:S01]  /*4030*/  @!P3 IMAD.IADD R52, R52, 0x1, -R244.reuse ;  /* 0x000000013434b824 */ /* 0x100fe200078e0af4 */
[C---:B------:R-:W-:Y:S01]  /*4040*/  ISETP.GT.U32.AND P3, PT, R244.reuse, R54, PT ;  /* 0x00000036f400720c */ /* 0x040fe20003f64070 */
[----:B------:R-:W-:Y:S02]  /*4050*/  IMAD.MOV R5, RZ, RZ, -R5 ;  /* 0x000000ffff057224 */ /* 0x000fe400078e0a05 */
[----:B------:R-:W-:Y:S01]  /*4060*/  @!P2 IMAD.IADD R53, R53, 0x1, -R244 ;  /* 0x000000013535a824 */ /* 0x000fe200078e0af4 */
[C---:B------:R-:W-:Y:S01]  /*4070*/  ISETP.GT.U32.AND P2, PT, R244.reuse, R55, PT ;  /* 0x00000037f400720c */ /* 0x040fe20003f44070 */
[----:B------:R-:W-:Y:S02]  /*4080*/  IMAD R57, R244, R5, R57 ;  /* 0x00000005f4397224 */ /* 0x000fe400078e0239 */
[----:B------:R-:W-:-:S02]  /*4090*/  @!P6 IMAD.MOV R52, RZ, RZ, -R52 ;  /* 0x000000ffff34e224 */ /* 0x000fc400078e0a34 */
[----:B------:R-:W-:Y:S01]  /*40a0*/  @!P5 IMAD.MOV R49, RZ, RZ, -R49 ;  /* 0x000000ffff31d224 */ /* 0x000fe200078e0a31 */
[----:B------:R-:W-:Y:S01]  /*40b0*/  ISETP.GT.U32.AND P6, PT, R244, R57, PT ;  /* 0x00000039f400720c */ /* 0x000fe20003fc4070 */
[----:B------:R-:W-:Y:S01]  /*40c0*/  IMAD.HI.U32 R2, R4, R7, RZ ;  /* 0x0000000704027227 */ /* 0x000fe200078e00ff */
[----:B------:R-:W-:Y:S02]  /*40d0*/  ISETP.GE.AND P5, PT, R10, RZ, PT ;  /* 0x000000ff0a00720c */ /* 0x000fe40003fa6270 */
[----:B------:R-:W-:Y:S01]  /*40e0*/  LOP3.LUT R10, R0, 0x3a, R9, 0xfe, !PT ;  /* 0x0000003a000a7812 */ /* 0x000fe200078efe09 */
[--C-:B------:R-:W-:Y:S02]  /*40f0*/  @!P3 IMAD.IADD R54, R54, 0x1, -R244.reuse ;  /* 0x000000013636b824 */ /* 0x100fe400078e0af4 */
[----:B------:R-:W-:Y:S01]  /*4100*/  @!P2 IMAD.IADD R55, R55, 0x1, -R244 ;  /* 0x000000013737a824 */ /* 0x000fe200078e0af4 */
[----:B------:R-:W-:Y:S01]  /*4110*/  IABS R59, R10 ;  /* 0x0000000a003b7213 */ /* 0x000fe20000000000 */
[----:B------:R-:W-:Y:S01]  /*4120*/  IMAD.MOV R2, RZ, RZ, -R2 ;  /* 0x000000ffff027224 */ /* 0x000fe200078e0a02 */
[C---:B------:R-:W-:Y:S01]  /*4130*/  ISETP.GT.U32.AND P3, PT, R244.reuse, R54, PT ;  /* 0x00000036f400720c */ /* 0x040fe20003f64070 */
[----:B------:R-:W-:Y:S01]  /*4140*/  IMAD.MOV R190, RZ, RZ, -R188 ;  /* 0x000000ffffbe7224 */ /* 0x000fe200078e0abc */
[----:B------:R-:W-:Y:S01]  /*4150*/  ISETP.GT.U32.AND P2, PT, R244, R55, PT ;  /* 0x00000037f400720c */ /* 0x000fe20003f44070 */
[----:B------:R-:W-:-:S04]  /*4160*/  IMAD.HI.U32 R5, R4, R59, RZ ;  /* 0x0000003b04057227 */ /* 0x000fc800078e00ff */
[--C-:B------:R-:W-:Y:S02]  /*4170*/  @!P6 IMAD.IADD R57, R57, 0x1, -R244.reuse ;  /* 0x000000013939e824 */ /* 0x100fe400078e0af4 */
[----:B------:R-:W-:Y:S01]  /*4180*/  @!P5 IMAD.MOV R53, RZ, RZ, -R53 ;  /* 0x000000ffff35d224 */ /* 0x000fe200078e0a35 */
[----:B------:R-:W-:Y:S01]  /*4190*/  ISETP.GE.AND P5, PT, R8, RZ, PT ;  /* 0x000000ff0800720c */ /* 0x000fe20003fa6270 */
[----:B------:R-:W-:Y:S01]  /*41a0*/  IMAD.MOV R5, RZ, RZ, -R5 ;  /* 0x000000ffff057224 */ /* 0x000fe200078e0a05 */
[----:B------:R-:W-:Y:S01]  /*41b0*/  LOP3.LUT R8, R0, 0x3b, R9, 0xfe, !PT ;  /* 0x0000003b00087812 */ /* 0x000fe200078efe09 */
[C---:B------:R-:W-:Y:S01]  /*41c0*/  IMAD R56, R244.reuse, R2, R7 ;  /* 0x00000002f4387224 */ /* 0x040fe200078e0207 */
[C---:B------:R-:W-:Y:S01]  /*41d0*/  ISETP.GT.U32.AND P6, PT, R244.reuse, R57, PT ;  /* 0x00000039f400720c */ /* 0x040fe20003fc4070 */
[----:B------:R-:W-:Y:S01]  /*41e0*/  IMAD R58, R244, R5, R59 ;  /* 0x00000005f43a7224 */ /* 0x000fe200078e023b */
[----:B------:R-:W-:Y:S01]  /*41f0*/  IABS R59, R8 ;  /* 0x00000008003b7213 */ /* 0x000fe20000000000 */
[--C-:B------:R-:W-:Y:S01]  /*4200*/  @!P3 IMAD.IADD R54, R54, 0x1, -R244.reuse ;  /* 0x000000013636b824 */ /* 0x100fe200078e0af4 */
[----:B------:R-:W-:Y:S01]  /*4210*/  ISETP.GE.AND P3, PT, R10, RZ, PT ;  /* 0x000000ff0a00720c */ /* 0x000fe20003f66270 */
[----:B------:R-:W-:Y:S01]  /*4220*/  @!P2 IMAD.IADD R55, R55, 0x1, -R244 ;  /* 0x000000013737a824 */ /* 0x000fe200078e0af4 */
[----:B------:R-:W-:Y:S01]  /*4230*/  LOP3.LUT R10, R0, 0x3c, R9, 0xfe, !PT ;  /* 0x0000003c000a7812 */ /* 0x000fe200078efe09 */
[----:B------:R-:W-:Y:S01]  /*4240*/  IMAD.HI.U32 R2, R4, R59, RZ ;  /* 0x0000003b04027227 */ /* 0x000fe200078e00ff */
[----:B------:R-:W-:-:S02]  /*4250*/  ISETP.GT.U32.AND P2, PT, R244, R56, PT ;  /* 0x00000038f400720c */ /* 0x000fc40003f44070 */
[----:B------:R-:W-:Y:S01]  /*4260*/  IABS R61, R10 ;  /* 0x0000000a003d7213 */ /* 0x000fe20000000000 */
[----:B------:R-:W-:Y:S02]  /*4270*/  IMAD.MOV R7, RZ, RZ, -R2 ;  /* 0x000000ffff077224 */ /* 0x000fe400078e0a02 */
[----:B------:R-:W-:Y:S01]  /*4280*/  @!P6 IMAD.IADD R57, R57, 0x1, -R244 ;  /* 0x000000013939e824 */ /* 0x000fe200078e0af4 */
[----:B------:R-:W-:Y:S01]  /*4290*/  ISETP.GT.U32.AND P6, PT, R244, R58, PT ;  /* 0x0000003af400720c */ /* 0x000fe20003fc4070 */
[----:B------:R-:W-:-:S04]  /*42a0*/  IMAD.HI.U32 R2, R4, R61, RZ ;  /* 0x0000003d04027227 */ /* 0x000fc800078e00ff */
[----:B------:R-:W-:Y:S02]  /*42b0*/  IMAD R59, R244, R7, R59 ;  /* 0x00000007f43b7224 */ /* 0x000fe400078e023b */
[----:B------:R-:W-:Y:S02]  /*42c0*/  IMAD.MOV R60, RZ, RZ, -R2 ;  /* 0x000000ffff3c7224 */ /* 0x000fe400078e0a02 */
[----:B------:R-:W-:Y:S01]  /*42d0*/  @!P2 IMAD.IADD R56, R56, 0x1, -R244 ;  /* 0x000000013838a824 */ /* 0x000fe200078e0af4 */
[----:B------:R-:W-:Y:S01]  /*42e0*/  ISETP.GT.U32.AND P2, PT, R244, R59, PT ;  /* 0x0000003bf400720c */ /* 0x000fe20003f44070 */
[----:B------:R-:W-:-:S04]  /*42f0*/  IMAD.HI.U32 R5, R4, R63, RZ ;  /* 0x0000003f04057227 */ /* 0x000fc800078e00ff */
[----:B------:R-:W-:Y:S02]  /*4300*/  IMAD R60, R244, R60, R61 ;  /* 0x0000003cf43c7224 */ /* 0x000fe400078e023d */
[----:B------:R-:W-:Y:S02]  /*4310*/  IMAD.MOV R5, RZ, RZ, -R5 ;  /* 0x000000ffff057224 */ /* 0x000fe400078e0a05 */
[--C-:B------:R-:W-:Y:S01]  /*4320*/  @!P6 IMAD.IADD R58, R58, 0x1, -R244.reuse ;  /* 0x000000013a3ae824 */ /* 0x100fe200078e0af4 */
[C---:B------:R-:W-:Y:S01]  /*4330*/  ISETP.GT.U32.AND P6, PT, R244.reuse, R60, PT ;  /* 0x0000003cf400720c */ /* 0x040fe20003fc4070 */
[C---:B------:R-:W-:Y:S02]  /*4340*/  IMAD R61, R244.reuse, R5, R63 ;  /* 0x00000005f43d7224 */ /* 0x040fe400078e023f */
[----:B------:R-:W-:Y:S01]  /*4350*/  @!P2 IMAD.IADD R59, R59, 0x1, -R244 ;  /* 0x000000013b3ba824 */ /* 0x000fe200078e0af4 */
[C---:B------:R-:W-:Y:S01]  /*4360*/  ISETP.GT.U32.AND P2, PT, R244.reuse, R56, PT ;  /* 0x00000038f400720c */ /* 0x040fe20003f44070 */
[----:B------:R-:W-:Y:S01]  /*4370*/  @!P0 IMAD.MOV R57, RZ, RZ, -R57 ;  /* 0x000000ffff398224 */ /* 0x000fe200078e0a39 */
[----:B------:R-:W-:Y:S01]  /*4380*/  ISETP.GT.U32.AND P0, PT, R244, R61, PT ;  /* 0x0000003df400720c */ /* 0x000fe20003f04070 */
[----:B------:R-:W-:-:S04]  /*4390*/  IMAD.HI.U32 R7, R4, R65, RZ ;  /* 0x0000004104077227 */ /* 0x000fc800078e00ff */
[----:B------:R-:W-:Y:S01]  /*43a0*/  @!P1 IMAD.MOV R54, RZ, RZ, -R54 ;  /* 0x000000ffff369224 */ /* 0x000fe200078e0a36 */
[----:B------:R-:W-:Y:S01]  /*43b0*/  ISETP.GT.U32.AND P1, PT, R244, R58, PT ;  /* 0x0000003af400720c */ /* 0x000fe20003f24070 */
[----:B------:R-:W-:Y:S01]  /*43c0*/  @!P6 IMAD.IADD R60, R60, 0x1, -R244 ;  /* 0x000000013c3ce824 */ /* 0x000fe200078e0af4 */
[----:B------:R-:W-:Y:S01]  /*43d0*/  ISETP.GT.U32.AND P6, PT, R244, R59, PT ;  /* 0x0000003bf400720c */ /* 0x000fe20003fc4070 */
[----:B------:R-:W-:-:S04]  /*43e0*/  IMAD.HI.U32 R2, R4, R67, RZ ;  /* 0x0000004304027227 */ /* 0x000fc800078e00ff */
[----:B------:R-:W-:Y:S02]  /*43f0*/  IMAD.MOV R7, RZ, RZ, -R7 ;  /* 0x000000ffff077224 */ /* 0x000fe400078e0a07 */
[----:B------:R-:W-:Y:S02]  /*4400*/  IMAD.MOV R2, RZ, RZ, -R2 ;  /* 0x000000ffff027224 */ /* 0x000fe400078e0a02 */
[----:B------:R-:W-:Y:S01]  /*4410*/  IMAD R62, R244, R7, R65 ;  /* 0x00000007f43e7224 */ /* 0x000fe200078e0241 */
[----:B------:R-:W-:Y:S01]  /*4420*/  IABS R65, R70 ;  /* 0x0000004600417213 */ /* 0x000fe20000000000 */
[--C-:B------:R-:W-:Y:S01]  /*4430*/  @!P2 IMAD.IADD R56, R56, 0x1, -R244.reuse ;  /* 0x000000013838a824 */ /* 0x100fe200078e0af4 */
[----:B------:R-:W-:Y:S01]  /*4440*/  IABS R7, R69 ;  /* 0x0000004500077213 */ /* 0x000fe20000000000 */
[----:B------:R-:W-:Y:S01]  /*4450*/  @!P0 IMAD.IADD R61, R61, 0x1, -R244 ;  /* 0x000000013d3d8824 */ /* 0x000fe200078e0af4 */
[----:B------:R-:W-:Y:S01]  /*4460*/  ISETP.GE.AND P0, PT, R64, RZ, PT ;  /* 0x000000ff4000720c */ /* 0x000fe20003f06270 */
[----:B------:R-:W-:Y:S01]  /*4470*/  @!P4 IMAD.MOV R55, RZ, RZ, -R55 ;  /* 0x000000ffff37c224 */ /* 0x000fe200078e0a37 */
[C---:B------:R-:W-:Y:S01]  /*4480*/  ISETP.GT.U32.AND P4, PT, R244.reuse, R60, PT ;  /* 0x0000003cf400720c */ /* 0x040fe20003f84070 */
[C---:B------:R-:W-:Y:S01]  /*4490*/  IMAD R63, R244.reuse, R2, R67 ;  /* 0x00000002f43f7224 */ /* 0x040fe200078e0243 */
[C---:B------:R-:W-:Y:S01]  /*44a0*/  ISETP.GT.U32.AND P2, PT, R244.reuse, R62, PT ;  /* 0x0000003ef400720c */ /* 0x040fe20003f44070 */
[----:B------:R-:W-:Y:S01]  /*44b0*/  @!P5 IMAD.MOV R56, RZ, RZ, -R56 ;  /* 0x000000ffff38d224 */ /* 0x000fe200078e0a38 */
[----:B------:R-:W-:Y:S01]  /*44c0*/  ISETP.GT.U32.AND P5, PT, R244, R61, PT ;  /* 0x0000003df400720c */ /* 0x000fe20003fa4070 */
[----:B------:R-:W-:-:S04]  /*44d0*/  IMAD.HI.U32 R5, R4, R65, RZ ;  /* 0x0000004104057227 */ /* 0x000fc800078e00ff */
[--C-:B------:R-:W-:Y:S01]  /*44e0*/  @!P1 IMAD.IADD R58, R58, 0x1, -R244.reuse ;  /* 0x000000013a3a9824 */ /* 0x100fe200078e0af4 */
[----:B------:R-:W-:Y:S01]  /*44f0*/  ISETP.GE.AND P1, PT, R8, RZ, PT ;  /* 0x000000ff0800720c */ /* 0x000fe20003f26270 */
[----:B------:R-:W-:Y:S01]  /*4500*/  @!P6 IMAD.IADD R59, R59, 0x1, -R244 ;  /* 0x000000013b3be824 */ /* 0x000fe200078e0af4 */
[----:B------:R-:W-:Y:S01]  /*4510*/  ISETP.GT.U32.AND P6, PT, R244, R63, PT ;  /* 0x0000003ff400720c */ /* 0x000fe20003fc4070 */
[----:B------:R-:W-:Y:S01]  /*4520*/  IMAD.HI.U32 R2, R4, R7, RZ ;  /* 0x0000000704027227 */ /* 0x000fe200078e00ff */
[----:B------:R-:W-:-:S03]  /*4530*/  LOP3.LUT R8, R0, 0x43, R9, 0xfe, !PT ;  /* 0x0000004300087812 */ /* 0x000fc600078efe09 */
[----:B------:R-:W-:Y:S01]  /*4540*/  IMAD.MOV R5, RZ, RZ, -R5 ;  /* 0x000000ffff057224 */ /* 0x000fe200078e0a05 */
[----:B------:R-:W-:Y:S01]  /*4550*/  IABS R67, R8 ;  /* 0x0000000800437213 */ /* 0x000fe20000000000 */
[----:B------:R-:W-:Y:S02]  /*4560*/  IMAD.MOV R2, RZ, RZ, -R2 ;  /* 0x000000ffff027224 */ /* 0x000fe400078e0a02 */
[----:B------:R-:W-:Y:S01]  /*4570*/  IMAD R65, R244, R5, R65 ;  /* 0x00000005f4417224 */ /* 0x000fe200078e0241 */
[----:B------:R-:W-:Y:S01]  /*4580*/  LOP3.LUT R5, R0, 0x42, R9, 0xfe, !PT ;  /* 0x0000004200057812 */ /* 0x000fe200078efe09 */
[--C-:B------:R-:W-:Y:S01]  /*4590*/  @!P4 IMAD.IADD R60, R60, 0x1, -R244.reuse ;  /* 0x000000013c3cc824 */ /* 0x100fe200078e0af4 */
[----:B------:R-:W-:Y:S01]  /*45a0*/  ISETP.GE.AND P4, PT, R10, RZ, PT ;  /* 0x000000ff0a00720c */ /* 0x000fe20003f86270 */
[C---:B------:R-:W-:Y:S01]  /*45b0*/  IMAD R64, R244.reuse, R2, R7 ;  /* 0x00000002f4407224 */ /* 0x040fe200078e0207 */
[----:B------:R-:W-:Y:S01]  /*45c0*/  IABS R7, R5 ;  /* 0x0000000500077213 */ /* 0x000fe20000000000 */
[--C-:B------:R-:W-:Y:S01]  /*45d0*/  @!P5 IMAD.IADD R61, R61, 0x1, -R244.reuse ;  /* 0x000000013d3dd824 */ /* 0x100fe200078e0af4 */
[----:B------:R-:W-:Y:S01]  /*45e0*/  ISETP.GT.U32.AND P5, PT, R244, R65, PT ;  /* 0x00000041f400720c */ /* 0x000fe20003fa4070 */
[----:B------:R-:W-:Y:S01]  /*45f0*/  @!P6 IMAD.IADD R63, R63, 0x1, -R244 ;  /* 0x000000013f3fe824 */ /* 0x000fe200078e0af4 */
[----:B------:R-:W-:Y:S01]  /*4600*/  LOP3.LUT R10, R0, 0x49, R9, 0xfe, !PT ;  /* 0x00000049000a7812 */ /* 0x000fe200078efe09 */
[----:B------:R-:W-:Y:S01]  /*4610*/  @!P1 IMAD.MOV R59, RZ, RZ, -R59 ;  /* 0x000000ffff3b9224 */ /* 0x000fe200078e0a3b */
[----:B------:R-:W-:Y:S01]  /*4620*/  ISETP.GT.U32.AND P1, PT, R244, R64, PT ;  /* 0x00000040f400720c */ /* 0x000fe20003f24070 */
[----:B------:R-:W-:Y:S01]  /*4630*/  IMAD.HI.U32 R2, R4, R7, RZ ;  /* 0x0000000704027227 */ /* 0x000fe200078e00ff */
[----:B------:R-:W-:-:S02]  /*4640*/  ISETP.GT.U32.AND P6, PT, R244, R63, PT ;  /* 0x0000003ff400720c */ /* 0x000fc40003fc4070 */
[----:B------:R-:W-:Y:S01]  /*4650*/  IABS R75, R10 ;  /* 0x0000000a004b7213 */ /* 0x000fe20000000000 */
[----:B------:R-:W-:Y:S01]  /*4660*/  @!P4 IMAD.MOV R60, RZ, RZ, -R60 ;  /* 0x000000ffff3cc224 */ /* 0x000fe200078e0a3c */
[----:B------:R-:W-:Y:S01]  /*4670*/  ISETP.GE.AND P4, PT, R68, RZ, PT ;  /* 0x000000ff4400720c */ /* 0x000fe20003f86270 */
[--C-:B------:R-:W-:Y:S01]  /*4680*/  @!P2 IMAD.IADD R62, R62, 0x1, -R244.reuse ;  /* 0x000000013e3ea824 */ /* 0x100fe200078e0af4 */
[----:B------:R-:W-:Y:S01]  /*4690*/  ISETP.GE.AND P2, PT, R66, RZ, PT ;  /* 0x000000ff4200720c */ /* 0x000fe20003f46270 */
[----:B------:R-:W-:Y:S02]  /*46a0*/  @!P5 IMAD.IADD R65, R65, 0x1, -R244 ;  /* 0x000000014141d824 */ /* 0x000fe400078e0af4 */
[----:B------:R-:W-:Y:S02]  /*46b0*/  IMAD.MOV R2, RZ, RZ, -R2 ;  /* 0x000000ffff027224 */ /* 0x000fe400078e0a02 */
[----:B------:R-:W-:Y:S01]  /*46c0*/  @!P1 IMAD.IADD R64, R64, 0x1, -R244 ;  /* 0x0000000140409824 */ /* 0x000fe200078e0af4 */
[----:B------:R-:W-:Y:S01]  /*46d0*/  ISETP.GE.AND P1, PT, R5, RZ, PT ;  /* 0x000000ff0500720c */ /* 0x000fe20003f26270 */
[----:B------:R-:W-:Y:S01]  /*46e0*/  IMAD.HI.U32 R5, R4, R67, RZ ;  /* 0x0000004304057227 */ /* 0x000fe200078e00ff */
[----:B------:R-:W-:-:S03]  /*46f0*/  ISETP.GT.U32.AND P5, PT, R244, R65, PT ;  /* 0x00000041f400720c */ /* 0x000fc60003fa4070 */
[----:B------:R-:W-:Y:S01]  /*4700*/  @!P3 IMAD.MOV R58, RZ, RZ, -R58 ;  /* 0x000000ffff3ab224 */ /* 0x000fe200078e0a3a */
[----:B------:R-:W-:Y:S01]  /*4710*/  ISETP.GT.U32.AND P3, PT, R244, R62, PT ;  /* 0x0000003ef400720c */ /* 0x000fe20003f64070 */
[--C-:B------:R-:W-:Y:S01]  /*4720*/  @!P6 IMAD.IADD R63, R63, 0x1, -R244.reuse ;  /* 0x000000013f3fe824 */ /* 0x100fe200078e0af4 */
[----:B------:R-:W-:Y:S01]  /*4730*/  ISETP.GE.AND P6, PT, R70, RZ, PT ;  /* 0x000000ff4600720c */ /* 0x000fe20003fc6270 */
[----:B------:R-:W-:Y:S01]  /*4740*/  IMAD R66, R244, R2, R7 ;  /* 0x00000002f4427224 */ /* 0x000fe200078e0207 */
[----:B------:R-:W-:Y:S01]  /*4750*/  LOP3.LUT R2, R0, 0x44, R9, 0xfe, !PT ;  /* 0x0000004400027812 */ /* 0x000fe200078efe09 */
[----:B------:R-:W-:Y:S02]  /*4760*/  IMAD.MOV R5, RZ, RZ, -R5 ;  /* 0x000000ffff057224 */ /* 0x000fe400078e0a05 */
[----:B------:R-:W-:Y:S01]  /*4770*/  @!P4 IMAD.MOV R63, RZ, RZ, -R63 ;  /* 0x000000ffff3fc224 */ /* 0x000fe200078e0a3f */
[C---:B------:R-:W-:Y:S01]  /*4780*/  ISETP.GT.U32.AND P4, PT, R244.reuse, R66, PT ;  /* 0x00000042f400720c */ /* 0x040fe20003f84070 */
[----:B------:R-:W-:Y:S01]  /*4790*/  IMAD R67, R244, R5, R67 ;  /* 0x00000005f4437224 */ /* 0x000fe200078e0243 */
[----:B------:R-:W-:Y:S01]  /*47a0*/  LOP3.LUT R5, R0, 0x45, R9, 0xfe, !PT ;  /* 0x0000004500057812 */ /* 0x000fe200078efe09 */
[----:B------:R-:W-:Y:S01]  /*47b0*/  @!P0 IMAD.MOV R61, RZ, RZ, -R61 ;  /* 0x000000ffff3d8224 */ /* 0x000fe200078e0a3d */
[C---:B------:R-:W-:Y:S01]  /*47c0*/  ISETP.GT.U32.AND P0, PT, R244.reuse, R64, PT ;  /* 0x00000040f400720c */ /* 0x040fe20003f04070 */
[--C-:B------:R-:W-:Y:S01]  /*47d0*/  @!P5 IMAD.IADD R65, R65, 0x1, -R244.reuse ;  /* 0x000000014141d824 */ /* 0x100fe200078e0af4 */
[----:B------:R-:W-:Y:S01]  /*47e0*/  ISETP.GT.U32.AND P5, PT, R244, R67, PT ;  /* 0x00000043f400720c */ /* 0x000fe20003fa4070 */
[----:B------:R-:W-:Y:S01]  /*47f0*/  @!P3 IMAD.IADD R62, R62, 0x1, -R244 ;  /* 0x000000013e3eb824 */ /* 0x000fe200078e0af4 */
[----:B------:R-:W-:Y:S01]  /*4800*/  ISETP.GE.AND P3, PT, R69, RZ, PT ;  /* 0x000000ff4500720c */ /* 0x000fe20003f66270 */
[----:B------:R-:W-:Y:S01]  /*4810*/  @!P6 IMAD.MOV R65, RZ, RZ, -R65 ;  /* 0x000000ffff41e224 */ /* 0x000fe200078e0a41 */
[----:B------:R-:W-:Y:S01]  /*4820*/  IABS R69, R2 ;  /* 0x0000000200457213 */ /* 0x000fe20000000000 */
[----:B------:R-:W-:Y:S01]  /*4830*/  @!P2 IMAD.MOV R62, RZ, RZ, -R62 ;  /* 0x000000ffff3ea224 */ /* 0x000fe200078e0a3e */
[----:B------:R-:W-:Y:S01]  /*4840*/  ISETP.GE.AND P2, PT, R8, RZ, PT ;  /* 0x000000ff0800720c */ /* 0x000fe20003f46270 */
[--C-:B------:R-:W-:Y:S01]  /*4850*/  @!P4 IMAD.IADD R66, R66, 0x1, -R244.reuse ;  /* 0x000000014242c824 */ /* 0x100fe200078e0af4 */
[----:B------:R-:W-:Y:S01]  /*4860*/  LOP3.LUT R8, R0, 0x46, R9, 0xfe, !PT ;  /* 0x0000004600087812 */ /* 0x000fe200078efe09 */
[----:B------:R-:W-:Y:S01]  /*4870*/  IMAD R190, R244, R190, R191 ;  /* 0x000000bef4be7224 */ /* 0x000fe200078e02bf */
[----:B------:R-:W-:Y:S01]  /*4880*/  IABS R71, R5 ;  /* 0x0000000500477213 */ /* 0x000fe20000000000 */
[----:B------:R-:W-:Y:S01]  /*4890*/  @!P0 IMAD.IADD R64, R64, 0x1, -R244 ;  /* 0x0000000140408824 */ /* 0x000fe200078e0af4 */
[----:B------:R-:W-:Y:S01]  /*48a0*/  ISETP.GE.AND P0, PT, R2, RZ, PT ;  /* 0x000000ff0200720c */ /* 0x000fe20003f06270 */
[----:B------:R-:W-:Y:S01]  /*48b0*/  IMAD.HI.U32 R2, R4, R69, RZ ;  /* 0x0000004504027227 */ /* 0x000fe200078e00ff */
[----:B------:R-:W-:-:S02]  /*48c0*/  ISETP.GT.U32.AND P4, PT, R244, R66, PT ;  /* 0x00000042f400720c */ /* 0x000fc40003f84070 */
[----:B------:R-:W-:Y:S01]  /*48d0*/  IABS R73, R8 ;  /* 0x0000000800497213 */ /* 0x000fe20000000000 */
[----:B------:R-:W-:Y:S01]  /*48e0*/  @!P5 IMAD.IADD R67, R67, 0x1, -R244 ;  /* 0x000000014343d824 */ /* 0x000fe200078e0af4 */
[----:B------:R-:W-:Y:S01]  /*48f0*/  ISETP.GE.AND P6, PT, R8, RZ, PT ;  /* 0x000000ff0800720c */ /* 0x000fe20003fc6270 */
[----:B------:R-:W-:Y:S01]  /*4900*/  @!P3 IMAD.MOV R64, RZ, RZ, -R64 ;  /* 0x000000ffff40b224 */ /* 0x000fe200078e0a40 */
[----:B------:R-:W-:Y:S01]  /*4910*/  ISETP.GE.AND P3, PT, R5, RZ, PT ;  /* 0x000000ff0500720c */ /* 0x000fe20003f66270 */
[----:B------:R-:W-:Y:S01]  /*4920*/  IMAD.MOV R2, RZ, RZ, -R2 ;  /* 0x000000ffff027224 */ /* 0x000fe200078e0a02 */
[----:B------:R-:W-:Y:S01]  /*4930*/  ISETP.GT.U32.AND P5, PT, R244, R67, PT ;  /* 0x00000043f400720c */ /* 0x000fe20003fa4070 */
[----:B------:R-:W-:Y:S01]  /*4940*/  IMAD.HI.U32 R5, R4, R71, RZ ;  /* 0x0000004704057227 */ /* 0x000fe200078e00ff */
[----:B------:R-:W-:-:S03]  /*4950*/  LOP3.LUT R8, R0, 0x48, R9, 0xfe, !PT ;  /* 0x0000004800087812 */ /* 0x000fc600078efe09 */
[----:B------:R-:W-:-:S04]  /*4960*/  IMAD.HI.U32 R7, R4, R73, RZ ;  /* 0x0000004904077227 */ /* 0x000fc800078e00ff */
[----:B------:R-:W-:Y:S02]  /*4970*/  IMAD R68, R244, R2, R69 ;  /* 0x00000002f4447224 */ /* 0x000fe400078e0245 */
[----:B------:R-:W-:Y:S02]  /*4980*/  IMAD.MOV R5, RZ, RZ, -R5 ;  /* 0x000000ffff057224 */ /* 0x000fe400078e0a05 */
[----:B------:R-:W-:Y:S02]  /*4990*/  IMAD.MOV R7, RZ, RZ, -R7 ;  /* 0x000000ffff077224 */ /* 0x000fe400078e0a07 */
[--C-:B------:R-:W-:Y:S01]  /*49a0*/  @!P4 IMAD.IADD R66, R66, 0x1, -R244.reuse ;  /* 0x000000014242c824 */ /* 0x100fe200078e0af4 */
[C---:B------:R-:W-:Y:S01]  /*49b0*/  ISETP.GT.U32.AND P4, PT, R244.reuse, R68, PT ;  /* 0x00000044f400720c */ /* 0x040fe20003f84070 */
[----:B------:R-:W-:Y:S01]  /*49c0*/  IMAD R69, R244, R5, R71 ;  /* 0x00000005f4457224 */ /* 0x000fe200078e0247 */
[----:B------:R-:W-:Y:S01]  /*49d0*/  LOP3.LUT R5, R0, 0x47, R9, 0xfe, !PT ;  /* 0x0000004700057812 */ /* 0x000fe200078efe09 */
[C---:B------:R-:W-:Y:S01]  /*49e0*/  IMAD R70, R244.reuse, R7, R73 ;  /* 0x00000007f4467224 */ /* 0x040fe200078e0249 */
[----:B------:R-:W-:Y:S01]  /*49f0*/  IABS R73, R8 ;  /* 0x0000000800497213 */ /* 0x000fe20000000000 */
[----:B------:R-:W-:Y:S01]  /*4a00*/  @!P5 IMAD.IADD R67, R67, 0x1, -R244 ;  /* 0x000000014343d824 */ /* 0x000fe200078e0af4 */
[C---:B------:R-:W-:Y:S01]  /*4a10*/  ISETP.GT.U32.AND P5, PT, R244.reuse, R69, PT ;  /* 0x00000045f400720c */ /* 0x040fe20003fa4070 */
[----:B------:R-:W-:Y:S01]  /*4a20*/  @!P1 IMAD.MOV R66, RZ, RZ, -R66 ;  /* 0x000000ffff429224 */ /* 0x000fe200078e0a42 */
[----:B------:R-:W-:Y:S01]  /*4a30*/  ISETP.GT.U32.AND P1, PT, R244, R70, PT ;  /* 0x00000046f400720c */ /* 0x000fe20003f24070 */
[----:B------:R-:W-:Y:S01]  /*4a40*/  @!P2 IMAD.MOV R67, RZ, RZ, -R67 ;  /* 0x000000ffff43a224 */ /* 0x000fe200078e0a43 */
[----:B------:R-:W-:Y:S01]  /*4a50*/  IABS R71, R5 ;  /* 0x0000000500477213 */ /* 0x000fe20000000000 */
[----:B------:R-:W-:Y:S01]  /*4a60*/  IMAD.HI.U32 R7, R4, R77, RZ ;  /* 0x0000004d04077227 */ /* 0x000fe200078e00ff */
[----:B------:R-:W-:-:S03]  /*4a70*/  ISETP.GE.AND P2, PT, R5, RZ, PT ;  /* 0x000000ff0500720c */ /* 0x000fc60003f46270 */
[----:B------:R-:W-:Y:S02]  /*4a80*/  @!P4 IMAD.IADD R68, R68, 0x1, -R244 ;  /* 0x000000014444c824 */ /* 0x000fe400078e0af4 */
[----:B------:R-:W-:-:S03]  /*4a90*/  IMAD.HI.U32 R2, R4, R71, RZ ;  /* 0x0000004704027227 */ /* 0x000fc600078e00ff */
[----:B------:R-:W-:Y:S01]  /*4aa0*/  ISETP.GT.U32.AND P4, PT, R244, R68, PT ;  /* 0x00000044f400720c */ /* 0x000fe20003f84070 */
[----:B------:R-:W-:Y:S02]  /*4ab0*/  @!P5 IMAD.IADD R69, R69, 0x1, -R244 ;  /* 0x000000014545d824 */ /* 0x000fe400078e0af4 */
[----:B------:R-:W-:Y:S02]  /*4ac0*/  IMAD.MOV R2, RZ, RZ, -R2 ;  /* 0x000000ffff027224 */ /* 0x000fe400078e0a02 */
[----:B------:R-:W-:Y:S01]  /*4ad0*/  @!P1 IMAD.IADD R70, R70, 0x1, -R244 ;  /* 0x0000000146469824 */ /* 0x000fe200078e0af4 */
[C---:B------:R-:W-:Y:S01]  /*4ae0*/  ISETP.GT.U32.AND P5, PT, R244.reuse, R69, PT ;  /* 0x00000045f400720c */ /* 0x040fe20003fa4070 */
[----:B------:R-:W-:Y:S02]  /*4af0*/  IMAD R71, R244, R2, R71 ;  /* 0x00000002f4477224 */ /* 0x000fe400078e0247 */
[----:B------:R-:W-:Y:S01]  /*4b00*/  IMAD.HI.U32 R2, R4, R73, RZ ;  /* 0x0000004904027227 */ /* 0x000fe200078e00ff */
[----:B------:R-:W-:-:S03]  /*4b10*/  ISETP.GT.U32.AND P1, PT, R244, R70, PT ;  /* 0x00000046f400720c */ /* 0x000fc60003f24070 */
[----:B------:R-:W-:-:S04]  /*4b20*/  IMAD.HI.U32 R5, R4, R75, RZ ;  /* 0x0000004b04057227 */ /* 0x000fc800078e00ff */
[----:B------:R-:W-:Y:S02]  /*4b30*/  IMAD.MOV R2, RZ, RZ, -R2 ;  /* 0x000000ffff027224 */ /* 0x000fe400078e0a02 */
[----:B------:R-:W-:Y:S02]  /*4b40*/  IMAD.MOV R5, RZ, RZ, -R5 ;  /* 0x000000ffff057224 */ /* 0x000fe400078e0a05 */
[----:B------:R-:W-:Y:S01]  /*4b50*/  @!P4 IMAD.IADD R68, R68, 0x1, -R244 ;  /* 0x000000014444c824 */ /* 0x000fe200078e0af4 */
[C---:B------:R-:W-:Y:S01]  /*4b60*/  ISETP.GT.U32.AND P4, PT, R244.reuse, R71, PT ;  /* 0x00000047f400720c */ /* 0x040fe20003f84070 */
[C---:B------:R-:W-:Y:S02]  /*4b70*/  IMAD R72, R244.reuse, R2, R73 ;  /* 0x00000002f4487224 */ /* 0x040fe400078e0249 */
[----:B------:R-:W-:Y:S02]  /*4b80*/  IMAD.MOV R7, RZ, RZ, -R7 ;  /* 0x000000ffff077224 */ /* 0x000fe400078e0a07 */
[----:B------:R-:W-:-:S02]  /*4b90*/  IMAD R73, R244, R5, R75 ;  /* 0x00000005f4497224 */ /* 0x000fc400078e024b */
[--C-:B------:R-:W-:Y:S01]  /*4ba0*/  @!P5 IMAD.IADD R69, R69, 0x1, -R244.reuse ;  /* 0x000000014545d824 */ /* 0x100fe200078e0af4 */
[----:B------:R-:W-:Y:S01]  /*4bb0*/  ISETP.GE.AND P5, PT, R8, RZ, PT ;  /* 0x000000ff0800720c */ /* 0x000fe20003fa6270 */
[----:B------:R-:W-:Y:S01]  /*4bc0*/  IMAD R74, R244, R7, R77 ;  /* 0x00000007f44a7224 */ /* 0x000fe200078e024d */
[--C-:B------:R-:W-:Y:S01]  /*4bd0*/  LOP3.LUT R8, R0, 0x4b, R9.reuse, 0xfe, !PT ;  /* 0x0000004b00087812 */ /* 0x100fe200078efe09 */
[--C-:B------:R-:W-:Y:S01]  /*4be0*/  @!P1 IMAD.IADD R70, R70, 0x1, -R244.reuse ;  /* 0x0000000146469824 */ /* 0x100fe200078e0af4 */
[C---:B------:R-:W-:Y:S01]  /*4bf0*/  ISETP.GT.U32.AND P1, PT, R244.reuse, R73, PT ;  /* 0x00000049f400720c */ /* 0x040fe20003f24070 */
[----:B------:R-:W-:Y:S01]  /*4c00*/  @!P4 IMAD.IADD R71, R71, 0x1, -R244 ;  /* 0x000000014747c824 */ /* 0x000fe200078e0af4 */
[----:B------:R-:W-:Y:S01]  /*4c10*/  IABS R75, R8 ;  /* 0x00000008004b7213 */ /* 0x000fe20000000000 */
[----:B------:R-:W-:Y:S01]  /*4c20*/  @!P6 IMAD.MOV R70, RZ, RZ, -R70 ;  /* 0x000000ffff46e224 */ /* 0x000fe200078e0a46 */
[----:B------:R-:W-:Y:S01]  /*4c30*/  ISETP.GT.U32.AND P6, PT, R244, R74, PT ;  /* 0x0000004af400720c */ /* 0x000fe20003fc4070 */
[----:B------:R-:W-:Y:S01]  /*4c40*/  @!P0 IMAD.MOV R68, RZ, RZ, -R68 ;  /* 0x000000ffff448224 */ /* 0x000fe200078e0a44 */
[----:B------:R-:W-:Y:S01]  /*4c50*/  LOP3.LUT R7, R0, 0x4c, R9, 0xfe, !PT ;  /* 0x0000004c00077812 */ /* 0x000fe200078efe09 */
[----:B------:R-:W-:Y:S01]  /*4c60*/  IMAD.HI.U32 R2, R4, R75, RZ ;  /* 0x0000004b04027227 */ /* 0x000fe200078e00ff */
[----:B------:R-:W-:-:S02]  /*4c70*/  ISETP.GT.U32.AND P4, PT, R244, R71, PT ;  /* 0x00000047f400720c */ /* 0x000fc40003f84070 */
[----:B------:R-:W-:Y:S01]  /*4c80*/  IABS R5, R7 ;  /* 0x0000000700057213 */ /* 0x000fe20000000000 */
[----:B------:R-:W-:Y:S01]  /*4c90*/  IMAD.MOV R2, RZ, RZ, -R2 ;  /* 0x000000ffff027224 */ /* 0x000fe200078e0a02 */
[C---:B------:R-:W-:Y:S01]  /*4ca0*/  ISETP.GT.U32.AND P0, PT, R244.reuse, R72, PT ;  /* 0x00000048f400720c */ /* 0x040fe20003f04070 */
[--C-:B------:R-:W-:Y:S02]  /*4cb0*/  @!P1 IMAD.IADD R73, R73, 0x1, -R244.reuse ;  /* 0x0000000149499824 */ /* 0x100fe400078e0af4 */
[----:B------:R-:W-:Y:S02]  /*4cc0*/  IMAD R75, R244, R2, R75 ;  /* 0x00000002f44b7224 */ /* 0x000fe400078e024b */
[----:B------:R-:W-:Y:S01]  /*4cd0*/  @!P6 IMAD.IADD R74, R74, 0x1, -R244 ;  /* 0x000000014a4ae824 */ /* 0x000fe200078e0af4 */
[----:B------:R-:W-:Y:S01]  /*4ce0*/  ISETP.GT.U32.AND P6, PT, R244, R73, PT ;  /* 0x00000049f400720c */ /* 0x000fe20003fc4070 */
[----:B------:R-:W-:-:S04]  /*4cf0*/  IMAD.HI.U32 R2, R4, R5, RZ ;  /* 0x0000000504027227 */ /* 0x000fc800078e00ff */
[----:B------:R-:W-:Y:S02]  /*4d00*/  IMAD.MOV R2, RZ, RZ, -R2 ;  /* 0x000000ffff027224 */ /* 0x000fe400078e0a02 */
[--C-:B------:R-:W-:Y:S01]  /*4d10*/  @!P4 IMAD.IADD R71, R71, 0x1, -R244.reuse ;  /* 0x000000014747c824 */ /* 0x100fe200078e0af4 */
[----:B------:R-:W-:Y:S01]  /*4d20*/  ISETP.GE.AND P4, PT, R76, RZ, PT ;  /* 0x000000ff4c00720c */ /* 0x000fe20003f86270 */
[----:B------:R-:W-:Y:S02]  /*4d30*/  IMAD R76, R244, R2, R5 ;  /* 0x00000002f44c7224 */ /* 0x000fe400078e0205 */
[--C-:B------:R-:W-:Y:S01]  /*4d40*/  @!P0 IMAD.IADD R72, R72, 0x1, -R244.reuse ;  /* 0x0000000148488824 */ /* 0x100fe200078e0af4 */
[----:B------:R-:W-:Y:S01]  /*4d50*/  ISETP.GE.AND P0, PT, R8, RZ, PT ;  /* 0x000000ff0800720c */ /* 0x000fe20003f06270 */
[----:B------:R-:W-:Y:S01]  /*4d60*/  @!P6 IMAD.IADD R73, R73, 0x1, -R244 ;  /* 0x000000014949e824 */ /* 0x000fe200078e0af4 */
[----:B------:R-:W-:Y:S01]  /*4d70*/  ISETP.GT.U32.AND P6, PT, R244, R76, PT ;  /* 0x0000004cf400720c */ /* 0x000fe20003fc4070 */
[----:B------:R-:W-:Y:S01]  /*4d80*/  @!P2 IMAD.MOV R71, RZ, RZ, -R71 ;  /* 0x000000ffff47a224 */ /* 0x000fe200078e0a47 */
[----:B------:R-:W-:Y:S01]  /*4d90*/  LOP3.LUT R8, R0, 0x4d, R9, 0xfe, !PT ;  /* 0x0000004d00087812 */ /* 0x000fe200078efe09 */
[----:B------:R-:W-:Y:S01]  /*4da0*/  @!P3 IMAD.MOV R69, RZ, RZ, -R69 ;  /* 0x000000ffff45b224 */ /* 0x000fe200078e0a45 */
[----:B------:R-:W-:Y:S01]  /*4db0*/  ISETP.GT.U32.AND P2, PT, R244, R74, PT ;  /* 0x0000004af400720c */ /* 0x000fe20003f44070 */
[----:B------:R-:W-:Y:S01]  /*4dc0*/  IMAD.HI.U32 R194, R4, R192, RZ ;  /* 0x000000c004c27227 */ /* 0x000fe200078e00ff */
[----:B------:R-:W-:-:S02]  /*4dd0*/  ISETP.GE.AND P3, PT, R10, RZ, PT ;  /* 0x000000ff0a00720c */ /* 0x000fc40003f66270 */
[----:B------:R-:W-:Y:S01]  /*4de0*/  LOP3.LUT R10, R0, 0x4e, R9, 0xfe, !PT ;  /* 0x0000004e000a7812 */ /* 0x000fe200078efe09 */
[----:B------:R-:W-:Y:S01]  /*4df0*/  IMAD.MOV R194, RZ, RZ, -R194 ;  /* 0x000000ffffc27224 */ /* 0x000fe200078e0ac2 */
[----:B------:R-:W-:Y:S01]  /*4e00*/  IABS R77, R8 ;  /* 0x00000008004d7213 */ /* 0x000fe20000000000 */
[----:B------:R-:W-:Y:S01]  /*4e10*/  IMAD.HI.U32 R124, R4, R215, RZ ;  /* 0x000000d7047c7227 */ /* 0x000fe200078e00ff */
[----:B------:R-:W-:Y:S02]  /*4e20*/  ISETP.GT.U32.AND P1, PT, R244, R72, PT ;  /* 0x00000048f400720c */ /* 0x000fe40003f24070 */
[----:B------:R-:W-:Y:S01]  /*4e30*/  IABS R79, R10 ;  /* 0x0000000a004f7213 */ /* 0x000fe20000000000 */
[----:B------:R-:W-:-:S04]  /*4e40*/  IMAD.HI.U32 R2, R4, R77, RZ ;  /* 0x0000004d04027227 */ /* 0x000fc800078e00ff */
[----:B------:R-:W-:Y:S02]  /*4e50*/  @!P6 IMAD.IADD R76, R76, 0x1, -R244 ;  /* 0x000000014c4ce824 */ /* 0x000fe400078e0af4 */
[----:B------:R-:W-:-:S03]  /*4e60*/  IMAD.HI.U32 R5, R4, R79, RZ ;  /* 0x0000004f04057227 */ /* 0x000fc600078e00ff */
[----:B------:R-:W-:Y:S01]  /*4e70*/  ISETP.GT.U32.AND P6, PT, R244, R76, PT ;  /* 0x0000004cf400720c */ /* 0x000fe20003fc4070 */
[----:B------:R-:W-:Y:S02]  /*4e80*/  IMAD.MOV R2, RZ, RZ, -R2 ;  /* 0x000000ffff027224 */ /* 0x000fe400078e0a02 */
[----:B------:R-:W-:Y:S01]  /*4e90*/  @!P2 IMAD.IADD R74, R74, 0x1, -R244 ;  /* 0x000000014a4aa824 */ /* 0x000fe200078e0af4 */
[----:B------:R-:W-:Y:S01]  /*4ea0*/  ISETP.GE.AND P2, PT, R7, RZ, PT ;  /* 0x000000ff0700720c */ /* 0x000fe20003f46270 */
[----:B------:R-:W-:-:S04]  /*4eb0*/  IMAD.HI.U32 R7, R4, R81, RZ ;  /* 0x0000005104077227 */ /* 0x000fc800078e00ff */
[----:B------:R-:W-:Y:S02]  /*4ec0*/  IMAD.MOV R5, RZ, RZ, -R5 ;  /* 0x000000ffff057224 */ /* 0x000fe400078e0a05 */
[----:B------:R-:W-:Y:S02]  /*4ed0*/  IMAD R77, R244, R2, R77 ;  /* 0x00000002f44d7224 */ /* 0x000fe400078e024d */
[----:B------:R-:W-:Y:S01]  /*4ee0*/  @!P1 IMAD.IADD R72, R72, 0x1, -R244 ;  /* 0x0000000148489824 */ /* 0x000fe200078e0af4 */
[C---:B------:R-:W-:Y:S01]  /*4ef0*/  ISETP.GT.U32.AND P1, PT, R244.reuse, R75, PT ;  /* 0x0000004bf400720c */ /* 0x040fe20003f24070 */
[----:B------:R-:W-:Y:S02]  /*4f00*/  IMAD.MOV R7, RZ, RZ, -R7 ;  /* 0x000000ffff077224 */ /* 0x000fe400078e0a07 */
[C---:B------:R-:W-:Y:S02]  /*4f10*/  IMAD R78, R244.reuse, R5, R79 ;  /* 0x00000005f44e7224 */ /* 0x040fe400078e024f */
[----:B------:R-:W-:Y:S01]  /*4f20*/  @!P3 IMAD.MOV R73, RZ, RZ, -R73 ;  /* 0x000000ffff49b224 */ /* 0x000fe200078e0a49 */
[C---:B------:R-:W-:Y:S01]  /*4f30*/  ISETP.GT.U32.AND P3, PT, R244.reuse, R77, PT ;  /* 0x0000004df400720c */ /* 0x040fe20003f64070 */
[----:B------:R-:W-:Y:S01]  /*4f40*/  IMAD R79, R244, R7, R81 ;  /* 0x00000007f44f7224 */ /* 0x000fe200078e0251 */
[--C-:B------:R-:W-:Y:S01]  /*4f50*/  LOP3.LUT R7, R0, 0x50, R9.reuse, 0xfe, !PT ;  /* 0x0000005000077812 */ /* 0x100fe200078efe09 */
[----:B------:R-:W-:Y:S01]  /*4f60*/  @!P4 IMAD.MOV R74, RZ, RZ, -R74 ;  /* 0x000000ffff4ac224 */ /* 0x000fe200078e0a4a */
[----:B------:R-:W-:Y:S01]  /*4f70*/  ISETP.GT.U32.AND P4, PT, R244, R78, PT ;  /* 0x0000004ef400720c */ /* 0x000fe20003f84070 */
[--C-:B------:R-:W-:Y:S01]  /*4f80*/  @!P6 IMAD.IADD R76, R76, 0x1, -R244.reuse ;  /* 0x000000014c4ce824 */ /* 0x100fe200078e0af4 */
[----:B------:R-:W-:Y:S01]  /*4f90*/  ISETP.GT.U32.AND P6, PT, R244, R79, PT ;  /* 0x0000004ff400720c */ /* 0x000fe20003fc4070 */
[----:B------:R-:W-:Y:S01]  /*4fa0*/  @!P1 IMAD.IADD R75, R75, 0x1, -R244 ;  /* 0x000000014b4b9824 */ /* 0x000fe200078e0af4 */
[----:B------:R-:W-:Y:S01]  /*4fb0*/  ISETP.GE.AND P1, PT, R8, RZ, PT ;  /* 0x000000ff0800720c */ /* 0x000fe20003f26270 */
[----:B------:R-:W-:Y:S01]  /*4fc0*/  @!P5 IMAD.MOV R72, RZ, RZ, -R72 ;  /* 0x000000ffff48d224 */ /* 0x000fe200078e0a48 */
[----:B------:R-:W-:Y:S01]  /*4fd0*/  IABS R5, R7 ;  /* 0x0000000700057213 */ /* 0x000fe20000000000 */
[----:B------:R-:W-:Y:S01]  /*4fe0*/  @!P2 IMAD.MOV R76, RZ, RZ, -R76 ;  /* 0x000000ffff4ca224 */ /* 0x000fe200078e0a4c */
[----:B------:R-:W-:Y:S01]  /*4ff0*/  LOP3.LUT R8, R0, 0x51, R9, 0xfe, !PT ;  /* 0x0000005100087812 */ /* 0x000fe200078efe09 */
[----:B------:R-:W-:Y:S01]  /*5000*/  @!P3 IMAD.IADD R77, R77, 0x1, -R244 ;  /* 0x000000014d4db824 */ /* 0x000fe200078e0af4 */
[----:B------:R-:W-:Y:S01]  /*5010*/  ISETP.GE.AND P3, PT, R80, RZ, PT ;  /* 0x000000ff5000720c */ /* 0x000fe20003f66270 */
[----:B------:R-:W-:Y:S01]  /*5020*/  IMAD.HI.U32 R2, R4, R5, RZ ;  /* 0x0000000504027227 */ /* 0x000fe200078e00ff */
[----:B------:R-:W-:-:S02]  /*5030*/  IABS R81, R8 ;  /* 0x0000000800517213 */ /* 0x000fc40000000000 */
[----:B------:R-:W-:Y:S01]  /*5040*/  ISETP.GT.U32.AND P5, PT, R244, R75, PT ;  /* 0x0000004bf400720c */ /* 0x000fe20003fa4070 */
[--C-:B------:R-:W-:Y:S01]  /*5050*/  @!P4 IMAD.IADD R78, R78, 0x1, -R244.reuse ;  /* 0x000000014e4ec824 */ /* 0x100fe200078e0af4 */
[C---:B------:R-:W-:Y:S01]  /*5060*/  ISETP.GT.U32.AND P4, PT, R244.reuse, R77, PT ;  /* 0x0000004df400720c */ /* 0x040fe20003f84070 */
[----:B------:R-:W-:Y:S02]  /*5070*/  @!P6 IMAD.IADD R79, R79, 0x1, -R244 ;  /* 0x000000014f4fe824 */ /* 0x000fe400078e0af4 */
[----:B------:R-:W-:Y:S01]  /*5080*/  IMAD.MOV R80, RZ, RZ, -R2 ;  /* 0x000000ffff507224 */ /* 0x000fe200078e0a02 */
[----:B------:R-:W-:Y:S01]  /*5090*/  ISETP.GT.U32.AND P6, PT, R244, R78, PT ;  /* 0x0000004ef400720c */ /* 0x000fe20003fc4070 */
[----:B------:R-:W-:-:S04]  /*50a0*/  IMAD.HI.U32 R2, R4, R81, RZ ;  /* 0x0000005104027227 */ /* 0x000fc800078e00ff */
[C---:B------:R-:W-:Y:S02]  /*50b0*/  IMAD R80, R244.reuse, R80, R5 ;  /* 0x00000050f4507224 */ /* 0x040fe400078e0205 */
[----:B------:R-:W-:Y:S02]  /*50c0*/  IMAD.MOV R2, RZ, RZ, -R2 ;  /* 0x000000ffff027224 */ /* 0x000fe400078e0a02 */
[--C-:B------:R-:W-:Y:S01]  /*50d0*/  @!P4 IMAD.IADD R77, R77, 0x1, -R244.reuse ;  /* 0x000000014d4dc824 */ /* 0x100fe200078e0af4 */
[C---:B------:R-:W-:Y:S01]  /*50e0*/  ISETP.GT.U32.AND P4, PT, R244.reuse, R80, PT ;  /* 0x00000050f400720c */ /* 0x040fe20003f84070 */
        /* <DEDUP_REMOVED lines=8> */
[C---:B------:R-:W-:Y:S01]  /*5170*/  ISETP.GT.U32.AND P0, PT, R244.reuse, R79, PT ;  /* 0x0000004ff400720c */ /* 0x040fe20003f04070 */
[----:B------:R-:W-:Y:S01]  /*5180*/  IMAD R192, R244, R194, R192 ;  /* 0x000000c2f4c07224 */ /* 0x000fe200078e02c0 */
[----:B------:R-:W-:Y:S01]  /*5190*/  IABS R5, R10 ;  /* 0x0000000a00057213 */ /* 0x000fe20000000000 */
[----:B------:R-:W-:Y:S01]  /*51a0*/  @!P4 IMAD.IADD R80, R80, 0x1, -R244 ;  /* 0x000000015050c824 */ /* 0x000fe200078e0af4 */
[----:B------:R-:W-:Y:S01]  /*51b0*/  ISETP.GE.AND P4, PT, R8, RZ, PT ;  /* 0x000000ff0800720c */ /* 0x000fe20003f86270 */
[----:B-1----:R-:W-:Y:S01]  /*51c0*/  IMAD.MOV R31, RZ, RZ, -R124 ;  /* 0x000000ffff1f7224 */ /* 0x002fe200078e0a7c */
[----:B------:R-:W-:Y:S01]  /*51d0*/  LOP3.LUT R8, R0, 0x56, R9, 0xfe, !PT ;  /* 0x0000005600087812 */ /* 0x000fe200078efe09 */
[----:B------:R-:W-:Y:S01]  /*51e0*/  IMAD.HI.U32 R2, R4, R5, RZ ;  /* 0x0000000504027227 */ /* 0x000fe200078e00ff */
[----:B------:R-:W-:-:S02]  /*51f0*/  IABS R194, R28 ;  /* 0x0000001c00c27213 */ /* 0x000fc40000000000 */
[----:B------:R-:W-:Y:S01]  /*5200*/  LOP3.LUT R124, R0, 0xfd, R9, 0xfe, !PT ;  /* 0x000000fd007c7812 */ /* 0x000fe200078efe09 */
[----:B------:R-:W-:Y:S01]  /*5210*/  @!P6 IMAD.IADD R81, R81, 0x1, -R244 ;  /* 0x000000015151e824 */ /* 0x000fe200078e0af4 */
[----:B------:R-:W-:Y:S01]  /*5220*/  ISETP.GT.U32.AND P6, PT, R244, R80, PT ;  /* 0x00000050f400720c */ /* 0x000fe20003fc4070 */
[----:B------:R-:W-:Y:S02]  /*5230*/  IMAD.MOV R82, RZ, RZ, -R2 ;  /* 0x000000ffff527224 */ /* 0x000fe400078e0a02 */
[----:B------:R-:W-:Y:S01]  /*5240*/  IMAD.HI.U32 R2, R4, R83, RZ ;  /* 0x0000005304027227 */ /* 0x000fe200078e00ff */
[----:B------:R-:W-:-:S03]  /*5250*/  ISETP.GT.U32.AND P1, PT, R244, R81, PT ;  /* 0x00000051f400720c */ /* 0x000fc60003f24070 */
[C---:B------:R-:W-:Y:S02]  /*5260*/  IMAD R82, R244.reuse, R82, R5 ;  /* 0x00000052f4527224 */ /* 0x040fe400078e0205 */
[----:B------:R-:W-:Y:S02]  /*5270*/  IMAD.MOV R5, RZ, RZ, -R2 ;  /* 0x000000ffff057224 */ /* 0x000fe400078e0a02 */
[--C-:B------:R-:W-:Y:S01]  /*5280*/  @!P0 IMAD.IADD R79, R79, 0x1, -R244.reuse ;  /* 0x000000014f4f8824 */ /* 0x100fe200078e0af4 */
[C---:B------:R-:W-:Y:S01]  /*5290*/  ISETP.GT.U32.AND P2, PT, R244.reuse, R82, PT ;  /* 0x00000052f400720c */ /* 0x040fe20003f44070 */
[----:B------:R-:W-:Y:S01]  /*52a0*/  IMAD R83, R244, R5, R83 ;  /* 0x00000005f4537224 */ /* 0x000fe200078e0253 */
[----:B------:R-:W-:Y:S01]  /*52b0*/  ISETP.GE.AND P0, PT, R7, RZ, PT ;  /* 0x000000ff0700720c */ /* 0x000fe20003f06270 */
[--C-:B------:R-:W-:Y:S01]  /*52c0*/  @!P6 IMAD.IADD R80, R80, 0x1, -R244.reuse ;  /* 0x000000015050e824 */ /* 0x100fe200078e0af4 */
[----:B------:R-:W-:Y:S01]  /*52d0*/  IABS R7, R85 ;  /* 0x0000005500077213 */ /* 0x000fe20000000000 */
[----:B------:R-:W-:Y:S01]  /*52e0*/  @!P1 IMAD.IADD R81, R81, 0x1, -R244 ;  /* 0x0000000151519824 */ /* 0x000fe200078e0af4 */
[----:B------:R-:W-:Y:S01]  /*52f0*/  ISETP.GT.U32.AND P6, PT, R244, R83, PT ;  /* 0x00000053f400720c */ /* 0x000fe20003fc4070 */
[----:B------:R-:W-:Y:S01]  /*5300*/  @!P3 IMAD.MOV R79, RZ, RZ, -R79 ;  /* 0x000000ffff4fb224 */ /* 0x000fe200078e0a4f */
[----:B------:R-:W-:Y:S01]  /*5310*/  LOP3.LUT R5, R0, 0x55, R9, 0xfe, !PT ;  /* 0x0000005500057812 */ /* 0x000fe200078efe09 */
[----:B------:R-:W-:Y:S01]  /*5320*/  IMAD.HI.U32 R2, R4, R7, RZ ;  /* 0x0000000704027227 */ /* 0x000fe200078e00ff */
[----:B------:R-:W-:-:S02]  /*5330*/  ISETP.GE.AND P1, PT, R85, RZ, PT ;  /* 0x000000ff5500720c */ /* 0x000fc40003f26270 */
[----:B------:R-:W-:Y:S01]  /*5340*/  IABS R85, R5 ;  /* 0x0000000500557213 */ /* 0x000fe20000000000 */
[----:B------:R-:W-:Y:S01]  /*5350*/  @!P2 IMAD.IADD R82, R82, 0x1, -R244 ;  /* 0x000000015252a824 */ /* 0x000fe200078e0af4 */
[----:B------:R-:W-:Y:S01]  /*5360*/  ISETP.GE.AND P3, PT, R84, RZ, PT ;  /* 0x000000ff5400720c */ /* 0x000fe20003f66270 */
[----:B------:R-:W-:Y:S01]  /*5370*/  IMAD.MOV R2, RZ, RZ, -R2 ;  /* 0x000000ffff027224 */ /* 0x000fe200078e0a02 */
[----:B------:R-:W-:Y:S01]  /*5380*/  ISETP.GE.AND P2, PT, R5, RZ, PT ;  /* 0x000000ff0500720c */ /* 0x000fe20003f46270 */
[----:B------:R-:W-:Y:S02]  /*5390*/  @!P4 IMAD.MOV R81, RZ, RZ, -R81 ;  /* 0x000000ffff51c224 */ /* 0x000fe400078e0a51 */
[----:B------:R-:W-:Y:S01]  /*53a0*/  @!P6 IMAD.IADD R83, R83, 0x1, -R244 ;  /* 0x000000015353e824 */ /* 0x000fe200078e0af4 */
[C---:B------:R-:W-:Y:S01]  /*53b0*/  ISETP.GT.U32.AND P6, PT, R244.reuse, R82, PT ;  /* 0x00000052f400720c */ /* 0x040fe20003fc4070 */
[----:B------:R-:W-:Y:S01]  /*53c0*/  IMAD R84, R244, R2, R7 ;  /* 0x00000002f4547224 */ /* 0x000fe200078e0207 */
[----:B------:R-:W-:Y:S01]  /*53d0*/  IABS R7, R8 ;  /* 0x0000000800077213 */ /* 0x000fe20000000000 */
[----:B------:R-:W-:-:S03]  /*53e0*/  IMAD.HI.U32 R2, R4, R85, RZ ;  /* 0x0000005504027227 */ /* 0x000fc600078e00ff */
[----:B------:R-:W-:Y:S01]  /*53f0*/  ISETP.GT.U32.AND P4, PT, R244, R84, PT ;  /* 0x00000054f400720c */ /* 0x000fe20003f84070 */
[----:B------:R-:W-:Y:S02]  /*5400*/  IMAD.MOV R2, RZ, RZ, -R2 ;  /* 0x000000ffff027224 */ /* 0x000fe400078e0a02 */
[----:B------:R-:W-:Y:S01]  /*5410*/  @!P5 IMAD.MOV R78, RZ, RZ, -R78 ;  /* 0x000000ffff4ed224 */ /* 0x000fe200078e0a4e */
[----:B------:R-:W-:Y:S01]  /*5420*/  ISETP.GE.AND P5, PT, R10, RZ, PT ;  /* 0x000000ff0a00720c */ /* 0x000fe20003fa6270 */
[----:B------:R-:W-:Y:S01]  /*5430*/  IMAD R85, R244, R2, R85 ;  /* 0x00000002f4557224 */ /* 0x000fe200078e0255 */
[----:B------:R-:W-:Y:S01]  /*5440*/  LOP3.LUT R10, R0, 0x57, R9, 0xfe, !PT ;  /* 0x00000057000a7812 */ /* 0x000fe200078efe09 */
[----:B------:R-:W-:Y:S02]  /*5450*/  @!P6 IMAD.IADD R82, R82, 0x1, -R244 ;  /* 0x000000015252e824 */ /* 0x000fe400078e0af4 */
[----:B------:R-:W-:Y:S01]  /*5460*/  @!P0 IMAD.MOV R80, RZ, RZ, -R80 ;  /* 0x000000ffff508224 */ /* 0x000fe200078e0a50 */
[----:B------:R-:W-:Y:S01]  /*5470*/  ISETP.GT.U32.AND P6, PT, R244, R85, PT ;  /* 0x00000055f400720c */ /* 0x000fe20003fc4070 */
[----:B------:R-:W-:Y:S01]  /*5480*/  IMAD.HI.U32 R2, R4, R7, RZ ;  /* 0x0000000704027227 */ /* 0x000fe200078e00ff */
[----:B------:R-:W-:-:S02]  /*5490*/  ISETP.GT.U32.AND P0, PT, R244, R83, PT ;  /* 0x00000053f400720c */ /* 0x000fc40003f04070 */
[----:B------:R-:W-:Y:S01]  /*54a0*/  IABS R87, R10 ;  /* 0x0000000a00577213 */ /* 0x000fe20000000000 */
[----:B------:R-:W-:Y:S01]  /*54b0*/  @!P4 IMAD.IADD R84, R84, 0x1, -R244 ;  /* 0x000000015454c824 */ /* 0x000fe200078e0af4 */
[----:B------:R-:W-:Y:S01]  /*54c0*/  ISETP.GE.AND P4, PT, R10, RZ, PT ;  /* 0x000000ff0a00720c */ /* 0x000fe20003f86270 */
[----:B------:R-:W-:Y:S01]  /*54d0*/  IMAD.MOV R86, RZ, RZ, -R2 ;  /* 0x000000ffff567224 */ /* 0x000fe200078e0a02 */
[----:B------:R-:W-:Y:S01]  /*54e0*/  LOP3.LUT R10, R0, 0x5a, R9, 0xfe, !PT ;  /* 0x0000005a000a7812 */ /* 0x000fe200078efe09 */
[----:B------:R-:W-:-:S04]  /*54f0*/  IMAD.HI.U32 R5, R4, R87, RZ ;  /* 0x0000005704057227 */ /* 0x000fc800078e00ff */
[--C-:B------:R-:W-:Y:S01]  /*5500*/  @!P6 IMAD.IADD R85, R85, 0x1, -R244.reuse ;  /* 0x000000015555e824 */ /* 0x100fe200078e0af4 */
[----:B------:R-:W-:Y:S01]  /*5510*/  ISETP.GT.U32.AND P6, PT, R244, R84, PT ;  /* 0x00000054f400720c */ /* 0x000fe20003fc4070 */
[----:B------:R-:W-:Y:S01]  /*5520*/  @!P0 IMAD.IADD R83, R83, 0x1, -R244 ;  /* 0x0000000153538824 */ /* 0x000fe200078e0af4 */
[----:B------:R-:W-:Y:S01]  /*5530*/  ISETP.GE.AND P0, PT, R8, RZ, PT ;  /* 0x000000ff0800720c */ /* 0x000fe20003f06270 */
[----:B------:R-:W-:Y:S01]  /*5540*/  IMAD.MOV R5, RZ, RZ, -R5 ;  /* 0x000000ffff057224 */ /* 0x000fe200078e0a05 */
[----:B------:R-:W-:Y:S01]  /*5550*/  LOP3.LUT R8, R0, 0x59, R9, 0xfe, !PT ;  /* 0x0000005900087812 */ /* 0x000fe200078efe09 */
[C---:B------:R-:W-:Y:S01]  /*5560*/  IMAD R86, R244.reuse, R86, R7 ;  /* 0x00000056f4567224 */ /* 0x040fe200078e0207 */
[----:B------:R-:W-:Y:S01]  /*5570*/  IABS R7, R10 ;  /* 0x0000000a00077213 */ /* 0x000fe20000000000 */
[C---:B------:R-:W-:Y:S02]  /*5580*/  IMAD R87, R244.reuse, R5, R87 ;  /* 0x00000005f4577224 */ /* 0x040fe400078e0257 */
[----:B------:R-:W-:Y:S01]  /*5590*/  @!P3 IMAD.MOV R83, RZ, RZ, -R83 ;  /* 0x000000ffff53b224 */ /* 0x000fe200078e0a53 */
[C---:B------:R-:W-:Y:S01]  /*55a0*/  ISETP.GT.U32.AND P3, PT, R244.reuse, R86, PT ;  /* 0x00000056f400720c */ /* 0x040fe20003f64070 */
[----:B------:R-:W-:Y:S01]  /*55b0*/  @!P5 IMAD.MOV R82, RZ, RZ, -R82 ;  /* 0x000000ffff52d224 */ /* 0x000fe200078e0a52 */
[----:B------:R-:W-:Y:S01]  /*55c0*/  ISETP.GT.U32.AND P5, PT, R244, R85, PT ;  /* 0x00000055f400720c */ /* 0x000fe20003fa4070 */
[----:B------:R-:W-:Y:S01]  /*55d0*/  @!P6 IMAD.IADD R84, R84, 0x1, -R244 ;  /* 0x000000015454e824 */ /* 0x000fe200078e0af4 */
[----:B------:R-:W-:Y:S01]  /*55e0*/  ISETP.GT.U32.AND P6, PT, R244, R87, PT ;  /* 0x00000057f400720c */ /* 0x000fe20003fc4070 */
[----:B------:R-:W-:-:S04]  /*55f0*/  IMAD.HI.U32 R2, R4, R89, RZ ;  /* 0x0000005904027227 */ /* 0x000fc800078e00ff */
[----:B------:R-:W-:Y:S02]  /*5600*/  IMAD.MOV R2, RZ, RZ, -R2 ;  /* 0x000000ffff027224 */ /* 0x000fe400078e0a02 */
[----:B------:R-:W-:-:S04]  /*5610*/  IMAD.HI.U32 R5, R4, R7, RZ ;  /* 0x0000000704057227 */ /* 0x000fc800078e00ff */
[----:B------:R-:W-:Y:S01]  /*5620*/  IMAD R88, R244, R2, R89 ;  /* 0x00000002f4587224 */ /* 0x000fe200078e0259 */
[----:B------:R-:W-:Y:S01]  /*5630*/  IABS R89, R8 ;  /* 0x0000000800597213 */ /* 0x000fe20000000000 */
[--C-:B------:R-:W-:Y:S01]  /*5640*/  @!P3 IMAD.IADD R86, R86, 0x1, -R244.reuse ;  /* 0x000000015656b824 */ /* 0x100fe200078e0af4 */
[----:B------:R-:W-:Y:S01]  /*5650*/  ISETP.GE.AND P3, PT, R90, RZ, PT ;  /* 0x000000ff5a00720c */ /* 0x000fe20003f66270 */
[--C-:B------:R-:W-:Y:S01]  /*5660*/  @!P5 IMAD.IADD R85, R85, 0x1, -R244.reuse ;  /* 0x000000015555d824 */ /* 0x100fe200078e0af4 */
[C---:B------:R-:W-:Y:S01]  /*5670*/  ISETP.GT.U32.AND P5, PT, R244.reuse, R88, PT ;  /* 0x00000058f400720c */ /* 0x040fe20003fa4070 */
[----:B------:R-:W-:Y:S01]  /*5680*/  @!P6 IMAD.IADD R87, R87, 0x1, -R244 ;  /* 0x000000015757e824 */ /* 0x000fe200078e0af4 */
[----:B------:R-:W-:Y:S01]  /*5690*/  ISETP.GT.U32.AND P6, PT, R244, R86, PT ;  /* 0x00000056f400720c */ /* 0x000fe20003fc4070 */
[----:B------:R-:W-:-:S04]  /*56a0*/  IMAD.HI.U32 R2, R4, R89, RZ ;  /* 0x0000005904027227 */ /* 0x000fc800078e00ff */
[----:B------:R-:W-:Y:S02]  /*56b0*/  IMAD.MOV R2, RZ, RZ, -R2 ;  /* 0x000000ffff027224 */ /* 0x000fe400078e0a02 */
[----:B------:R-:W-:Y:S02]  /*56c0*/  IMAD.MOV R5, RZ, RZ, -R5 ;  /* 0x000000ffff057224 */ /* 0x000fe400078e0a05 */
[----:B------:R-:W-:Y:S02]  /*56d0*/  IMAD R89, R244, R2, R89 ;  /* 0x00000002f4597224 */ /* 0x000fe400078e0259 */
[--C-:B------:R-:W-:Y:S01]  /*56e0*/  @!P5 IMAD.IADD R88, R88, 0x1, -R244.reuse ;  /* 0x000000015858d824 */ /* 0x100fe200078e0af4 */
[----:B------:R-:W-:Y:S01]  /*56f0*/  ISETP.GT.U32.AND P5, PT, R244, R87, PT ;  /* 0x00000057f400720c */ /* 0x000fe20003fa4070 */
[----:B------:R-:W-:Y:S01]  /*5700*/  @!P6 IMAD.IADD R86, R86, 0x1, -R244 ;  /* 0x000000015656e824 */ /* 0x000fe200078e0af4 */
[C---:B------:R-:W-:Y:S01]  /*5710*/  ISETP.GT.U32.AND P6, PT, R244.reuse, R89, PT ;  /* 0x00000059f400720c */ /* 0x040fe20003fc4070 */
[----:B------:R-:W-:-:S02]  /*5720*/  IMAD R90, R244, R5, R7 ;  /* 0x00000005f45a7224 */ /* 0x000fc400078e0207 */
[----:B------:R-:W-:-:S04]  /*5730*/  IMAD.HI.U32 R5, R4, R93, RZ ;  /* 0x0000005d04057227 */ /* 0x000fc800078e00ff */
[----:B------:R-:W-:Y:S02]  /*5740*/  IMAD.MOV R5, RZ, RZ, -R5 ;  /* 0x000000ffff057224 */ /* 0x000fe400078e0a05 */
[----:B------:R-:W-:Y:S01]  /*5750*/  @!P1 IMAD.MOV R84, RZ, RZ, -R84 ;  /* 0x000000ffff549224 */ /* 0x000fe200078e0a54 */
[----:B------:R-:W-:Y:S01]  /*5760*/  ISETP.GT.U32.AND P1, PT, R244, R88, PT ;  /* 0x00000058f400720c */ /* 0x000fe20003f24070 */
[----:B------:R-:W-:Y:S01]  /*5770*/  @!P2 IMAD.MOV R85, RZ, RZ, -R85 ;  /* 0x000000ffff55a224 */ /* 0x000fe200078e0a55 */
[----:B------:R-:W-:Y:S01]  /*5780*/  ISETP.GE.AND P2, PT, R8, RZ, PT ;  /* 0x000000ff0800720c */ /* 0x000fe20003f46270 */
[--C-:B------:R-:W-:Y:S01]  /*5790*/  @!P5 IMAD.IADD R87, R87, 0x1, -R244.reuse ;  /* 0x000000015757d824 */ /* 0x100fe200078e0af4 */
[C---:B------:R-:W-:Y:S01]  /*57a0*/  ISETP.GT.U32.AND P5, PT, R244.reuse, R90, PT ;  /* 0x0000005af400720c */ /* 0x040fe20003fa4070 */
[----:B------:R-:W-:Y:S01]  /*57b0*/  IMAD R92, R244, R5, R93 ;  /* 0x00000005f45c7224 */ /* 0x000fe200078e025d */
[----:B------:R-:W-:Y:S01]  /*57c0*/  LOP3.LUT R8, R0, 0x5d, R9, 0xfe, !PT ;  /* 0x0000005d00087812 */ /* 0x000fe200078efe09 */
[----:B------:R-:W-:-:S02]  /*57d0*/  @!P6 IMAD.IADD R89, R89, 0x1, -R244 ;  /* 0x000000015959e824 */ /* 0x000fc400078e0af4 */
[----:B------:R-:W-:Y:S01]  /*57e0*/  @!P0 IMAD.MOV R86, RZ, RZ, -R86 ;  /* 0x000000ffff568224 */ /* 0x000fe200078e0a56 */
[----:B------:R-:W-:Y:S01]  /*57f0*/  IABS R7, R8 ;  /* 0x0000000800077213 */ /* 0x000fe20000000000 */
[----:B------:R-:W-:Y:S01]  /*5800*/  @!P4 IMAD.MOV R87, RZ, RZ, -R87 ;  /* 0x000000ffff57c224 */ /* 0x000fe200078e0a57 */
[----:B------:R-:W-:Y:S01]  /*5810*/  ISETP.GT.U32.AND P0, PT, R244, R89, PT ;  /* 0x00000059f400720c */ /* 0x000fe20003f04070 */
[----:B------:R-:W-:Y:S01]  /*5820*/  IMAD.HI.U32 R2, R4, R91, RZ ;  /* 0x0000005b04027227 */ /* 0x000fe200078e00ff */
[----:B------:R-:W-:-:S03]  /*5830*/  ISETP.GT.U32.AND P4, PT, R244, R92, PT ;  /* 0x0000005cf400720c */ /* 0x000fc60003f84070 */
[----:B------:R-:W-:Y:S02]  /*5840*/  IMAD.MOV R2, RZ, RZ, -R2 ;  /* 0x000000ffff027224 */ /* 0x000fe400078e0a02 */
[----:B------:R-:W-:Y:S01]  /*5850*/  IMAD.MOV.U32 R93, RZ, RZ, R7 ;  /* 0x000000ffff5d7224 */ /* 0x000fe200078e0007 */
[----:B------:R-:W-:Y:S01]  /*5860*/  LOP3.LUT R7, R0, 0x61, R9, 0xfe, !PT ;  /* 0x0000006100077812 */ /* 0x000fe200078efe09 */
[--C-:B------:R-:W-:Y:S01]  /*5870*/  @!P1 IMAD.IADD R88, R88, 0x1, -R244.reuse ;  /* 0x0000000158589824 */ /* 0x100fe200078e0af4 */
[----:B------:R-:W-:Y:S01]  /*5880*/  ISETP.GE.AND P1, PT, R10, RZ, PT ;  /* 0x000000ff0a00720c */ /* 0x000fe20003f26270 */
[----:B------:R-:W-:Y:S01]  /*5890*/  IMAD R91, R244, R2, R91 ;  /* 0x00000002f45b7224 */ /* 0x000fe200078e025b */
[----:B------:R-:W-:Y:S01]  /*58a0*/  LOP3.LUT R10, R0, 0x5e, R9, 0xfe, !PT ;  /* 0x0000005e000a7812 */ /* 0x000fe200078efe09 */
[----:B------:R-:W-:Y:S01]  /*58b0*/  @!P5 IMAD.IADD R90, R90, 0x1, -R244 ;  /* 0x000000015a5ad824 */ /* 0x000fe200078e0af4 */
[----:B------:R-:W-:Y:S01]  /*58c0*/  IABS R99, R7 ;  /* 0x0000000700637213 */ /* 0x000fe20000000000 */
[----:B------:R-:W-:Y:S01]  /*58d0*/  IMAD.HI.U32 R2, R4, R93, RZ ;  /* 0x0000005d04027227 */ /* 0x000fe200078e00ff */
[----:B------:R-:W-:-:S02]  /*58e0*/  IABS R5, R10 ;  /* 0x0000000a00057213 */ /* 0x000fc40000000000 */
[C---:B------:R-:W-:Y:S01]  /*58f0*/  ISETP.GT.U32.AND P5, PT, R244.reuse, R90, PT ;  /* 0x0000005af400720c */ /* 0x040fe20003fa4070 */
[--C-:B------:R-:W-:Y:S01]  /*5900*/  @!P0 IMAD.IADD R89, R89, 0x1, -R244.reuse ;  /* 0x0000000159598824 */ /* 0x100fe200078e0af4 */
[----:B------:R-:W-:Y:S01]  /*5910*/  ISETP.GT.U32.AND P6, PT, R244, R91, PT ;  /* 0x0000005bf400720c */ /* 0x000fe20003fc4070 */
[----:B------:R-:W-:Y:S01]  /*5920*/  @!P4 IMAD.IADD R92, R92, 0x1, -R244 ;  /* 0x000000015c5cc824 */ /* 0x000fe200078e0af4 */
[----:B------:R-:W-:Y:S01]  /*5930*/  ISETP.GE.AND P0, PT, R95, RZ, PT ;  /* 0x000000ff5f00720c */ /* 0x000fe20003f06270 */
[----:B------:R-:W-:Y:S01]  /*5940*/  IMAD.MOV R2, RZ, RZ, -R2 ;  /* 0x000000ffff027224 */ /* 0x000fe200078e0a02 */
[----:B------:R-:W-:Y:S01]  /*5950*/  ISETP.GE.AND P4, PT, R8, RZ, PT ;  /* 0x000000ff0800720c */ /* 0x000fe20003f86270 */
[----:B------:R-:W-:Y:S01]  /*5960*/  @!P2 IMAD.MOV R89, RZ, RZ, -R89 ;  /* 0x000000ffff59a224 */ /* 0x000fe200078e0a59 */
[C---:B------:R-:W-:Y:S01]  /*5970*/  ISETP.GT.U32.AND P2, PT, R244.reuse, R92, PT ;  /* 0x0000005cf400720c */ /* 0x040fe20003f44070 */
[----:B------:R-:W-:Y:S01]  /*5980*/  IMAD R93, R244, R2, R93 ;  /* 0x00000002f45d7224 */ /* 0x000fe200078e025d */
[----:B------:R-:W-:Y:S01]  /*5990*/  LOP3.LUT R8, R0, 0x62, R9, 0xfe, !PT ;  /* 0x0000006200087812 */ /* 0x000fe200078efe09 */
[----:B------:R-:W-:-:S03]  /*59a0*/  IMAD.HI.U32 R2, R4, R5, RZ ;  /* 0x0000000504027227 */ /* 0x000fc600078e00ff */
[----:B------:R-:W-:Y:S01]  /*59b0*/  IABS R101, R8 ;  /* 0x0000000800657213 */ /* 0x000fe20000000000 */
[----:B------:R-:W-:Y:S02]  /*59c0*/  IMAD.MOV R2, RZ, RZ, -R2 ;  /* 0x000000ffff027224 */ /* 0x000fe400078e0a02 */
[----:B------:R-:W-:Y:S01]  /*59d0*/  @!P3 IMAD.MOV R88, RZ, RZ, -R88 ;  /* 0x000000ffff58b224 */ /* 0x000fe200078e0a58 */
[----:B------:R-:W-:Y:S01]  /*59e0*/  ISETP.GE.AND P3, PT, R94, RZ, PT ;  /* 0x000000ff5e00720c */ /* 0x000fe20003f66270 */
[--C-:B------:R-:W-:Y:S01]  /*59f0*/  @!P5 IMAD.IADD R90, R90, 0x1, -R244.reuse ;  /* 0x000000015a5ad824 */ /* 0x100fe200078e0af4 */
[C---:B------:R-:W-:Y:S01]  /*5a00*/  ISETP.GT.U32.AND P5, PT, R244.reuse, R93, PT ;  /* 0x0000005df400720c */ /* 0x040fe20003fa4070 */
[----:B------:R-:W-:Y:S01]  /*5a10*/  IMAD R94, R244, R2, R5 ;  /* 0x00000002f45e7224 */ /* 0x000fe200078e0205 */
[C-C-:B------:R-:W-:Y:S01]  /*5a20*/  LOP3.LUT R2, R0.reuse, 0x5f, R9.reuse, 0xfe, !PT ;  /* 0x0000005f00027812 */ /* 0x140fe200078efe09 */
[--C-:B------:R-:W-:Y:S01]  /*5a30*/  @!P6 IMAD.IADD R91, R91, 0x1, -R244.reuse ;  /* 0x000000015b5be824 */ /* 0x100fe200078e0af4 */
[----:B------:R-:W-:Y:S01]  /*5a40*/  LOP3.LUT R5, R0, 0x60, R9, 0xfe, !PT ;  /* 0x0000006000057812 */ /* 0x000fe200078efe09 */
[----:B------:R-:W-:Y:S01]  /*5a50*/  @!P2 IMAD.IADD R92, R92, 0x1, -R244 ;  /* 0x000000015c5ca824 */ /* 0x000fe200078e0af4 */
[C---:B------:R-:W-:Y:S01]  /*5a60*/  ISETP.GT.U32.AND P2, PT, R244.reuse, R94, PT ;  /* 0x0000005ef400720c */ /* 0x040fe20003f44070 */
[----:B------:R-:W-:Y:S01]  /*5a70*/  @!P1 IMAD.MOV R90, RZ, RZ, -R90 ;  /* 0x000000ffff5a9224 */ /* 0x000fe200078e0a5a */
[----:B------:R-:W-:Y:S01]  /*5a80*/  ISETP.GT.U32.AND P6, PT, R244, R91, PT ;  /* 0x0000005bf400720c */ /* 0x000fe20003fc4070 */
[----:B------:R-:W-:Y:S01]  /*5a90*/  @!P0 IMAD.MOV R92, RZ, RZ, -R92 ;  /* 0x000000ffff5c8224 */ /* 0x000fe200078e0a5c */
[----:B------:R-:W-:Y:S01]  /*5aa0*/  IABS R95, R2 ;  /* 0x00000002005f7213 */ /* 0x000fe20000000000 */
[----:B------:R-:W-:Y:S01]  /*5ab0*/  IMAD.HI.U32 R202, R4, R194, RZ ;  /* 0x000000c204ca7227 */ /* 0x000fe200078e00ff */
[----:B------:R-:W-:-:S02]  /*5ac0*/  ISETP.GE.AND P1, PT, R2, RZ, PT ;  /* 0x000000ff0200720c */ /* 0x000fc40003f26270 */
[----:B------:R-:W-:Y:S01]  /*5ad0*/  IABS R97, R5 ;  /* 0x0000000500617213 */ /* 0x000fe20000000000 */
[----:B------:R-:W-:Y:S01]  /*5ae0*/  @!P5 IMAD.IADD R93, R93, 0x1, -R244 ;  /* 0x000000015d5dd824 */ /* 0x000fe200078e0af4 */
[----:B------:R-:W-:Y:S01]  /*5af0*/  ISETP.GE.AND P0, PT, R7, RZ, PT ;  /* 0x000000ff0700720c */ /* 0x000fe20003f06270 */
[----:B------:R-:W-:-:S03]  /*5b00*/  IMAD.HI.U32 R2, R4, R95, RZ ;  /* 0x0000005f04027227 */ /* 0x000fc600078e00ff */
[----:B------:R-:W-:Y:S01]  /*5b10*/  ISETP.GT.U32.AND P5, PT, R244, R93, PT ;  /* 0x0000005df400720c */ /* 0x000fe20003fa4070 */
[--C-:B------:R-:W-:Y:S02]  /*5b20*/  @!P2 IMAD.IADD R94, R94, 0x1, -R244.reuse ;  /* 0x000000015e5ea824 */ /* 0x100fe400078e0af4 */
[----:B------:R-:W-:Y:S01]  /*5b30*/  @!P6 IMAD.IADD R91, R91, 0x1, -R244 ;  /* 0x000000015b5be824 */ /* 0x000fe200078e0af4 */
[----:B------:R-:W-:Y:S01]  /*5b40*/  ISETP.GE.AND P6, PT, R10, RZ, PT ;  /* 0x000000ff0a00720c */ /* 0x000fe20003fc6270 */
[----:B------:R-:W-:Y:S01]  /*5b50*/  IMAD.MOV R7, RZ, RZ, -R2 ;  /* 0x000000ffff077224 */ /* 0x000fe200078e0a02 */
[----:B------:R-:W-:Y:S01]  /*5b60*/  ISETP.GT.U32.AND P2, PT, R244, R94, PT ;  /* 0x0000005ef400720c */ /* 0x000fe20003f44070 */
[----:B------:R-:W-:Y:S01]  /*5b70*/  @!P3 IMAD.MOV R91, RZ, RZ, -R91 ;  /* 0x000000ffff5bb224 */ /* 0x000fe200078e0a5b */
[----:B------:R-:W-:Y:S01]  /*5b80*/  ISETP.GE.AND P3, PT, R5, RZ, PT ;  /* 0x000000ff0500720c */ /* 0x000fe20003f66270 */
[----:B------:R-:W-:Y:S01]  /*5b90*/  IMAD.HI.U32 R2, R4, R97, RZ ;  /* 0x0000006104027227 */ /* 0x000fe200078e00ff */
[----:B------:R-:W-:-:S03]  /*5ba0*/  LOP3.LUT R10, R0, 0x63, R9, 0xfe, !PT ;  /* 0x00000063000a7812 */ /* 0x000fc600078efe09 */
[----:B------:R-:W-:-:S04]  /*5bb0*/  IMAD.HI.U32 R5, R4, R99, RZ ;  /* 0x0000006304057227 */ /* 0x000fc800078e00ff */
[----:B------:R-:W-:Y:S02]  /*5bc0*/  IMAD.MOV R96, RZ, RZ, -R2 ;  /* 0x000000ffff607224 */ /* 0x000fe400078e0a02 */
[--C-:B------:R-:W-:Y:S01]  /*5bd0*/  @!P5 IMAD.IADD R93, R93, 0x1, -R244.reuse ;  /* 0x000000015d5dd824 */ /* 0x100fe200078e0af4 */
[----:B------:R-:W-:Y:S01]  /*5be0*/  ISETP.GE.AND P5, PT, R8, RZ, PT ;  /* 0x000000ff0800720c */ /* 0x000fe20003fa6270 */
[C---:B------:R-:W-:Y:S01]  /*5bf0*/  IMAD R95, R244.reuse, R7, R95 ;  /* 0x00000007f45f7224 */ /* 0x040fe200078e025f */
[----:B------:R-:W-:Y:S01]  /*5c00*/  IABS R7, R102 ;  /* 0x0000006600077213 */ /* 0x000fe20000000000 */
[----:B------:R-:W-:Y:S01]  /*5c10*/  IMAD.MOV R5, RZ, RZ, -R5 ;  /* 0x000000ffff057224 */ /* 0x000fe200078e0a05 */
[----:B------:R-:W-:Y:S01]  /*5c20*/  IABS R8, R105 ;  /* 0x0000006900087213 */ /* 0x000fe20000000000 */
[C---:B------:R-:W-:Y:S02]  /*5c30*/  IMAD R96, R244.reuse, R96, R97 ;  /* 0x00000060f4607224 */ /* 0x040fe400078e0261 */
[----:B------:R-:W-:Y:S01]  /*5c40*/  @!P4 IMAD.MOV R93, RZ, RZ, -R93 ;  /* 0x000000ffff5dc224 */ /* 0x000fe200078e0a5d */
[----:B------:R-:W-:Y:S01]  /*5c50*/  ISETP.GT.U32.AND P4, PT, R244, R95, PT ;  /* 0x0000005ff400720c */ /* 0x000fe20003f84070 */
[----:B------:R-:W-:Y:S01]  /*5c60*/  @!P2 IMAD.IADD R94, R94, 0x1, -R244 ;  /* 0x000000015e5ea824 */ /* 0x000fe200078e0af4 */
[C---:B------:R-:W-:Y:S01]  /*5c70*/  ISETP.GT.U32.AND P2, PT, R244.reuse, R96, PT ;  /* 0x00000060f400720c */ /* 0x040fe20003f44070 */
[----:B------:R-:W-:Y:S01]  /*5c80*/  IMAD R97, R244, R5, R99 ;  /* 0x00000005f4617224 */ /* 0x000fe200078e0263 */
[----:B------:R-:W-:Y:S01]  /*5c90*/  IABS R99, R10 ;  /* 0x0000000a00637213 */ /* 0x000fe20000000000 */
[----:B------:R-:W-:-:S02]  /*5ca0*/  @!P6 IMAD.MOV R94, RZ, RZ, -R94 ;  /* 0x000000ffff5ee224 */ /* 0x000fc400078e0a5e */
[----:B------:R-:W-:Y:S01]  /*5cb0*/  IMAD.HI.U32 R2, R4, R101, RZ ;  /* 0x0000006504027227 */ /* 0x000fe200078e00ff */
[----:B------:R-:W-:-:S03]  /*5cc0*/  ISETP.GT.U32.AND P6, PT, R244, R97, PT ;  /* 0x00000061f400720c */ /* 0x000fc60003fc4070 */
[----:B------:R-:W-:Y:S02]  /*5cd0*/  IMAD.MOV R2, RZ, RZ, -R2 ;  /* 0x000000ffff027224 */ /* 0x000fe400078e0a02 */
[----:B------:R-:W-:Y:S02]  /*5ce0*/  @!P4 IMAD.IADD R95, R95, 0x1, -R244 ;  /* 0x000000015f5fc824 */ /* 0x000fe400078e0af4 */
[----:B------:R-:W-:-:S03]  /*5cf0*/  IMAD.HI.U32 R5, R4, R7, RZ ;  /* 0x0000000704057227 */ /* 0x000fc600078e00ff */
[C---:B------:R-:W-:Y:S01]  /*5d00*/  ISETP.GT.U32.AND P4, PT, R244.reuse, R95, PT ;  /* 0x0000005ff400720c */ /* 0x040fe20003f84070 */
[----:B------:R-:W-:Y:S01]  /*5d10*/  IMAD R98, R244, R2, R101 ;  /* 0x00000002f4627224 */ /* 0x000fe200078e0265 */
[----:B------:R-:W-:Y:S01]  /*5d20*/  IABS R101, R104 ;  /* 0x0000006800657213 */ /* 0x000fe20000000000 */
[--C-:B------:R-:W-:Y:S02]  /*5d30*/  @!P6 IMAD.IADD R97, R97, 0x1, -R244.reuse ;  /* 0x000000016161e824 */ /* 0x100fe400078e0af4 */
[----:B------:R-:W-:Y:S02]  /*5d40*/  IMAD.MOV R5, RZ, RZ, -R5 ;  /* 0x000000ffff057224 */ /* 0x000fe400078e0a05 */
[----:B------:R-:W-:Y:S01]  /*5d50*/  @!P2 IMAD.IADD R96, R96, 0x1, -R244 ;  /* 0x000000016060a824 */ /* 0x000fe200078e0af4 */
[C---:B------:R-:W-:Y:S01]  /*5d60*/  ISETP.GT.U32.AND P6, PT, R244.reuse, R97, PT ;  /* 0x00000061f400720c */ /* 0x040fe20003fc4070 */
[----:B------:R-:W-:Y:S02]  /*5d70*/  IMAD R100, R244, R5, R7 ;  /* 0x00000005f4647224 */ /* 0x000fe400078e0207 */
[----:B------:R-:W-:Y:S01]  /*5d80*/  IMAD.HI.U32 R2, R4, R99, RZ ;  /* 0x0000006304027227 */ /* 0x000fe200078e00ff */
[----:B------:R-:W-:-:S03]  /*5d90*/  ISETP.GT.U32.AND P2, PT, R244, R96, PT ;  /* 0x00000060f400720c */ /* 0x000fc60003f44070 */
[----:B------:R-:W-:Y:S01]  /*5da0*/  @!P4 IMAD.IADD R95, R95, 0x1, -R244 ;  /* 0x000000015f5fc824 */ /* 0x000fe200078e0af4 */
[----:B------:R-:W-:Y:S01]  /*5db0*/  ISETP.GT.U32.AND P4, PT, R244, R98, PT ;  /* 0x00000062f400720c */ /* 0x000fe20003f84070 */
[----:B------:R-:W-:Y:S02]  /*5dc0*/  IMAD.MOV R2, RZ, RZ, -R2 ;  /* 0x000000ffff027224 */ /* 0x000fe400078e0a02 */
[----:B------:R-:W-:Y:S01]  /*5dd0*/  IMAD.MOV.U32 R7, RZ, RZ, R8 ;  /* 0x000000ffff077224 */ /* 0x000fe200078e0008 */
[----:B------:R-:W-:Y:S01]  /*5de0*/  LOP3.LUT R8, R0, 0x67, R9, 0xfe, !PT ;  /* 0x0000006700087812 */ /* 0x000fe200078efe09 */
[----:B------:R-:W-:Y:S01]  /*5df0*/  @!P6 IMAD.IADD R97, R97, 0x1, -R244 ;  /* 0x000000016161e824 */ /* 0x000fe200078e0af4 */
[C---:B------:R-:W-:Y:S01]  /*5e00*/  ISETP.GT.U32.AND P6, PT, R244.reuse, R100, PT ;  /* 0x00000064f400720c */ /* 0x040fe20003fc4070 */
[----:B------:R-:W-:Y:S01]  /*5e10*/  IMAD R99, R244, R2, R99 ;  /* 0x00000002f4637224 */ /* 0x000fe200078e0263 */
[----:B------:R-:W-:Y:S01]  /*5e20*/  IABS R103, R8 ;  /* 0x0000000800677213 */ /* 0x000fe20000000000 */
[----:B------:R-:W-:-:S04]  /*5e30*/  IMAD.HI.U32 R2, R4, R101, RZ ;  /* 0x0000006504027227 */ /* 0x000fc800078e00ff */
[--C-:B------:R-:W-:Y:S01]  /*5e40*/  @!P4 IMAD.IADD R98, R98, 0x1, -R244.reuse ;  /* 0x000000016262c824 */ /* 0x100fe200078e0af4 */
[----:B------:R-:W-:Y:S01]  /*5e50*/  ISETP.GE.AND P4, PT, R10, RZ, PT ;  /* 0x000000ff0a00720c */ /* 0x000fe20003f86270 */
[--C-:B------:R-:W-:Y:S01]  /*5e60*/  @!P2 IMAD.IADD R96, R96, 0x1, -R244.reuse ;  /* 0x000000016060a824 */ /* 0x100fe200078e0af4 */
[C---:B------:R-:W-:Y:S01]  /*5e70*/  ISETP.GT.U32.AND P2, PT, R244.reuse, R99, PT ;  /* 0x00000063f400720c */ /* 0x040fe20003f44070 */
[----:B------:R-:W-:Y:S01]  /*5e80*/  @!P1 IMAD.MOV R95, RZ, RZ, -R95 ;  /* 0x000000ffff5f9224 */ /* 0x000fe200078e0a5f */
[----:B------:R-:W-:Y:S01]  /*5e90*/  ISETP.GT.U32.AND P1, PT, R244, R98, PT ;  /* 0x00000062f400720c */ /* 0x000fe20003f24070 */
[----:B------:R-:W-:Y:S01]  /*5ea0*/  @!P6 IMAD.IADD R100, R100, 0x1, -R244 ;  /* 0x000000016464e824 */ /* 0x000fe200078e0af4 */
[----:B------:R-:W-:Y:S01]  /*5eb0*/  LOP3.LUT R10, R0, 0x68, R9, 0xfe, !PT ;  /* 0x00000068000a7812 */ /* 0x000fe200078efe09 */
[----:B------:R-:W-:Y:S02]  /*5ec0*/  IMAD.MOV R2, RZ, RZ, -R2 ;  /* 0x000000ffff027224 */ /* 0x000fe400078e0a02 */
[----:B------:R-:W-:Y:S01]  /*5ed0*/  IMAD.HI.U32 R5, R4, R7, RZ ;  /* 0x0000000704057227 */ /* 0x000fe200078e00ff */
[----:B------:R-:W-:-:S03]  /*5ee0*/  ISETP.GT.U32.AND P6, PT, R244, R100, PT ;  /* 0x00000064f400720c */ /* 0x000fc60003fc4070 */
[----:B------:R-:W-:Y:S02]  /*5ef0*/  IMAD R101, R244, R2, R101 ;  /* 0x00000002f4657224 */ /* 0x000fe400078e0265 */
[----:B------:R-:W-:-:S04]  /*5f00*/  IMAD.HI.U32 R2, R4, R103, RZ ;  /* 0x0000006704027227 */ /* 0x000fc800078e00ff */
[----:B------:R-:W-:Y:S02]  /*5f10*/  IMAD.MOV R5, RZ, RZ, -R5 ;  /* 0x000000ffff057224 */ /* 0x000fe400078e0a05 */
[----:B------:R-:W-:Y:S02]  /*5f20*/  IMAD.MOV R2, RZ, RZ, -R2 ;  /* 0x000000ffff027224 */ /* 0x000fe400078e0a02 */
[--C-:B------:R-:W-:Y:S01]  /*5f30*/  @!P2 IMAD.IADD R99, R99, 0x1, -R244.reuse ;  /* 0x000000016363a824 */ /* 0x100fe200078e0af4 */
[----:B------:R-:W-:Y:S01]  /*5f40*/  ISETP.GE.AND P2, PT, R102, RZ, PT ;  /* 0x000000ff6600720c */ /* 0x000fe20003f46270 */
[----:B------:R-:W-:Y:S01]  /*5f50*/  IMAD R102, R244, R5, R7 ;  /* 0x00000005f4667224 */ /* 0x000fe200078e0207 */
[----:B------:R-:W-:Y:S01]  /*5f60*/  IABS R5, R10 ;  /* 0x0000000a00057213 */ /* 0x000fe20000000000 */
[----:B------:R-:W-:Y:S01]  /*5f70*/  @!P1 IMAD.IADD R98, R98, 0x1, -R244 ;  /* 0x0000000162629824 */ /* 0x000fe200078e0af4 */
[C---:B------:R-:W-:Y:S01]  /*5f80*/  ISETP.GT.U32.AND P1, PT, R244.reuse, R101, PT ;  /* 0x00000065f400720c */ /* 0x040fe20003f24070 */
[----:B------:R-:W-:-:S02]  /*5f90*/  IMAD R103, R244, R2, R103 ;  /* 0x00000002f4677224 */ /* 0x000fc400078e0267 */
[----:B------:R-:W-:Y:S01]  /*5fa0*/  @!P3 IMAD.MOV R96, RZ, RZ, -R96 ;  /* 0x000000ffff60b224 */ /* 0x000fe200078e0a60 */
[C---:B------:R-:W-:Y:S01]  /*5fb0*/  ISETP.GT.U32.AND P3, PT, R244.reuse, R99, PT ;  /* 0x00000063f400720c */ /* 0x040fe20003f64070 */
[----:B------:R-:W-:Y:S01]  /*5fc0*/  @!P5 IMAD.MOV R98, RZ, RZ, -R98 ;  /* 0x000000ffff62d224 */ /* 0x000fe200078e0a62 */
[----:B------:R-:W-:Y:S01]  /*5fd0*/  ISETP.GT.U32.AND P5, PT, R244, R102, PT ;  /* 0x00000066f400720c */ /* 0x000fe20003fa4070 */
[----:B------:R-:W-:Y:S01]  /*5fe0*/  @!P6 IMAD.IADD R100, R100, 0x1, -R244 ;  /* 0x000000016464e824 */ /* 0x000fe200078e0af4 */
[----:B------:R-:W-:Y:S01]  /*5ff0*/  ISETP.GT.U32.AND P6, PT, R244, R103, PT ;  /* 0x00000067f400720c */ /* 0x000fe20003fc4070 */
[----:B------:R-:W-:-:S04]  /*6000*/  IMAD.HI.U32 R2, R4, R5, RZ ;  /* 0x0000000504027227 */ /* 0x000fc800078e00ff */
[--C-:B------:R-:W-:Y:S01]  /*6010*/  @!P1 IMAD.IADD R101, R101, 0x1, -R244.reuse ;  /* 0x0000000165659824 */ /* 0x100fe200078e0af4 */
[----:B------:R-:W-:Y:S01]  /*6020*/  ISETP.GE.AND P1, PT, R8, RZ, PT ;  /* 0x000000ff0800720c */ /* 0x000fe20003f26270 */
[----:B------:R-:W-:Y:S01]  /*6030*/  @!P0 IMAD.MOV R97, RZ, RZ, -R97 ;  /* 0x000000ffff618224 */ /* 0x000fe200078e0a61 */
[----:B------:R-:W-:Y:S01]  /*6040*/  ISETP.GE.AND P0, PT, R104, RZ, PT ;  /* 0x000000ff6800720c */ /* 0x000fe20003f06270 */
[--C-:B------:R-:W-:Y:S01]  /*6050*/  @!P3 IMAD.IADD R99, R99, 0x1, -R244.reuse ;  /* 0x000000016363b824 */ /* 0x100fe200078e0af4 */
[----:B------:R-:W-:Y:S01]  /*6060*/  ISETP.GE.AND P3, PT, R105, RZ, PT ;  /* 0x000000ff6900720c */ /* 0x000fe20003f66270 */
[--C-:B------:R-:W-:Y:S01]  /*6070*/  @!P5 IMAD.IADD R102, R102, 0x1, -R244.reuse ;  /* 0x000000016666d824 */ /* 0x100fe200078e0af4 */
[----:B------:R-:W-:Y:S01]  /*6080*/  IABS R105, R106 ;  /* 0x0000006a00697213 */ /* 0x000fe20000000000 */
[----:B------:R-:W-:Y:S01]  /*6090*/  @!P6 IMAD.IADD R103, R103, 0x1, -R244 ;  /* 0x000000016767e824 */ /* 0x000fe200078e0af4 */
[C---:B------:R-:W-:Y:S01]  /*60a0*/  ISETP.GT.U32.AND P5, PT, R244.reuse, R101, PT ;  /* 0x00000065f400720c */ /* 0x040fe20003fa4070 */
[----:B------:R-:W-:Y:S01]  /*60b0*/  @!P4 IMAD.MOV R99, RZ, RZ, -R99 ;  /* 0x000000ffff63c224 */ /* 0x000fe200078e0a63 */
[C---:B------:R-:W-:Y:S01]  /*60c0*/  ISETP.GT.U32.AND P6, PT, R244.reuse, R102, PT ;  /* 0x00000066f400720c */ /* 0x040fe20003fc4070 */
[----:B------:R-:W-:Y:S01]  /*60d0*/  IMAD.MOV R104, RZ, RZ, -R2 ;  /* 0x000000ffff687224 */ /* 0x000fe200078e0a02 */
[----:B------:R-:W-:Y:S01]  /*60e0*/  ISETP.GT.U32.AND P4, PT, R244, R103, PT ;  /* 0x00000067f400720c */ /* 0x000fe20003f84070 */
[----:B------:R-:W-:Y:S01]  /*60f0*/  IMAD.HI.U32 R2, R4, R105, RZ ;  /* 0x0000006904027227 */ /* 0x000fe200078e00ff */
[----:B------:R-:W-:-:S03]  /*6100*/  LOP3.LUT R8, R0, 0x6a, R9, 0xfe, !PT ;  /* 0x0000006a00087812 */ /* 0x000fc600078efe09 */
[C---:B------:R-:W-:Y:S01]  /*6110*/  IMAD R104, R244.reuse, R104, R5 ;  /* 0x00000068f4687224 */ /* 0x040fe200078e0205 */
[----:B------:R-:W-:Y:S01]  /*6120*/  IABS R7, R8 ;  /* 0x0000000800077213 */ /* 0x000fe20000000000 */
[----:B------:R-:W-:Y:S02]  /*6130*/  IMAD.MOV R2, RZ, RZ, -R2 ;  /* 0x000000ffff027224 */ /* 0x000fe400078e0a02 */
[--C-:B------:R-:W-:Y:S01]  /*6140*/  @!P5 IMAD.IADD R101, R101, 0x1, -R244.reuse ;  /* 0x000000016565d824 */ /* 0x100fe200078e0af4 */
[C---:B------:R-:W-:Y:S01]  /*6150*/  ISETP.GT.U32.AND P5, PT, R244.reuse, R104, PT ;  /* 0x00000068f400720c */ /* 0x040fe20003fa4070 */
[----:B------:R-:W-:Y:S02]  /*6160*/  IMAD R105, R244, R2, R105 ;  /* 0x00000002f4697224 */ /* 0x000fe400078e0269 */
[----:B------:R-:W-:Y:S02]  /*6170*/  @!P4 IMAD.IADD R103, R103, 0x1, -R244 ;  /* 0x000000016767c824 */ /* 0x000fe400078e0af4 */
[----:B------:R-:W-:Y:S01]  /*6180*/  IMAD.HI.U32 R2, R4, R7, RZ ;  /* 0x0000000704027227 */ /* 0x000fe200078e00ff */
[----:B------:R-:W-:-:S03]  /*6190*/  ISETP.GT.U32.AND P4, PT, R244, R105, PT ;  /* 0x00000069f400720c */ /* 0x000fc60003f84070 */
[----:B------:R-:W-:Y:S01]  /*61a0*/  @!P6 IMAD.IADD R102, R102, 0x1, -R244 ;  /* 0x000000016666e824 */ /* 0x000fe200078e0af4 */
[----:B------:R-:W-:Y:S01]  /*61b0*/  ISETP.GE.AND P6, PT, R10, RZ, PT ;  /* 0x000000ff0a00720c */ /* 0x000fe20003fc6270 */
[----:B------:R-:W-:Y:S01]  /*61c0*/  IMAD.HI.U32 R5, R4, R107, RZ ;  /* 0x0000006b04057227 */ /* 0x000fe200078e00ff */
[----:B------:R-:W-:-:S03]  /*61d0*/  LOP3.LUT R10, R0, 0x6c, R9, 0xfe, !PT ;  /* 0x0000006c000a7812 */ /* 0x000fc600078efe09 */
[----:B------:R-:W-:Y:S01]  /*61e0*/  @!P5 IMAD.IADD R104, R104, 0x1, -R244 ;  /* 0x000000016868d824 */ /* 0x000fe200078e0af4 */
[----:B------:R-:W-:Y:S01]  /*61f0*/  ISETP.GE.AND P5, PT, R106, RZ, PT ;  /* 0x000000ff6a00720c */ /* 0x000fe20003fa6270 */
[----:B------:R-:W-:Y:S02]  /*6200*/  IMAD.MOV R2, RZ, RZ, -R2 ;  /* 0x000000ffff027224 */ /* 0x000fe400078e0a02 */
[----:B------:R-:W-:Y:S01]  /*6210*/  @!P4 IMAD.IADD R105, R105, 0x1, -R244 ;  /* 0x000000016969c824 */ /* 0x000fe200078e0af4 */
[C---:B------:R-:W-:Y:S01]  /*6220*/  ISETP.GT.U32.AND P4, PT, R244.reuse, R104, PT ;  /* 0x00000068f400720c */ /* 0x040fe20003f84070 */
[----:B------:R-:W-:Y:S02]  /*6230*/  IMAD.MOV R5, RZ, RZ, -R5 ;  /* 0x000000ffff057224 */ /* 0x000fe400078e0a05 */
[C---:B------:R-:W-:Y:S01]  /*6240*/  IMAD R106, R244.reuse, R2, R7 ;  /* 0x00000002f46a7224 */ /* 0x040fe200078e0207 */
[----:B------:R-:W-:Y:S01]  /*6250*/  IABS R7, R10 ;  /* 0x0000000a00077213 */ /* 0x000fe20000000000 */
[----:B------:R-:W-:-:S02]  /*6260*/  IMAD R107, R244, R5, R107 ;  /* 0x00000005f46b7224 */ /* 0x000fc400078e026b */
[----:B------:R-:W-:Y:S01]  /*6270*/  @!P0 IMAD.MOV R101, RZ, RZ, -R101 ;  /* 0x000000ffff658224 */ /* 0x000fe200078e0a65 */
[----:B------:R-:W-:Y:S01]  /*6280*/  ISETP.GT.U32.AND P0, PT, R244, R105, PT ;  /* 0x00000069f400720c */ /* 0x000fe20003f04070 */
[----:B------:R-:W-:-:S04]  /*6290*/  IMAD.HI.U32 R2, R4, R7, RZ ;  /* 0x0000000704027227 */ /* 0x000fc800078e00ff */
[----:B------:R-:W-:Y:S01]  /*62a0*/  @!P3 IMAD.MOV R102, RZ, RZ, -R102 ;  /* 0x000000ffff66b224 */ /* 0x000fe200078e0a66 */
[----:B------:R-:W-:Y:S01]  /*62b0*/  ISETP.GT.U32.AND P3, PT, R244, R107, PT ;  /* 0x0000006bf400720c */ /* 0x000fe20003f64070 */
[----:B------:R-:W-:-:S04]  /*62c0*/  IMAD.HI.U32 R5, R4, R109, RZ ;  /* 0x0000006d04057227 */ /* 0x000fc800078e00ff */
[----:B------:R-:W-:Y:S02]  /*62d0*/  IMAD.MOV R2, RZ, RZ, -R2 ;  /* 0x000000ffff027224 */ /* 0x000fe400078e0a02 */
[----:B------:R-:W-:Y:S01]  /*62e0*/  @!P2 IMAD.MOV R100, RZ, RZ, -R100 ;  /* 0x000000ffff64a224 */ /* 0x000fe200078e0a64 */
[----:B------:R-:W-:Y:S01]  /*62f0*/  ISETP.GT.U32.AND P2, PT, R244, R106, PT ;  /* 0x0000006af400720c */ /* 0x000fe20003f44070 */
[--C-:B------:R-:W-:Y:S01]  /*6300*/  @!P4 IMAD.IADD R104, R104, 0x1, -R244.reuse ;  /* 0x000000016868c824 */ /* 0x100fe200078e0af4 */
[----:B------:R-:W-:Y:S01]  /*6310*/  ISETP.GE.AND P4, PT, R108, RZ, PT ;  /* 0x000000ff6c00720c */ /* 0x000fe20003f86270 */
[----:B------:R-:W-:Y:S02]  /*6320*/  IMAD.MOV R5, RZ, RZ, -R5 ;  /* 0x000000ffff057224 */ /* 0x000fe400078e0a05 */
[----:B------:R-:W-:Y:S02]  /*6330*/  IMAD R108, R244, R2, R7 ;  /* 0x00000002f46c7224 */ /* 0x000fe400078e0207 */
[----:B------:R-:W-:Y:S01]  /*6340*/  @!P0 IMAD.IADD R105, R105, 0x1, -R244 ;  /* 0x0000000169698824 */ /* 0x000fe200078e0af4 */
[----:B------:R-:W-:Y:S01]  /*6350*/  ISETP.GE.AND P0, PT, R10, RZ, PT ;  /* 0x000000ff0a00720c */ /* 0x000fe20003f06270 */
[----:B------:R-:W-:Y:S01]  /*6360*/  IMAD R109, R244, R5, R109 ;  /* 0x00000005f46d7224 */ /* 0x000fe200078e026d */
[--C-:B------:R-:W-:Y:S01]  /*6370*/  LOP3.LUT R5, R0, 0x6e, R9.reuse, 0xfe, !PT ;  /* 0x0000006e00057812 */ /* 0x100fe200078efe09 */
[----:B------:R-:W-:Y:S01]  /*6380*/  @!P6 IMAD.MOV R104, RZ, RZ, -R104 ;  /* 0x000000ffff68e224 */ /* 0x000fe200078e0a68 */
[----:B------:R-:W-:Y:S01]  /*6390*/  ISETP.GT.U32.AND P6, PT, R244, R108, PT ;  /* 0x0000006cf400720c */ /* 0x000fe20003fc4070 */
[--C-:B------:R-:W-:Y:S01]  /*63a0*/  @!P3 IMAD.IADD R107, R107, 0x1, -R244.reuse ;  /* 0x000000016b6bb824 */ /* 0x100fe200078e0af4 */
[----:B------:R-:W-:Y:S01]  /*63b0*/  LOP3.LUT R10, R0, 0x6f, R9, 0xfe, !PT ;  /* 0x0000006f000a7812 */ /* 0x000fe200078efe09 */
[----:B------:R-:W-:Y:S01]  /*63c0*/  @!P5 IMAD.MOV R105, RZ, RZ, -R105 ;  /* 0x000000ffff69d224 */ /* 0x000fe200078e0a69 */
[----:B------:R-:W-:Y:S01]  /*63d0*/  ISETP.GT.U32.AND P5, PT, R244, R109, PT ;  /* 0x0000006df400720c */ /* 0x000fe20003fa4070 */
[----:B------:R-:W-:Y:S01]  /*63e0*/  @!P2 IMAD.IADD R106, R106, 0x1, -R244 ;  /* 0x000000016a6aa824 */ /* 0x000fe200078e0af4 */
[C---:B------:R-:W-:Y:S01]  /*63f0*/  ISETP.GT.U32.AND P3, PT, R244.reuse, R107, PT ;  /* 0x0000006bf400720c */ /* 0x040fe20003f64070 */
[----:B------:R-:W-:Y:S01]  /*6400*/  @!P1 IMAD.MOV R103, RZ, RZ, -R103 ;  /* 0x000000ffff679224 */ /* 0x000fe200078e0a67 */
[----:B------:R-:W-:Y:S01]  /*6410*/  IABS R7, R5 ;  /* 0x0000000500077213 */ /* 0x000fe20000000000 */
[----:B------:R-:W-:Y:S01]  /*6420*/  IMAD.MOV R202, RZ, RZ, -R202 ;  /* 0x000000ffffca7224 */ /* 0x000fe200078e0aca */
[C---:B------:R-:W-:Y:S01]  /*6430*/  ISETP.GT.U32.AND P2, PT, R244.reuse, R106, PT ;  /* 0x0000006af400720c */ /* 0x040fe20003f44070 */
[----:B------:R-:W-:Y:S01]  /*6440*/  IMAD R215, R244, R31, R215 ;  /* 0x0000001ff4d77224 */ /* 0x000fe200078e02d7 */
[----:B------:R-:W-:Y:S01]  /*6450*/  IABS R111, R10 ;  /* 0x0000000a006f7213 */ /* 0x000fe20000000000 */
[----:B------:R-:W-:Y:S01]  /*6460*/  @!P6 IMAD.IADD R108, R108, 0x1, -R244 ;  /* 0x000000016c6ce824 */ /* 0x000fe200078e0af4 */
[----:B------:R-:W-:Y:S01]  /*6470*/  ISETP.GE.AND P1, PT, R8, RZ, PT ;  /* 0x000000ff0800720c */ /* 0x000fe20003f26270 */
[----:B------:R-:W-:Y:S01]  /*6480*/  IMAD.HI.U32 R2, R4, R7, RZ ;  /* 0x0000000704027227 */ /* 0x000fe200078e00ff */
[----:B------:R-:W-:-:S02]  /*6490*/  IABS R8, R114 ;  /* 0x0000007200087213 */ /* 0x000fc40000000000 */
[----:B------:R-:W-:Y:S01]  /*64a0*/  ISETP.GT.U32.AND P6, PT, R244, R108, PT ;  /* 0x0000006cf400720c */ /* 0x000fe20003fc4070 */
[--C-:B------:R-:W-:Y:S01]  /*64b0*/  @!P5 IMAD.IADD R109, R109, 0x1, -R244.reuse ;  /* 0x000000016d6dd824 */ /* 0x100fe200078e0af4 */
[----:B------:R-:W-:Y:S01]  /*64c0*/  IABS R31, R124 ;  /* 0x0000007c001f7213 */ /* 0x000fe20000000000 */
[----:B------:R-:W-:Y:S01]  /*64d0*/  @!P3 IMAD.IADD R107, R107, 0x1, -R244 ;  /* 0x000000016b6bb824 */ /* 0x000fe200078e0af4 */
[----:B------:R-:W-:Y:S01]  /*64e0*/  ISETP.GE.AND P3, PT, R5, RZ, PT ;  /* 0x000000ff0500720c */ /* 0x000fe20003f66270 */
[----:B------:R-:W-:Y:S01]  /*64f0*/  IMAD.HI.U32 R5, R4, R111, RZ ;  /* 0x0000006f04057227 */ /* 0x000fe200078e00ff */
[----:B------:R-:W-:-:S03]  /*6500*/  ISETP.GT.U32.AND P5, PT, R244, R109, PT ;  /* 0x0000006df400720c */ /* 0x000fc60003fa4070 */
[----:B------:R-:W-:Y:S02]  /*6510*/  IMAD.MOV R2, RZ, RZ, -R2 ;  /* 0x000000ffff027224 */ /* 0x000fe400078e0a02 */
[--C-:B------:R-:W-:Y:S01]  /*6520*/  @!P2 IMAD.IADD R106, R106, 0x1, -R244.reuse ;  /* 0x000000016a6aa824 */ /* 0x100fe200078e0af4 */
[----:B------:R-:W-:Y:S01]  /*6530*/  ISETP.GE.AND P2, PT, R110, RZ, PT ;  /* 0x000000ff6e00720c */ /* 0x000fe20003f46270 */
[----:B------:R-:W-:Y:S02]  /*6540*/  IMAD.MOV R5, RZ, RZ, -R5 ;  /* 0x000000ffff057224 */ /* 0x000fe400078e0a05 */
[C---:B------:R-:W-:Y:S02]  /*6550*/  IMAD R110, R244.reuse, R2, R7 ;  /* 0x00000002f46e7224 */ /* 0x040fe400078e0207 */
[----:B------:R-:W-:Y:S02]  /*6560*/  IMAD R111, R244, R5, R111 ;  /* 0x00000005f46f7224 */ /* 0x000fe400078e026f */
[--C-:B------:R-:W-:Y:S01]  /*6570*/  @!P6 IMAD.IADD R108, R108, 0x1, -R244.reuse ;  /* 0x000000016c6ce824 */ /* 0x100fe200078e0af4 */
[C---:B------:R-:W-:Y:S01]  /*6580*/  ISETP.GT.U32.AND P6, PT, R244.reuse, R110, PT ;  /* 0x0000006ef400720c */ /* 0x040fe20003fc4070 */
[----:B------:R-:W-:Y:S01]  /*6590*/  @!P5 IMAD.IADD R109, R109, 0x1, -R244 ;  /* 0x000000016d6dd824 */ /* 0x000fe200078e0af4 */
[----:B------:R-:W-:Y:S01]  /*65a0*/  ISETP.GT.U32.AND P5, PT, R244, R111, PT ;  /* 0x0000006ff400720c */ /* 0x000fe20003fa4070 */
[----:B------:R-:W-:Y:S01]  /*65b0*/  IMAD.MOV.U32 R7, RZ, RZ, R8 ;  /* 0x000000ffff077224 */ /* 0x000fe200078e0008 */
[----:B------:R-:W-:Y:S01]  /*65c0*/  LOP3.LUT R8, R0, 0x71, R9, 0xfe, !PT ;  /* 0x0000007100087812 */ /* 0x000fe200078efe09 */
[----:B------:R-:W-:Y:S01]  /*65d0*/  @!P1 IMAD.MOV R106, RZ, RZ, -R106 ;  /* 0x000000ffff6a9224 */ /* 0x000fe200078e0a6a */
[----:B------:R-:W-:Y:S01]  /*65e0*/  ISETP.GE.AND P1, PT, R10, RZ, PT ;  /* 0x000000ff0a00720c */ /* 0x000fe20003f26270 */
[----:B------:R-:W-:Y:S01]  /*65f0*/  IMAD.HI.U32 R2, R4, R7, RZ ;  /* 0x0000000704027227 */ /* 0x000fe200078e00ff */
[----:B------:R-:W-:-:S02]  /*6600*/  IABS R113, R8 ;  /* 0x0000000800717213 */ /* 0x000fc40000000000 */
[----:B------:R-:W-:Y:S01]  /*6610*/  LOP3.LUT R10, R0, 0x72, R9, 0xfe, !PT ;  /* 0x00000072000a7812 */ /* 0x000fe200078efe09 */
[----:B------:R-:W-:Y:S02]  /*6620*/  IMAD.MOV R2, RZ, RZ, -R2 ;  /* 0x000000ffff027224 */ /* 0x000fe400078e0a02 */
[--C-:B------:R-:W-:Y:S01]  /*6630*/  @!P6 IMAD.IADD R110, R110, 0x1, -R244.reuse ;  /* 0x000000016e6ee824 */ /* 0x100fe200078e0af4 */
[----:B------:R-:W-:Y:S01]  /*6640*/  IABS R115, R10 ;  /* 0x0000000a00737213 */ /* 0x000fe20000000000 */
[----:B------:R-:W-:Y:S02]  /*6650*/  @!P5 IMAD.IADD R111, R111, 0x1, -R244 ;  /* 0x000000016f6fd824 */ /* 0x000fe400078e0af4 */
[C---:B------:R-:W-:Y:S01]  /*6660*/  IMAD R112, R244.reuse, R2, R7 ;  /* 0x00000002f4707224 */ /* 0x040fe200078e0207 */
[----:B------:R-:W-:Y:S01]  /*6670*/  ISETP.GT.U32.AND P5, PT, R244, R110, PT ;  /* 0x0000006ef400720c */ /* 0x000fe20003fa4070 */
[----:B------:R-:W-:Y:S01]  /*6680*/  IMAD.HI.U32 R2, R4, R113, RZ ;  /* 0x0000007104027227 */ /* 0x000fe200078e00ff */
[----:B------:R-:W-:-:S02]  /*6690*/  IABS R7, R116 ;  /* 0x0000007400077213 */ /* 0x000fc40000000000 */
[----:B------:R-:W-:Y:S01]  /*66a0*/  ISETP.GT.U32.AND P6, PT, R244, R112, PT ;  /* 0x00000070f400720c */ /* 0x000fe20003fc4070 */
[----:B------:R-:W-:Y:S02]  /*66b0*/  IMAD.MOV R2, RZ, RZ, -R2 ;  /* 0x000000ffff027224 */ /* 0x000fe400078e0a02 */
[----:B------:R-:W-:-:S04]  /*66c0*/  IMAD.HI.U32 R5, R4, R115, RZ ;  /* 0x0000007304057227 */ /* 0x000fc800078e00ff */
[----:B------:R-:W-:Y:S02]  /*66d0*/  IMAD R113, R244, R2, R113 ;  /* 0x00000002f4717224 */ /* 0x000fe400078e0271 */
[----:B------:R-:W-:Y:S02]  /*66e0*/  @!P5 IMAD.IADD R110, R110, 0x1, -R244 ;  /* 0x000000016e6ed824 */ /* 0x000fe400078e0af4 */
[----:B------:R-:W-:Y:S01]  /*66f0*/  IMAD.HI.U32 R2, R4, R7, RZ ;  /* 0x0000000704027227 */ /* 0x000fe200078e00ff */
[----:B------:R-:W-:-:S03]  /*6700*/  ISETP.GT.U32.AND P5, PT, R244, R113, PT ;  /* 0x00000071f400720c */ /* 0x000fc60003fa4070 */
[----:B------:R-:W-:Y:S02]  /*6710*/  IMAD.MOV R5, RZ, RZ, -R5 ;  /* 0x000000ffff057224 */ /* 0x000fe400078e0a05 */
[----:B------:R-:W-:Y:S02]  /*6720*/  IMAD.MOV R2, RZ, RZ, -R2 ;  /* 0x000000ffff027224 */ /* 0x000fe400078e0a02 */
[----:B------:R-:W-:Y:S01]  /*6730*/  @!P4 IMAD.MOV R107, RZ, RZ, -R107 ;  /* 0x000000ffff6bc224 */ /* 0x000fe200078e0a6b */
[----:B------:R-:W-:Y:S01]  /*6740*/  ISETP.GE.AND P4, PT, R114, RZ, PT ;  /* 0x000000ff7200720c */ /* 0x000fe20003f86270 */
[----:B------:R-:W-:Y:S01]  /*6750*/  @!P6 IMAD.IADD R112, R112, 0x1, -R244 ;  /* 0x000000017070e824 */ /* 0x000fe200078e0af4 */
[C---:B------:R-:W-:Y:S01]  /*6760*/  ISETP.GT.U32.AND P6, PT, R244.reuse, R111, PT ;  /* 0x0000006ff400720c */ /* 0x040fe20003fc4070 */
[C---:B------:R-:W-:Y:S02]  /*6770*/  IMAD R114, R244.reuse, R5, R115 ;  /* 0x00000005f4727224 */ /* 0x040fe400078e0273 */
[----:B------:R-:W-:-:S02]  /*6780*/  IMAD R115, R244, R2, R7 ;  /* 0x00000002f4737224 */ /* 0x000fc400078e0207 */
[----:B------:R-:W-:Y:S01]  /*6790*/  @!P0 IMAD.MOV R108, RZ, RZ, -R108 ;  /* 0x000000ffff6c8224 */ /* 0x000fe200078e0a6c */
[C---:B------:R-:W-:Y:S01]  /*67a0*/  ISETP.GT.U32.AND P0, PT, R244.reuse, R112, PT ;  /* 0x00000070f400720c */ /* 0x040fe20003f04070 */
[----:B------:R-:W-:Y:S01]  /*67b0*/  @!P5 IMAD.IADD R113, R113, 0x1, -R244 ;  /* 0x000000017171d824 */ /* 0x000fe200078e0af4 */
[----:B------:R-:W-:Y:S01]  /*67c0*/  ISETP.GT.U32.AND P5, PT, R244, R115, PT ;  /* 0x00000073f400720c */ /* 0x000fe20003fa4070 */
[----:B------:R-:W-:-:S04]  /*67d0*/  IMAD.HI.U32 R5, R4, R117, RZ ;  /* 0x0000007504057227 */ /* 0x000fc800078e00ff */
[----:B------:R-:W-:Y:S01]  /*67e0*/  @!P2 IMAD.MOV R109, RZ, RZ, -R109 ;  /* 0x000000ffff6da224 */ /* 0x000fe200078e0a6d */
[----:B------:R-:W-:Y:S01]  /*67f0*/  ISETP.GE.AND P2, PT, R8, RZ, PT ;  /* 0x000000ff0800720c */ /* 0x000fe20003f46270 */
[----:B------:R-:W-:Y:S01]  /*6800*/  IMAD.MOV R5, RZ, RZ, -R5 ;  /* 0x000000ffff057224 */ /* 0x000fe200078e0a05 */
[----:B------:R-:W-:Y:S01]  /*6810*/  LOP3.LUT R8, R0, 0x75, R9, 0xfe, !PT ;  /* 0x0000007500087812 */ /* 0x000fe200078efe09 */
[--C-:B------:R-:W-:Y:S01]  /*6820*/  @!P6 IMAD.IADD R111, R111, 0x1, -R244.reuse ;  /* 0x000000016f6fe824 */ /* 0x100fe200078e0af4 */
[----:B------:R-:W-:Y:S01]  /*6830*/  ISETP.GE.AND P6, PT, R10, RZ, PT ;  /* 0x000000ff0a00720c */ /* 0x000fe20003fc6270 */
[--C-:B------:R-:W-:Y:S01]  /*6840*/  @!P0 IMAD.IADD R112, R112, 0x1, -R244.reuse ;  /* 0x0000000170708824 */ /* 0x100fe200078e0af4 */
[----:B------:R-:W-:Y:S01]  /*6850*/  ISETP.GE.AND P0, PT, R116, RZ, PT ;  /* 0x000000ff7400720c */ /* 0x000fe20003f06270 */
[C---:B------:R-:W-:Y:S01]  /*6860*/  IMAD R116, R244.reuse, R5, R117 ;  /* 0x00000005f4747224 */ /* 0x040fe200078e0275 */
[----:B------:R-:W-:Y:S01]  /*6870*/  IABS R117, R8 ;  /* 0x0000000800757213 */ /* 0x000fe20000000000 */
[----:B------:R-:W-:Y:S01]  /*6880*/  @!P1 IMAD.MOV R111, RZ, RZ, -R111 ;  /* 0x000000ffff6f9224 */ /* 0x000fe200078e0a6f */
        /* <DEDUP_REMOVED lines=8> */
[----:B------:R-:W-:Y:S02]  /*6910*/  IMAD.MOV R2, RZ, RZ, -R2 ;  /* 0x000000ffff027224 */ /* 0x000fe400078e0a02 */
[----:B------:R-:W-:-:S04]  /*6920*/  IMAD.HI.U32 R5, R4, R121, RZ ;  /* 0x0000007904057227 */ /* 0x000fc800078e00ff */
[--C-:B------:R-:W-:Y:S01]  /*6930*/  @!P1 IMAD.IADD R113, R113, 0x1, -R244.reuse ;  /* 0x0000000171719824 */ /* 0x100fe200078e0af4 */
[C---:B------:R-:W-:Y:S01]  /*6940*/  ISETP.GT.U32.AND P1, PT, R244.reuse, R116, PT ;  /* 0x00000074f400720c */ /* 0x040fe20003f24070 */
[----:B------:R-:W-:Y:S02]  /*6950*/  IMAD R117, R244, R2, R117 ;  /* 0x00000002f4757224 */ /* 0x000fe400078e0275 */
[--C-:B------:R-:W-:Y:S02]  /*6960*/  @!P3 IMAD.IADD R114, R114, 0x1, -R244.reuse ;  /* 0x000000017272b824 */ /* 0x100fe400078e0af4 */
[----:B------:R-:W-:Y:S01]  /*6970*/  @!P5 IMAD.IADD R115, R115, 0x1, -R244 ;  /* 0x000000017373d824 */ /* 0x000fe200078e0af4 */
[----:B------:R-:W-:Y:S01]  /*6980*/  ISETP.GT.U32.AND P5, PT, R244, R117, PT ;  /* 0x00000075f400720c */ /* 0x000fe20003fa4070 */
[----:B------:R-:W-:Y:S01]  /*6990*/  IMAD.HI.U32 R2, R4, R119, RZ ;  /* 0x0000007704027227 */ /* 0x000fe200078e00ff */
[----:B------:R-:W-:-:S03]  /*69a0*/  ISETP.GT.U32.AND P3, PT, R244, R114, PT ;  /* 0x00000072f400720c */ /* 0x000fc60003f64070 */
[----:B------:R-:W-:Y:S02]  /*69b0*/  IMAD.MOV R2, RZ, RZ, -R2 ;  /* 0x000000ffff027224 */ /* 0x000fe400078e0a02 */
[----:B------:R-:W-:Y:S01]  /*69c0*/  @!P1 IMAD.IADD R116, R116, 0x1, -R244 ;  /* 0x0000000174749824 */ /* 0x000fe200078e0af4 */
[----:B------:R-:W-:Y:S01]  /*69d0*/  ISETP.GE.AND P1, PT, R8, RZ, PT ;  /* 0x000000ff0800720c */ /* 0x000fe20003f26270 */
[----:B------:R-:W-:Y:S01]  /*69e0*/  IMAD.HI.U32 R7, R4, R123, RZ ;  /* 0x0000007b04077227 */ /* 0x000fe200078e00ff */
[----:B------:R-:W-:-:S03]  /*69f0*/  LOP3.LUT R8, R0, 0x79, R9, 0xfe, !PT ;  /* 0x0000007900087812 */ /* 0x000fc600078efe09 */
[--C-:B------:R-:W-:Y:S01]  /*6a00*/  @!P5 IMAD.IADD R117, R117, 0x1, -R244.reuse ;  /* 0x000000017575d824 */ /* 0x100fe200078e0af4 */
[----:B------:R-:W-:Y:S01]  /*6a10*/  ISETP.GT.U32.AND P5, PT, R244, R116, PT ;  /* 0x00000074f400720c */ /* 0x000fe20003fa4070 */
[----:B------:R-:W-:Y:S02]  /*6a20*/  IMAD.MOV R5, RZ, RZ, -R5 ;  /* 0x000000ffff057224 */ /* 0x000fe400078e0a05 */
[----:B------:R-:W-:Y:S01]  /*6a30*/  @!P3 IMAD.IADD R114, R114, 0x1, -R244 ;  /* 0x000000017272b824 */ /* 0x000fe200078e0af4 */
[----:B------:R-:W-:Y:S01]  /*6a40*/  ISETP.GE.AND P3, PT, R118, RZ, PT ;  /* 0x000000ff7600720c */ /* 0x000fe20003f66270 */
[C---:B------:R-:W-:Y:S02]  /*6a50*/  IMAD R118, R244.reuse, R2, R119 ;  /* 0x00000002f4767224 */ /* 0x040fe400078e0277 */
[----:B------:R-:W-:Y:S02]  /*6a60*/  IMAD.MOV R7, RZ, RZ, -R7 ;  /* 0x000000ffff077224 */ /* 0x000fe400078e0a07 */
[C---:B------:R-:W-:Y:S01]  /*6a70*/  IMAD R119, R244.reuse, R5, R121 ;  /* 0x00000005f4777224 */ /* 0x040fe200078e0279 */
[----:B------:R-:W-:Y:S01]  /*6a80*/  IABS R121, R8 ;  /* 0x0000000800797213 */ /* 0x000fe20000000000 */
[C---:B------:R-:W-:Y:S01]  /*6a90*/  IMAD R120, R244.reuse, R7, R123 ;  /* 0x00000007f4787224 */ /* 0x040fe200078e027b */
        /* <DEDUP_REMOVED lines=9> */
[----:B------:R-:W-:-:S04]  /*6b30*/  IMAD.HI.U32 R2, R4, R121, RZ ;  /* 0x0000007904027227 */ /* 0x000fc800078e00ff */
[----:B------:R-:W-:Y:S02]  /*6b40*/  IMAD.MOV R5, RZ, RZ, -R2 ;  /* 0x000000ffff057224 */ /* 0x000fe400078e0a02 */
[--C-:B------:R-:W-:Y:S02]  /*6b50*/  @!P6 IMAD.IADD R119, R119, 0x1, -R244.reuse ;  /* 0x000000017777e824 */ /* 0x100fe400078e0af4 */
[----:B------:R-:W-:Y:S02]  /*6b60*/  @!P5 IMAD.IADD R120, R120, 0x1, -R244 ;  /* 0x000000017878d824 */ /* 0x000fe400078e0af4 */
[----:B------:R-:W-:Y:S01]  /*6b70*/  IMAD.HI.U32 R2, R4, R7, RZ ;  /* 0x0000000704027227 */ /* 0x000fe200078e00ff */
[----:B------:R-:W-:-:S03]  /*6b80*/  ISETP.GT.U32.AND P5, PT, R244, R119, PT ;  /* 0x00000077f400720c */ /* 0x000fc60003fa4070 */
[--C-:B------:R-:W-:Y:S01]  /*6b90*/  @!P2 IMAD.IADD R118, R118, 0x1, -R244.reuse ;  /* 0x000000017676a824 */ /* 0x100fe200078e0af4 */
[----:B------:R-:W-:Y:S01]  /*6ba0*/  ISETP.GE.AND P2, PT, R126, RZ, PT ;  /* 0x000000ff7e00720c */ /* 0x000fe20003f46270 */
[----:B------:R-:W-:Y:S01]  /*6bb0*/  @!P4 IMAD.IADD R117, R117, 0x1, -R244 ;  /* 0x000000017575c824 */ /* 0x000fe200078e0af4 */
[----:B------:R-:W-:Y:S01]  /*6bc0*/  ISETP.GE.AND P4, PT, R122, RZ, PT ;  /* 0x000000ff7a00720c */ /* 0x000fe20003f86270 */
[C---:B------:R-:W-:Y:S01]  /*6bd0*/  IMAD R121, R244.reuse, R5, R121 ;  /* 0x00000005f4797224 */ /* 0x040fe200078e0279 */
[C---:B------:R-:W-:Y:S01]  /*6be0*/  ISETP.GT.U32.AND P6, PT, R244.reuse, R118, PT ;  /* 0x00000076f400720c */ /* 0x040fe20003fc4070 */
[----:B------:R-:W-:Y:S02]  /*6bf0*/  IMAD.MOV R2, RZ, RZ, -R2 ;  /* 0x000000ffff027224 */ /* 0x000fe400078e0a02 */
[----:B------:R-:W-:Y:S01]  /*6c00*/  @!P1 IMAD.MOV R117, RZ, RZ, -R117 ;  /* 0x000000ffff759224 */ /* 0x000fe200078e0a75 */
[C---:B------:R-:W-:Y:S01]  /*6c10*/  ISETP.GT.U32.AND P1, PT, R244.reuse, R121, PT ;  /* 0x00000079f400720c */ /* 0x040fe20003f24070 */
[C---:B------:R-:W-:Y:S01]  /*6c20*/  IMAD R122, R244.reuse, R2, R7 ;  /* 0x00000002f47a7224 */ /* 0x040fe200078e0207 */
[----:B------:R-:W-:Y:S01]  /*6c30*/  IABS R7, R128 ;  /* 0x0000008000077213 */ /* 0x000fe20000000000 */
[----:B------:R-:W-:Y:S01]  /*6c40*/  @!P3 IMAD.MOV R116, RZ, RZ, -R116 ;  /* 0x000000ffff74b224 */ /* 0x000fe200078e0a74 */
[----:B------:R-:W-:Y:S01]  /*6c50*/  ISETP.GT.U32.AND P3, PT, R244, R120, PT ;  /* 0x00000078f400720c */ /* 0x000fe20003f64070 */
[----:B------:R-:W-:Y:S01]  /*6c60*/  @!P0 IMAD.MOV R115, RZ, RZ, -R115 ;  /* 0x000000ffff738224 */ /* 0x000fe200078e0a73 */
[----:B------:R-:W-:Y:S01]  /*6c70*/  ISETP.GE.AND P0, PT, R10, RZ, PT ;  /* 0x000000ff0a00720c */ /* 0x000fe20003f06270 */
[--C-:B------:R-:W-:Y:S01]  /*6c80*/  @!P5 IMAD.IADD R119, R119, 0x1, -R244.reuse ;  /* 0x000000017777d824 */ /* 0x100fe200078e0af4 */
[----:B------:R-:W-:Y:S01]  /*6c90*/  ISETP.GT.U32.AND P5, PT, R244, R122, PT ;  /* 0x0000007af400720c */ /* 0x000fe20003fa4070 */
[----:B------:R-:W-:Y:S01]  /*6ca0*/  @!P6 IMAD.IADD R118, R118, 0x1, -R244 ;  /* 0x000000017676e824 */ /* 0x000fe200078e0af4 */
[----:B------:R-:W-:Y:S01]  /*6cb0*/  LOP3.LUT R10, R0, 0x7b, R9, 0xfe, !PT ;  /* 0x0000007b000a7812 */ /* 0x000fe200078efe09 */
[----:B------:R-:W-:Y:S01]  /*6cc0*/  IMAD.HI.U32 R5, R4, R7, RZ ;  /* 0x0000000704057227 */ /* 0x000fe200078e00ff */
[----:B------:R-:W-:-:S02]  /*6cd0*/  ISETP.GE.AND P6, PT, R8, RZ, PT ;  /* 0x000000ff0800720c */ /* 0x000fc40003fc6270 */
[----:B------:R-:W-:Y:S01]  /*6ce0*/  IABS R123, R10 ;  /* 0x0000000a007b7213 */ /* 0x000fe20000000000 */
[--C-:B------:R-:W-:Y:S01]  /*6cf0*/  @!P1 IMAD.IADD R121, R121, 0x1, -R244.reuse ;  /* 0x0000000179799824 */ /* 0x100fe200078e0af4 */
[--C-:B------:R-:W-:Y:S01]  /*6d00*/  LOP3.LUT R8, R0, 0x7d, R9.reuse, 0xfe, !PT ;  /* 0x0000007d00087812 */ /* 0x100fe200078efe09 */
[--C-:B------:R-:W-:Y:S01]  /*6d10*/  @!P3 IMAD.IADD R120, R120, 0x1, -R244.reuse ;  /* 0x000000017878b824 */ /* 0x100fe200078e0af4 */
[----:B------:R-:W-:Y:S01]  /*6d20*/  ISETP.GE.AND P3, PT, R127, RZ, PT ;  /* 0x000000ff7f00720c */ /* 0x000fe20003f66270 */
[----:B------:R-:W-:Y:S01]  /*6d30*/  IMAD.HI.U32 R2, R4, R123, RZ ;  /* 0x0000007b04027227 */ /* 0x000fe200078e00ff */
[----:B------:R-:W-:Y:S02]  /*6d40*/  IABS R127, R8 ;  /* 0x00000008007f7213 */ /* 0x000fe40000000000 */
[----:B------:R-:W-:Y:S01]  /*6d50*/  ISETP.GE.AND P1, PT, R10, RZ, PT ;  /* 0x000000ff0a00720c */ /* 0x000fe20003f26270 */
[----:B------:R-:W-:Y:S01]  /*6d60*/  @!P5 IMAD.IADD R122, R122, 0x1, -R244 ;  /* 0x000000017a7ad824 */ /* 0x000fe200078e0af4 */
[----:B------:R-:W-:Y:S01]  /*6d70*/  ISETP.GT.U32.AND P5, PT, R244, R121, PT ;  /* 0x00000079f400720c */ /* 0x000fe20003fa4070 */
[----:B------:R-:W-:Y:S01]  /*6d80*/  IMAD.MOV R2, RZ, RZ, -R2 ;  /* 0x000000ffff027224 */ /* 0x000fe200078e0a02 */
[----:B------:R-:W-:Y:S01]  /*6d90*/  LOP3.LUT R10, R0, 0x80, R9, 0xfe, !PT ;  /* 0x00000080000a7812 */ /* 0x000fe200078efe09 */
[----:B------:R-:W-:Y:S01]  /*6da0*/  @!P0 IMAD.MOV R118, RZ, RZ, -R118 ;  /* 0x000000ffff768224 */ /* 0x000fe200078e0a76 */
[C---:B------:R-:W-:Y:S01]  /*6db0*/  ISETP.GT.U32.AND P0, PT, R244.reuse, R122, PT ;  /* 0x0000007af400720c */ /* 0x040fe20003f04070 */
[----:B------:R-:W-:Y:S01]  /*6dc0*/  IMAD R123, R244, R2, R123 ;  /* 0x00000002f47b7224 */ /* 0x000fe200078e027b */
[----:B------:R-:W-:Y:S01]  /*6dd0*/  IABS R133, R10 ;  /* 0x0000000a00857213 */ /* 0x000fe20000000000 */
[----:B------:R-:W-:-:S04]  /*6de0*/  IMAD.HI.U32 R2, R4, R127, RZ ;  /* 0x0000007f04027227 */ /* 0x000fc800078e00ff */
[----:B------:R-:W-:Y:S02]  /*6df0*/  IMAD.MOV R2, RZ, RZ, -R2 ;  /* 0x000000ffff027224 */ /* 0x000fe400078e0a02 */
[--C-:B------:R-:W-:Y:S02]  /*6e00*/  @!P5 IMAD.IADD R121, R121, 0x1, -R244.reuse ;  /* 0x000000017979d824 */ /* 0x100fe400078e0af4 */
[C---:B------:R-:W-:Y:S02]  /*6e10*/  IMAD R127, R244.reuse, R2, R127 ;  /* 0x00000002f47f7224 */ /* 0x040fe400078e027f */
[----:B------:R-:W-:Y:S02]  /*6e20*/  @!P6 IMAD.MOV R121, RZ, RZ, -R121 ;  /* 0x000000ffff79e224 */ /* 0x000fe400078e0a79 */
[----:B------:R-:W-:Y:S01]  /*6e30*/  IMAD.MOV R5, RZ, RZ, -R5 ;  /* 0x000000ffff057224 */ /* 0x000fe200078e0a05 */
[C---:B------:R-:W-:Y:S01]  /*6e40*/  ISETP.GT.U32.AND P6, PT, R244.reuse, R127, PT ;  /* 0x0000007ff400720c */ /* 0x040fe20003fc4070 */
[----:B------:R-:W-:Y:S01]  /*6e50*/  @!P4 IMAD.MOV R119, RZ, RZ, -R119 ;  /* 0x000000ffff77c224 */ /* 0x000fe200078e0a77 */
[C---:B------:R-:W-:Y:S01]  /*6e60*/  ISETP.GT.U32.AND P4, PT, R244.reuse, R123, PT ;  /* 0x0000007bf400720c */ /* 0x040fe20003f84070 */
[----:B------:R-:W-:Y:S01]  /*6e70*/  IMAD R126, R244, R5, R7 ;  /* 0x00000005f47e7224 */ /* 0x000fe200078e0207 */
[--C-:B------:R-:W-:Y:S01]  /*6e80*/  LOP3.LUT R5, R0, 0x7e, R9.reuse, 0xfe, !PT ;  /* 0x0000007e00057812 */ /* 0x100fe200078efe09 */
[----:B------:R-:W-:Y:S01]  /*6e90*/  @!P0 IMAD.IADD R122, R122, 0x1, -R244 ;  /* 0x000000017a7a8824 */ /* 0x000fe200078e0af4 */
[----:B------:R-:W-:Y:S01]  /*6ea0*/  ISETP.GE.AND P0, PT, R8, RZ, PT ;  /* 0x000000ff0800720c */ /* 0x000fe20003f06270 */
[----:B------:R-:W-:Y:S01]  /*6eb0*/  @!P2 IMAD.MOV R120, RZ, RZ, -R120 ;  /* 0x000000ffff78a224 */ /* 0x000fe200078e0a78 */
[----:B------:R-:W-:Y:S01]  /*6ec0*/  ISETP.GT.U32.AND P5, PT, R244, R126, PT ;  /* 0x0000007ef400720c */ /* 0x000fe20003fa4070 */
[----:B------:R-:W-:Y:S01]  /*6ed0*/  @!P3 IMAD.MOV R122, RZ, RZ, -R122 ;  /* 0x000000ffff7ab224 */ /* 0x000fe200078e0a7a */
[----:B------:R-:W-:Y:S01]  /*6ee0*/  LOP3.LUT R8, R0, 0x7f, R9, 0xfe, !PT ;  /* 0x0000007f00087812 */ /* 0x000fe200078efe09 */
[----:B------:R-:W-:Y:S01]  /*6ef0*/  IMAD.HI.U32 R7, R4, R133, RZ ;  /* 0x0000008504077227 */ /* 0x000fe200078e00ff */
[----:B------:R-:W-:-:S02]  /*6f00*/  IABS R129, R5 ;  /* 0x0000000500817213 */ /* 0x000fc40000000000 */
[----:B------:R-:W-:Y:S01]  /*6f10*/  IABS R131, R8 ;  /* 0x0000000800837213 */ /* 0x000fe20000000000 */
[--C-:B------:R-:W-:Y:S01]  /*6f20*/  @!P6 IMAD.IADD R127, R127, 0x1, -R244.reuse ;  /* 0x000000017f7fe824 */ /* 0x100fe200078e0af4 */
[----:B------:R-:W-:Y:S01]  /*6f30*/  ISETP.GE.AND P3, PT, R5, RZ, PT ;  /* 0x000000ff0500720c */ /* 0x000fe20003f66270 */
[----:B------:R-:W-:Y:S01]  /*6f40*/  @!P4 IMAD.IADD R123, R123, 0x1, -R244 ;  /* 0x000000017b7bc824 */ /* 0x000fe200078e0af4 */
[----:B------:R-:W-:Y:S01]  /*6f50*/  ISETP.GE.AND P2, PT, R128, RZ, PT ;  /* 0x000000ff8000720c */ /* 0x000fe20003f46270 */
[----:B------:R-:W-:Y:S01]  /*6f60*/  IMAD.HI.U32 R2, R4, R129, RZ ;  /* 0x0000008104027227 */ /* 0x000fe200078e00ff */
[C---:B------:R-:W-:Y:S02]  /*6f70*/  ISETP.GT.U32.AND P6, PT, R244.reuse, R127, PT ;  /* 0x0000007ff400720c */ /* 0x040fe40003fc4070 */
[----:B------:R-:W-:Y:S01]  /*6f80*/  ISETP.GT.U32.AND P4, PT, R244, R123, PT ;  /* 0x0000007bf400720c */ /* 0x000fe20003f84070 */
[----:B------:R-:W-:-:S04]  /*6f90*/  IMAD.HI.U32 R5, R4, R131, RZ ;  /* 0x0000008304057227 */ /* 0x000fc800078e00ff */
[----:B------:R-:W-:Y:S02]  /*6fa0*/  @!P5 IMAD.IADD R126, R126, 0x1, -R244 ;  /* 0x000000017e7ed824 */ /* 0x000fe400078e0af4 */
[----:B------:R-:W-:Y:S02]  /*6fb0*/  IMAD.MOV R2, RZ, RZ, -R2 ;  /* 0x000000ffff027224 */ /* 0x000fe400078e0a02 */
[----:B------:R-:W-:Y:S01]  /*6fc0*/  IMAD.MOV R5, RZ, RZ, -R5 ;  /* 0x000000ffff057224 */ /* 0x000fe200078e0a05 */
[C---:B------:R-:W-:Y:S01]  /*6fd0*/  ISETP.GT.U32.AND P5, PT, R244.reuse, R126, PT ;  /* 0x0000007ef400720c */ /* 0x040fe20003fa4070 */
[----:B------:R-:W-:Y:S01]  /*6fe0*/  IMAD R128, R244, R2, R129 ;  /* 0x00000002f4807224 */ /* 0x000fe200078e0281 */
[----:B------:R-:W-:Y:S01]  /*6ff0*/  LOP3.LUT R2, R0, 0x81, R9, 0xfe, !PT ;  /* 0x0000008100027812 */ /* 0x000fe200078efe09 */
[C---:B------:R-:W-:Y:S02]  /*7000*/  IMAD R129, R244.reuse, R5, R131 ;  /* 0x00000005f4817224 */ /* 0x040fe400078e0283 */
[--C-:B------:R-:W-:Y:S01]  /*7010*/  @!P6 IMAD.IADD R127, R127, 0x1, -R244.reuse ;  /* 0x000000017f7fe824 */ /* 0x100fe200078e0af4 */
[----:B------:R-:W-:Y:S01]  /*7020*/  IABS R131, R2 ;  /* 0x0000000200837213 */ /* 0x000fe20000000000 */
[--C-:B------:R-:W-:Y:S01]  /*7030*/  @!P4 IMAD.IADD R123, R123, 0x1, -R244.reuse ;  /* 0x000000017b7bc824 */ /* 0x100fe200078e0af4 */
[----:B------:R-:W-:Y:S01]  /*7040*/  ISETP.GT.U32.AND P6, PT, R244, R129, PT ;  /* 0x00000081f400720c */ /* 0x000fe20003fc4070 */
[----:B------:R-:W-:Y:S01]  /*7050*/  IMAD.MOV R7, RZ, RZ, -R7 ;  /* 0x000000ffff077224 */ /* 0x000fe200078e0a07 */
[----:B------:R-:W-:Y:S01]  /*7060*/  ISETP.GE.AND P4, PT, R8, RZ, PT ;  /* 0x000000ff0800720c */ /* 0x000fe20003f86270 */
[----:B------:R-:W-:Y:S01]  /*7070*/  @!P1 IMAD.MOV R123, RZ, RZ, -R123 ;  /* 0x000000ffff7b9224 */ /* 0x000fe200078e0a7b */
[----:B------:R-:W-:Y:S01]  /*7080*/  ISETP.GT.U32.AND P1, PT, R244, R128, PT ;  /* 0x00000080f400720c */ /* 0x000fe20003f24070 */
[----:B------:R-:W-:Y:S01]  /*7090*/  @!P5 IMAD.IADD R126, R126, 0x1, -R244 ;  /* 0x000000017e7ed824 */ /* 0x000fe200078e0af4 */
[----:B------:R-:W-:Y:S01]  /*70a0*/  ISETP.GE.AND P5, PT, R10, RZ, PT ;  /* 0x000000ff0a00720c */ /* 0x000fe20003fa6270 */
[----:B------:R-:W-:Y:S01]  /*70b0*/  IMAD R130, R244, R7, R133 ;  /* 0x00000007f4827224 */ /* 0x000fe200078e0285 */
[----:B------:R-:W-:Y:S01]  /*70c0*/  LOP3.LUT R10, R0, 0x82, R9, 0xfe, !PT ;  /* 0x00000082000a7812 */ /* 0x000fe200078efe09 */
[----:B------:R-:W-:Y:S01]  /*70d0*/  @!P2 IMAD.MOV R126, RZ, RZ, -R126 ;  /* 0x000000ffff7ea224 */ /* 0x000fe200078e0a7e */
[----:B------:R-:W-:Y:S01]  /*70e0*/  ISETP.GE.AND P2, PT, R2, RZ, PT ;  /* 0x000000ff0200720c */ /* 0x000fe20003f46270 */
[----:B------:R-:W-:Y:S01]  /*70f0*/  @!P0 IMAD.MOV R127, RZ, RZ, -R127 ;  /* 0x000000ffff7f8224 */ /* 0x000fe200078e0a7f */
[----:B------:R-:W-:Y:S01]  /*7100*/  IABS R133, R10 ;  /* 0x0000000a00857213 */ /* 0x000fe20000000000 */
[----:B------:R-:W-:Y:S01]  /*7110*/  @!P6 IMAD.IADD R129, R129, 0x1, -R244 ;  /* 0x000000018181e824 */ /* 0x000fe200078e0af4 */
[----:B------:R-:W-:Y:S01]  /*7120*/  ISETP.GT.U32.AND P0, PT, R244, R130, PT ;  /* 0x00000082f400720c */ /* 0x000fe20003f04070 */
[----:B------:R-:W-:-:S03]  /*7130*/  IMAD.HI.U32 R2, R4, R131, RZ ;  /* 0x0000008304027227 */ /* 0x000fc600078e00ff */
[----:B------:R-:W-:Y:S01]  /*7140*/  ISETP.GT.U32.AND P6, PT, R244, R129, PT ;  /* 0x00000081f400720c */ /* 0x000fe20003fc4070 */
[----:B------:R-:W-:-:S04]  /*7150*/  IMAD.HI.U32 R5, R4, R133, RZ ;  /* 0x0000008504057227 */ /* 0x000fc800078e00ff */
[----:B------:R-:W-:Y:S02]  /*7160*/  @!P1 IMAD.IADD R128, R128, 0x1, -R244 ;  /* 0x0000000180809824 */ /* 0x000fe400078e0af4 */
[----:B------:R-:W-:Y:S02]  /*7170*/  IMAD.MOV R2, RZ, RZ, -R2 ;  /* 0x000000ffff027224 */ /* 0x000fe400078e0a02 */
[----:B------:R-:W-:Y:S01]  /*7180*/  IMAD.MOV R5, RZ, RZ, -R5 ;  /* 0x000000ffff057224 */ /* 0x000fe200078e0a05 */
[C---:B------:R-:W-:Y:S01]  /*7190*/  ISETP.GT.U32.AND P1, PT, R244.reuse, R128, PT ;  /* 0x00000080f400720c */ /* 0x040fe20003f24070 */
[C---:B------:R-:W-:Y:S02]  /*71a0*/  IMAD R131, R244.reuse, R2, R131 ;  /* 0x00000002f4837224 */ /* 0x040fe400078e0283 */
[C---:B------:R-:W-:Y:S02]  /*71b0*/  IMAD R132, R244.reuse, R5, R133 ;  /* 0x00000005f4847224 */ /* 0x040fe400078e0285 */
[--C-:B------:R-:W-:Y:S01]  /*71c0*/  @!P6 IMAD.IADD R129, R129, 0x1, -R244.reuse ;  /* 0x000000018181e824 */ /* 0x100fe200078e0af4 */
[----:B------:R-:W-:Y:S01]  /*71d0*/  ISETP.GT.U32.AND P6, PT, R244, R131, PT ;  /* 0x00000083f400720c */ /* 0x000fe20003fc4070 */
[----:B------:R-:W-:Y:S01]  /*71e0*/  @!P0 IMAD.IADD R130, R130, 0x1, -R244 ;  /* 0x0000000182828824 */ /* 0x000fe200078e0af4 */
[----:B------:R-:W-:Y:S01]  /*71f0*/  ISETP.GT.U32.AND P0, PT, R244, R132, PT ;  /* 0x00000084f400720c */ /* 0x000fe20003f04070 */
[----:B------:R-:W-:-:S04]  /*7200*/  IMAD.HI.U32 R8, R4, R137, RZ ;  /* 0x0000008904087227 */ /* 0x000fc800078e00ff */
[----:B------:R-:W-:-:S04]  /*7210*/  IMAD.HI.U32 R7, R4, R135, RZ ;  /* 0x0000008704077227 */ /* 0x000fc800078e00ff */
[----:B------:R-:W-:Y:S02]  /*7220*/  IMAD.MOV R8, RZ, RZ, -R8 ;  /* 0x000000ffff087224 */ /* 0x000fe400078e0a08 */
[--C-:B------:R-:W-:Y:S01]  /*7230*/  @!P1 IMAD.IADD R128, R128, 0x1, -R244.reuse ;  /* 0x0000000180809824 */ /* 0x100fe200078e0af4 */
[----:B------:R-:W-:Y:S01]  /*7240*/  ISETP.GE.AND P1, PT, R10, RZ, PT ;  /* 0x000000ff0a00720c */ /* 0x000fe20003f26270 */
        /* <DEDUP_REMOVED lines=8> */
[----:B------:R-:W-:Y:S01]  /*72d0*/  @!P0 IMAD.IADD R132, R132, 0x1, -R244 ;  /* 0x0000000184848824 */ /* 0x000fe200078e0af4 */
[C---:B------:R-:W-:Y:S01]  /*72e0*/  ISETP.GT.U32.AND P6, PT, R244.reuse, R130, PT ;  /* 0x00000082f400720c */ /* 0x040fe20003fc4070 */
[----:B------:R-:W-:Y:S01]  /*72f0*/  @!P3 IMAD.MOV R128, RZ, RZ, -R128 ;  /* 0x000000ffff80b224 */ /* 0x000fe200078e0a80 */
[----:B------:R-:W-:Y:S01]  /*7300*/  ISETP.GT.U32.AND P0, PT, R244, R131, PT ;  /* 0x00000083f400720c */ /* 0x000fe20003f04070 */
[----:B------:R-:W-:Y:S01]  /*7310*/  IMAD.HI.U32 R2, R4, R135, RZ ;  /* 0x0000008704027227 */ /* 0x000fe200078e00ff */
[----:B------:R-:W-:-:S02]  /*7320*/  ISETP.GT.U32.AND P3, PT, R244, R132, PT ;  /* 0x00000084f400720c */ /* 0x000fc40003f64070 */
[----:B------:R-:W-:Y:S01]  /*7330*/  IABS R137, R141 ;  /* 0x0000008d00897213 */ /* 0x000fe20000000000 */
[----:B------:R-:W-:-:S04]  /*7340*/  IMAD.HI.U32 R5, R4, R7, RZ ;  /* 0x0000000704057227 */ /* 0x000fc800078e00ff */
[----:B------:R-:W-:Y:S02]  /*7350*/  IMAD.MOV R2, RZ, RZ, -R2 ;  /* 0x000000ffff027224 */ /* 0x000fe400078e0a02 */
[----:B------:R-:W-:Y:S02]  /*7360*/  IMAD.MOV R136, RZ, RZ, -R5 ;  /* 0x000000ffff887224 */ /* 0x000fe400078e0a05 */
[----:B------:R-:W-:Y:S01]  /*7370*/  @!P4 IMAD.MOV R129, RZ, RZ, -R129 ;  /* 0x000000ffff81c224 */ /* 0x000fe200078e0a81 */
[----:B------:R-:W-:Y:S01]  /*7380*/  ISETP.GT.U32.AND P4, PT, R244, R133, PT ;  /* 0x00000085f400720c */ /* 0x000fe20003f84070 */
[--C-:B------:R-:W-:Y:S01]  /*7390*/  @!P6 IMAD.IADD R130, R130, 0x1, -R244.reuse ;  /* 0x000000018282e824 */ /* 0x100fe200078e0af4 */
[C---:B------:R-:W-:Y:S01]  /*73a0*/  ISETP.GT.U32.AND P6, PT, R244.reuse, R134, PT ;  /* 0x00000086f400720c */ /* 0x040fe20003fc4070 */
[C---:B------:R-:W-:Y:S02]  /*73b0*/  IMAD R135, R244.reuse, R2, R135 ;  /* 0x00000002f4877224 */ /* 0x040fe400078e0287 */
[C---:B------:R-:W-:Y:S01]  /*73c0*/  IMAD R136, R244.reuse, R136, R7 ;  /* 0x00000088f4887224 */ /* 0x040fe200078e0207 */
[----:B------:R-:W-:Y:S01]  /*73d0*/  IABS R7, R143 ;  /* 0x0000008f00077213 */ /* 0x000fe20000000000 */
[--C-:B------:R-:W-:Y:S01]  /*73e0*/  @!P0 IMAD.IADD R131, R131, 0x1, -R244.reuse ;  /* 0x0000000183838824 */ /* 0x100fe200078e0af4 */
[----:B------:R-:W-:Y:S01]  /*73f0*/  ISETP.GT.U32.AND P0, PT, R244, R135, PT ;  /* 0x00000087f400720c */ /* 0x000fe20003f04070 */
[----:B------:R-:W-:Y:S01]  /*7400*/  @!P3 IMAD.IADD R132, R132, 0x1, -R244 ;  /* 0x000000018484b824 */ /* 0x000fe200078e0af4 */
[----:B------:R-:W-:Y:S01]  /*7410*/  ISETP.GT.U32.AND P3, PT, R244, R136, PT ;  /* 0x00000088f400720c */ /* 0x000fe20003f64070 */
[----:B------:R-:W-:-:S04]  /*7420*/  IMAD.HI.U32 R5, R4, R139, RZ ;  /* 0x0000008b04057227 */ /* 0x000fc800078e00ff */
[--C-:B------:R-:W-:Y:S01]  /*7430*/  @!P4 IMAD.IADD R133, R133, 0x1, -R244.reuse ;  /* 0x000000018585c824 */ /* 0x100fe200078e0af4 */
[----:B------:R-:W-:Y:S01]  /*7440*/  ISETP.GE.AND P4, PT, R138, RZ, PT ;  /* 0x000000ff8a00720c */ /* 0x000fe20003f86270 */
[----:B------:R-:W-:Y:S01]  /*7450*/  @!P6 IMAD.IADD R134, R134, 0x1, -R244 ;  /* 0x000000018686e824 */ /* 0x000fe200078e0af4 */
[----:B------:R-:W-:Y:S01]  /*7460*/  ISETP.GE.AND P6, PT, R140, RZ, PT ;  /* 0x000000ff8c00720c */ /* 0x000fe20003fc6270 */
[----:B------:R-:W-:Y:S01]  /*7470*/  @!P5 IMAD.MOV R130, RZ, RZ, -R130 ;  /* 0x000000ffff82d224 */ /* 0x000fe200078e0a82 */
[----:B------:R-:W-:Y:S01]  /*7480*/  LOP3.LUT R140, R0, 0x89, R9, 0xfe, !PT ;  /* 0x00000089008c7812 */ /* 0x000fe200078efe09 */
[--C-:B------:R-:W-:Y:S01]  /*7490*/  @!P0 IMAD.IADD R135, R135, 0x1, -R244.reuse ;  /* 0x0000000187878824 */ /* 0x100fe200078e0af4 */
[----:B------:R-:W-:Y:S01]  /*74a0*/  ISETP.GT.U32.AND P0, PT, R244, R133, PT ;  /* 0x00000085f400720c */ /* 0x000fe20003f04070 */
[----:B------:R-:W-:Y:S01]  /*74b0*/  @!P3 IMAD.IADD R136, R136, 0x1, -R244 ;  /* 0x000000018888b824 */ /* 0x000fe200078e0af4 */
[C---:B------:R-:W-:Y:S01]  /*74c0*/  ISETP.GT.U32.AND P3, PT, R244.reuse, R134, PT ;  /* 0x00000086f400720c */ /* 0x040fe20003f64070 */
[----:B------:R-:W-:Y:S01]  /*74d0*/  IMAD.MOV R5, RZ, RZ, -R5 ;  /* 0x000000ffff057224 */ /* 0x000fe200078e0a05 */
[----:B------:R-:W-:Y:S01]  /*74e0*/  ISETP.GT.U32.AND P5, PT, R244, R135, PT ;  /* 0x00000087f400720c */ /* 0x000fe20003fa4070 */
[----:B------:R-:W-:-:S04]  /*74f0*/  IMAD.HI.U32 R2, R4, R137, RZ ;  /* 0x0000008904027227 */ /* 0x000fc800078e00ff */
[C---:B------:R-:W-:Y:S01]  /*7500*/  IMAD R138, R244.reuse, R5, R139 ;  /* 0x00000005f48a7224 */ /* 0x040fe200078e028b */
[----:B------:R-:W-:Y:S01]  /*7510*/  IABS R139, R140 ;  /* 0x0000008c008b7213 */ /* 0x000fe20000000000 */
[----:B------:R-:W-:Y:S02]  /*7520*/  IMAD.MOV R2, RZ, RZ, -R2 ;  /* 0x000000ffff027224 */ /* 0x000fe400078e0a02 */
[----:B------:R-:W-:Y:S01]  /*7530*/  @!P2 IMAD.MOV R131, RZ, RZ, -R131 ;  /* 0x000000ffff83a224 */ /* 0x000fe200078e0a83 */
[----:B------:R-:W-:Y:S01]  /*7540*/  ISETP.GT.U32.AND P2, PT, R244, R136, PT ;  /* 0x00000088f400720c */ /* 0x000fe20003f44070 */
[--C-:B------:R-:W-:Y:S01]  /*7550*/  @!P0 IMAD.IADD R133, R133, 0x1, -R244.reuse ;  /* 0x0000000185858824 */ /* 0x100fe200078e0af4 */
[----:B------:R-:W-:Y:S01]  /*7560*/  ISETP.GE.AND P0, PT, R8, RZ, PT ;  /* 0x000000ff0800720c */ /* 0x000fe20003f06270 */
[----:B------:R-:W-:Y:S01]  /*7570*/  @!P3 IMAD.IADD R134, R134, 0x1, -R244 ;  /* 0x000000018686b824 */ /* 0x000fe200078e0af4 */
[C---:B------:R-:W-:Y:S01]  /*7580*/  ISETP.GT.U32.AND P3, PT, R244.reuse, R138, PT ;  /* 0x0000008af400720c */ /* 0x040fe20003f64070 */
[----:B------:R-:W-:Y:S01]  /*7590*/  IMAD R137, R244, R2, R137 ;  /* 0x00000002f4897224 */ /* 0x000fe200078e0289 */
[----:B------:R-:W-:Y:S01]  /*75a0*/  LOP3.LUT R8, R0, 0x8d, R9, 0xfe, !PT ;  /* 0x0000008d00087812 */ /* 0x000fe200078efe09 */
[----:B------:R-:W-:-:S04]  /*75b0*/  IMAD.HI.U32 R2, R4, R139, RZ ;  /* 0x0000008b04027227 */ /* 0x000fc800078e00ff */
[----:B------:R-:W-:Y:S01]  /*75c0*/  @!P5 IMAD.IADD R135, R135, 0x1, -R244 ;  /* 0x000000018787d824 */ /* 0x000fe200078e0af4 */
[----:B------:R-:W-:Y:S01]  /*75d0*/  ISETP.GE.AND P5, PT, R10, RZ, PT ;  /* 0x000000ff0a00720c */ /* 0x000fe20003fa6270 */
[----:B------:R-:W-:Y:S01]  /*75e0*/  IMAD.HI.U32 R5, R4, R7, RZ ;  /* 0x0000000704057227 */ /* 0x000fe200078e00ff */
[----:B------:R-:W-:-:S03]  /*75f0*/  LOP3.LUT R10, R0, 0x90, R9, 0xfe, !PT ;  /* 0x00000090000a7812 */ /* 0x000fc600078efe09 */
[----:B------:R-:W-:Y:S01]  /*7600*/  IMAD.MOV R2, RZ, RZ, -R2 ;  /* 0x000000ffff027224 */ /* 0x000fe200078e0a02 */
[----:B------:R-:W-:Y:S01]  /*7610*/  IABS R217, R10 ;  /* 0x0000000a00d97213 */ /* 0x000fe20000000000 */
[----:B------:R-:W-:Y:S01]  /*7620*/  @!P1 IMAD.MOV R132, RZ, RZ, -R132 ;  /* 0x000000ffff849224 */ /* 0x000fe200078e0a84 */
[C---:B------:R-:W-:Y:S01]  /*7630*/  ISETP.GT.U32.AND P1, PT, R244.reuse, R137, PT ;  /* 0x00000089f400720c */ /* 0x040fe20003f24070 */
[----:B------:R-:W-:Y:S02]  /*7640*/  IMAD.MOV R5, RZ, RZ, -R5 ;  /* 0x000000ffff057224 */ /* 0x000fe400078e0a05 */
[----:B------:R-:W-:Y:S01]  /*7650*/  IMAD R139, R244, R2, R139 ;  /* 0x00000002f48b7224 */ /* 0x000fe200078e028b */
[----:B------:R-:W-:Y:S01]  /*7660*/  LOP3.LUT R2, R0, 0x8b, R9, 0xfe, !PT ;  /* 0x0000008b00027812 */ /* 0x000fe200078efe09 */
[----:B------:R-:W-:Y:S01]  /*7670*/  @!P6 IMAD.MOV R134, RZ, RZ, -R134 ;  /* 0x000000ffff86e224 */ /* 0x000fe200078e0a86 */
[----:B------:R-:W-:Y:S01]  /*7680*/  ISETP.GE.AND P6, PT, R140, RZ, PT ;  /* 0x000000ff8c00720c */ /* 0x000fe20003fc6270 */
        /* <DEDUP_REMOVED lines=11> */
[C---:B------:R-:W-:Y:S01]  /*7740*/  ISETP.GT.U32.AND P5, PT, R244.reuse, R140, PT ;  /* 0x0000008cf400720c */ /* 0x040fe20003fa4070 */
[----:B------:R-:W-:Y:S01]  /*7750*/  @!P1 IMAD.IADD R137, R137, 0x1, -R244 ;  /* 0x0000000189899824 */ /* 0x000fe200078e0af4 */
[----:B------:R-:W-:Y:S01]  /*7760*/  IABS R7, R5 ;  /* 0x0000000500077213 */ /* 0x000fe20000000000 */
[----:B------:R-:W-:Y:S01]  /*7770*/  IMAD R194, R244, R202, R194 ;  /* 0x000000caf4c27224 */ /* 0x000fe200078e02c2 */
[----:B------:R-:W-:-:S02]  /*7780*/  ISETP.GE.AND P1, PT, R142, RZ, PT ;  /* 0x000000ff8e00720c */ /* 0x000fc40003f26270 */
[----:B------:R-:W-:Y:S02]  /*7790*/  ISETP.GT.U32.AND P3, PT, R244, R137, PT ;  /* 0x00000089f400720c */ /* 0x000fe40003f64070 */
[----:B------:R-:W-:Y:S01]  /*77a0*/  IABS R202, R6 ;  /* 0x0000000600ca7213 */ /* 0x000fe20000000000 */
[--C-:B------:R-:W-:Y:S01]  /*77b0*/  @!P0 IMAD.IADD R139, R139, 0x1, -R244.reuse ;  /* 0x000000018b8b8824 */ /* 0x100fe200078e0af4 */
[----:B------:R-:W-:Y:S01]  /*77c0*/  ISETP.GE.AND P0, PT, R5, RZ, PT ;  /* 0x000000ff0500720c */ /* 0x000fe20003f06270 */
[--C-:B------:R-:W-:Y:S01]  /*77d0*/  @!P4 IMAD.IADD R138, R138, 0x1, -R244.reuse ;  /* 0x000000018a8ac824 */ /* 0x100fe200078e0af4 */
[----:B------:R-:W-:Y:S01]  /*77e0*/  ISETP.GE.AND P4, PT, R2, RZ, PT ;  /* 0x000000ff0200720c */ /* 0x000fe20003f86270 */
[----:B------:R-:W-:Y:S01]  /*77f0*/  @!P5 IMAD.IADD R140, R140, 0x1, -R244 ;  /* 0x000000018c8cd824 */ /* 0x000fe200078e0af4 */
[----:B------:R-:W-:Y:S01]  /*7800*/  ISETP.GT.U32.AND P5, PT, R244, R139, PT ;  /* 0x0000008bf400720c */ /* 0x000fe20003fa4070 */
[----:B------:R-:W-:-:S04]  /*7810*/  IMAD.HI.U32 R2, R4, R141, RZ ;  /* 0x0000008d04027227 */ /* 0x000fc800078e00ff */
[----:B------:R-:W-:Y:S02]  /*7820*/  IMAD.MOV R2, RZ, RZ, -R2 ;  /* 0x000000ffff027224 */ /* 0x000fe400078e0a02 */
[----:B------:R-:W-:Y:S01]  /*7830*/  @!P3 IMAD.IADD R137, R137, 0x1, -R244 ;  /* 0x000000018989b824 */ /* 0x000fe200078e0af4 */
[----:B------:R-:W-:Y:S01]  /*7840*/  ISETP.GE.AND P3, PT, R143, RZ, PT ;  /* 0x000000ff8f00720c */ /* 0x000fe20003f66270 */
[----:B------:R-:W-:Y:S01]  /*7850*/  IMAD R141, R244, R2, R141 ;  /* 0x00000002f48d7224 */ /* 0x000fe200078e028d */
[----:B------:R-:W-:Y:S01]  /*7860*/  IABS R143, R8 ;  /* 0x00000008008f7213 */ /* 0x000fe20000000000 */
[----:B------:R-:W-:Y:S01]  /*7870*/  IMAD.HI.U32 R5, R4, R7, RZ ;  /* 0x0000000704057227 */ /* 0x000fe200078e00ff */
[----:B------:R-:W-:-:S03]  /*7880*/  LOP3.LUT R2, R0, 0x8e, R9, 0xfe, !PT ;  /* 0x0000008e00027812 */ /* 0x000fc600078efe09 */
[----:B------:R-:W-:Y:S01]  /*7890*/  @!P2 IMAD.MOV R137, RZ, RZ, -R137 ;  /* 0x000000ffff89a224 */ /* 0x000fe200078e0a89 */
[C---:B------:R-:W-:Y:S01]  /*78a0*/  ISETP.GT.U32.AND P2, PT, R244.reuse, R140, PT ;  /* 0x0000008cf400720c */ /* 0x040fe20003f44070 */
[----:B------:R-:W-:Y:S01]  /*78b0*/  @!P5 IMAD.IADD R139, R139, 0x1, -R244 ;  /* 0x000000018b8bd824 */ /* 0x000fe200078e0af4 */
[C---:B------:R-:W-:Y:S01]  /*78c0*/  ISETP.GT.U32.AND P5, PT, R244.reuse, R141, PT ;  /* 0x0000008df400720c */ /* 0x040fe20003fa4070 */
[----:B------:R-:W-:Y:S02]  /*78d0*/  IMAD.MOV R5, RZ, RZ, -R5 ;  /* 0x000000ffff057224 */ /* 0x000fe400078e0a05 */
[----:B------:R-:W-:Y:S02]  /*78e0*/  @!P6 IMAD.MOV R139, RZ, RZ, -R139 ;  /* 0x000000ffff8be224 */ /* 0x000fe400078e0a8b */
[----:B------:R-:W-:Y:S01]  /*78f0*/  IMAD R142, R244, R5, R7 ;  /* 0x00000005f48e7224 */ /* 0x000fe200078e0207 */
[----:B------:R-:W-:Y:S01]  /*7900*/  IABS R7, R2 ;  /* 0x0000000200077213 */ /* 0x000fe20000000000 */
[----:B------:R-:W-:Y:S01]  /*7910*/  @!P1 IMAD.MOV R138, RZ, RZ, -R138 ;  /* 0x000000ffff8a9224 */ /* 0x000fe200078e0a8a */
[----:B------:R-:W-:Y:S01]  /*7920*/  ISETP.GE.AND P1, PT, R8, RZ, PT ;  /* 0x000000ff0800720c */ /* 0x000fe20003f26270 */
[----:B------:R-:W-:Y:S01]  /*7930*/  IMAD.HI.U32 R204, R4, R202, RZ ;  /* 0x000000ca04cc7227 */ /* 0x000fe200078e00ff */
[----:B------:R-:W-:-:S02]  /*7940*/  ISETP.GT.U32.AND P6, PT, R244, R142, PT ;  /* 0x0000008ef400720c */ /* 0x000fc40003fc4070 */
[----:B------:R-:W-:Y:S01]  /*7950*/  LOP3.LUT R8, R0, 0x8f, R9, 0xfe, !PT ;  /* 0x0000008f00087812 */ /* 0x000fe200078efe09 */
[--C-:B------:R-:W-:Y:S01]  /*7960*/  @!P2 IMAD.IADD R140, R140, 0x1, -R244.reuse ;  /* 0x000000018c8ca824 */ /* 0x100fe200078e0af4 */
[----:B------:R-:W-:Y:S01]  /*7970*/  ISETP.GE.AND P2, PT, R2, RZ, PT ;  /* 0x000000ff0200720c */ /* 0x000fe20003f46270 */
[----:B------:R-:W-:Y:S01]  /*7980*/  @!P5 IMAD.IADD R141, R141, 0x1, -R244 ;  /* 0x000000018d8dd824 */ /* 0x000fe200078e0af4 */
[----:B------:R-:W-:Y:S01]  /*7990*/  IABS R147, R8 ;  /* 0x0000000800937213 */ /* 0x000fe20000000000 */
[----:B------:R-:W-:-:S03]  /*79a0*/  IMAD.HI.U32 R2, R4, R143, RZ ;  /* 0x0000008f04027227 */ /* 0x000fc600078e00ff */
[----:B------:R-:W-:Y:S01]  /*79b0*/  ISETP.GT.U32.AND P5, PT, R244, R141, PT ;  /* 0x0000008df400720c */ /* 0x000fe20003fa4070 */
[----:B------:R-:W-:Y:S02]  /*79c0*/  IMAD.MOV R5, RZ, RZ, -R2 ;  /* 0x000000ffff057224 */ /* 0x000fe400078e0a02 */
[----:B------:R-:W-:-:S04]  /*79d0*/  IMAD.HI.U32 R2, R4, R7, RZ ;  /* 0x0000000704027227 */ /* 0x000fc800078e00ff */
[----:B------:R-:W-:Y:S02]  /*79e0*/  @!P6 IMAD.IADD R142, R142, 0x1, -R244 ;  /* 0x000000018e8ee824 */ /* 0x000fe400078e0af4 */
[----:B------:R-:W-:Y:S02]  /*79f0*/  IMAD.MOV R2, RZ, RZ, -R2 ;  /* 0x000000ffff027224 */ /* 0x000fe400078e0a02 */
[C---:B------:R-:W-:Y:S01]  /*7a00*/  IMAD R143, R244.reuse, R5, R143 ;  /* 0x00000005f48f7224 */ /* 0x040fe200078e028f */
[C---:B------:R-:W-:Y:S01]  /*7a10*/  ISETP.GT.U32.AND P6, PT, R244.reuse, R142, PT ;  /* 0x0000008ef400720c */ /* 0x040fe20003fc4070 */
[----:B------:R-:W-:Y:S02]  /*7a20*/  IMAD R144, R244, R2, R7 ;  /* 0x00000002f4907224 */ /* 0x000fe400078e0207 */
[----:B------:R-:W-:-:S04]  /*7a30*/  IMAD.HI.U32 R2, R4, R147, RZ ;  /* 0x0000009304027227 */ /* 0x000fc800078e00ff */
[----:B------:R-:W-:Y:S01]  /*7a40*/  @!P5 IMAD.IADD R141, R141, 0x1, -R244 ;  /* 0x000000018d8dd824 */ /* 0x000fe200078e0af4 */
[----:B------:R-:W-:Y:S01]  /*7a50*/  ISETP.GT.U32.AND P5, PT, R244, R143, PT ;  /* 0x0000008ff400720c */ /* 0x000fe20003fa4070 */
[----:B------:R-:W-:-:S04]  /*7a60*/  IMAD.HI.U32 R5, R4, R217, RZ ;  /* 0x000000d904057227 */ /* 0x000fc800078e00ff */
[----:B------:R-:W-:Y:S02]  /*7a70*/  IMAD.MOV R2, RZ, RZ, -R2 ;  /* 0x000000ffff027224 */ /* 0x000fe400078e0a02 */
[----:B------:R-:W-:Y:S02]  /*7a80*/  IMAD.MOV R5, RZ, RZ, -R5 ;  /* 0x000000ffff057224 */ /* 0x000fe400078e0a05 */
[----:B------:R-:W-:Y:S02]  /*7a90*/  IMAD R216, R244, R2, R147 ;  /* 0x00000002f4d87224 */ /* 0x000fe400078e0293 */
[----:B------:R-:W-:Y:S01]  /*7aa0*/  @!P3 IMAD.MOV R140, RZ, RZ, -R140 ;  /* 0x000000ffff8cb224 */ /* 0x000fe200078e0a8c */
[----:B------:R-:W-:Y:S01]  /*7ab0*/  ISETP.GE.AND P3, PT, R8, RZ, PT ;  /* 0x000000ff0800720c */ /* 0x000fe20003f66270 */
[----:B------:R-:W-:Y:S01]  /*7ac0*/  IMAD R217, R244, R5, R217 ;  /* 0x00000005f4d97224 */ /* 0x000fe200078e02d9 */
[----:B------:R-:W-:Y:S01]  /*7ad0*/  LOP3.LUT R8, R0, 0x91, R9, 0xfe, !PT ;  /* 0x0000009100087812 */ /* 0x000fe200078efe09 */
[--C-:B------:R-:W-:Y:S01]  /*7ae0*/  @!P6 IMAD.IADD R142, R142, 0x1, -R244.reuse ;  /* 0x000000018e8ee824 */ /* 0x100fe200078e0af4 */
[C---:B------:R-:W-:Y:S01]  /*7af0*/  ISETP.GT.U32.AND P6, PT, R244.reuse, R216, PT ;  /* 0x000000d8f400720c */ /* 0x040fe20003fc4070 */
[----:B------:R-:W-:Y:S01]  /*7b00*/  @!P5 IMAD.IADD R143, R143, 0x1, -R244 ;  /* 0x000000018f8fd824 */ /* 0x000fe200078e0af4 */
[C---:B------:R-:W-:Y:S01]  /*7b10*/  ISETP.GT.U32.AND P5, PT, R244.reuse, R217, PT ;  /* 0x000000d9f400720c */ /* 0x040fe20003fa4070 */
[----:B------:R-:W-:Y:S01]  /*7b20*/  @!P4 IMAD.MOV R141, RZ, RZ, -R141 ;  /* 0x000000ffff8dc224 */ /* 0x000fe200078e0a8d */
[----:B------:R-:W-:Y:S01]  /*7b30*/  IABS R7, R8 ;  /* 0x0000000800077213 */ /* 0x000fe20000000000 */
[----:B------:R-:W-:Y:S01]  /*7b40*/  @!P0 IMAD.MOV R142, RZ, RZ, -R142 ;  /* 0x000000ffff8e8224 */ /* 0x000fe200078e0a8e */
[----:B------:R-:W-:Y:S01]  /*7b50*/  ISETP.GT.U32.AND P4, PT, R244, R144, PT ;  /* 0x00000090f400720c */ /* 0x000fe20003f84070 */
[----:B------:R-:W-:-:S04]  /*7b60*/  IMAD.HI.U32 R5, R4, R221, RZ ;  /* 0x000000dd04057227 */ /* 0x000fc800078e00ff */
[----:B------:R-:W-:-:S04]  /*7b70*/  IMAD.HI.U32 R2, R4, R7, RZ ;  /* 0x0000000704027227 */ /* 0x000fc800078e00ff */
[----:B------:R-:W-:Y:S02]  /*7b80*/  @!P6 IMAD.IADD R216, R216, 0x1, -R244 ;  /* 0x00000001d8d8e824 */ /* 0x000fe400078e0af4 */
[----:B------:R-:W-:Y:S02]  /*7b90*/  IMAD.MOV R2, RZ, RZ, -R2 ;  /* 0x000000ffff027224 */ /* 0x000fe400078e0a02 */
[----:B------:R-:W-:Y:S01]  /*7ba0*/  @!P5 IMAD.IADD R217, R217, 0x1, -R244 ;  /* 0x00000001d9d9d824 */ /* 0x000fe200078e0af4 */
[C---:B------:R-:W-:Y:S01]  /*7bb0*/  ISETP.GT.U32.AND P5, PT, R244.reuse, R216, PT ;  /* 0x000000d8f400720c */ /* 0x040fe20003fa4070 */
[----:B------:R-:W-:Y:S01]  /*7bc0*/  IMAD R218, R244, R2, R7 ;  /* 0x00000002f4da7224 */ /* 0x000fe200078e0207 */
[----:B------:R-:W-:Y:S01]  /*7bd0*/  IABS R7, R148 ;  /* 0x0000009400077213 */ /* 0x000fe20000000000 */
[----:B------:R-:W-:Y:S01]  /*7be0*/  IMAD.HI.U32 R2, R4, R219, RZ ;  /* 0x000000db04027227 */ /* 0x000fe200078e00ff */
[----:B------:R-:W-:-:S03]  /*7bf0*/  ISETP.GT.U32.AND P0, PT, R244, R217, PT ;  /* 0x000000d9f400720c */ /* 0x000fc60003f04070 */
[----:B------:R-:W-:Y:S01]  /*7c00*/  @!P4 IMAD.IADD R144, R144, 0x1, -R244 ;  /* 0x000000019090c824 */ /* 0x000fe200078e0af4 */
[C---:B------:R-:W-:Y:S01]  /*7c10*/  ISETP.GT.U32.AND P4, PT, R244.reuse, R143, PT ;  /* 0x0000008ff400720c */ /* 0x040fe20003f84070 */
[----:B------:R-:W-:Y:S02]  /*7c20*/  IMAD.MOV R2, RZ, RZ, -R2 ;  /* 0x000000ffff027224 */ /* 0x000fe400078e0a02 */
[----:B------:R-:W-:Y:S01]  /*7c30*/  IMAD.MOV R5, RZ, RZ, -R5 ;  /* 0x000000ffff057224 */ /* 0x000fe200078e0a05 */
[C---:B------:R-:W-:Y:S01]  /*7c40*/  ISETP.GT.U32.AND P6, PT, R244.reuse, R144, PT ;  /* 0x00000090f400720c */ /* 0x040fe20003fc4070 */
[----:B------:R-:W-:Y:S02]  /*7c50*/  IMAD R219, R244, R2, R219 ;  /* 0x00000002f4db7224 */ /* 0x000fe400078e02db */
[----:B------:R-:W-:Y:S02]  /*7c60*/  @!P5 IMAD.IADD R216, R216, 0x1, -R244 ;  /* 0x00000001d8d8d824 */ /* 0x000fe400078e0af4 */
[----:B------:R-:W-:Y:S01]  /*7c70*/  IMAD.HI.U32 R2, R4, R7, RZ ;  /* 0x0000000704027227 */ /* 0x000fe200078e00ff */
[----:B------:R-:W-:-:S03]  /*7c80*/  ISETP.GT.U32.AND P5, PT, R244, R219, PT ;  /* 0x000000dbf400720c */ /* 0x000fc60003fa4070 */
[----:B------:R-:W-:Y:S02]  /*7c90*/  IMAD.MOV R2, RZ, RZ, -R2 ;  /* 0x000000ffff027224 */ /* 0x000fe400078e0a02 */
[--C-:B------:R-:W-:Y:S01]  /*7ca0*/  @!P4 IMAD.IADD R143, R143, 0x1, -R244.reuse ;  /* 0x000000018f8fc824 */ /* 0x100fe200078e0af4 */
[----:B------:R-:W-:Y:S01]  /*7cb0*/  ISETP.GT.U32.AND P4, PT, R244, R218, PT ;  /* 0x000000daf400720c */ /* 0x000fe20003f84070 */
[----:B------:R-:W-:Y:S01]  /*7cc0*/  @!P6 IMAD.IADD R144, R144, 0x1, -R244 ;  /* 0x000000019090e824 */ /* 0x000fe200078e0af4 */
[----:B------:R-:W-:Y:S01]  /*7cd0*/  ISETP.GE.AND P6, PT, R10, RZ, PT ;  /* 0x000000ff0a00720c */ /* 0x000fe20003fc6270 */
[----:B------:R-:W-:Y:S01]  /*7ce0*/  IMAD R220, R244, R2, R7 ;  /* 0x00000002f4dc7224 */ /* 0x000fe200078e0207 */
[----:B------:R-:W-:Y:S01]  /*7cf0*/  LOP3.LUT R10, R0, 0x95, R9, 0xfe, !PT ;  /* 0x00000095000a7812 */ /* 0x000fe200078efe09 */
[----:B------:R-:W-:Y:S02]  /*7d00*/  @!P2 IMAD.MOV R144, RZ, RZ, -R144 ;  /* 0x000000ffff90a224 */ /* 0x000fe400078e0a90 */
[--C-:B------:R-:W-:Y:S01]  /*7d10*/  @!P5 IMAD.IADD R219, R219, 0x1, -R244.reuse ;  /* 0x00000001dbdbd824 */ /* 0x100fe200078e0af4 */
[----:B------:R-:W-:Y:S01]  /*7d20*/  IABS R147, R10 ;  /* 0x0000000a00937213 */ /* 0x000fe20000000000 */
[----:B------:R-:W-:Y:S01]  /*7d30*/  @!P0 IMAD.IADD R217, R217, 0x1, -R244 ;  /* 0x00000001d9d98824 */ /* 0x000fe200078e0af4 */
[----:B------:R-:W-:Y:S01]  /*7d40*/  ISETP.GE.AND P0, PT, R8, RZ, PT ;  /* 0x000000ff0800720c */ /* 0x000fe20003f06270 */
[C---:B------:R-:W-:Y:S01]  /*7d50*/  IMAD R221, R244.reuse, R5, R221 ;  /* 0x00000005f4dd7224 */ /* 0x040fe200078e02dd */
[----:B------:R-:W-:Y:S01]  /*7d60*/  ISETP.GT.U32.AND P2, PT, R244, R219, PT ;  /* 0x000000dbf400720c */ /* 0x000fe20003f44070 */
[----:B------:R-:W-:Y:S01]  /*7d70*/  IMAD.HI.U32 R2, R4, R147, RZ ;  /* 0x0000009304027227 */ /* 0x000fe200078e00ff */
[----:B------:R-:W-:-:S02]  /*7d80*/  LOP3.LUT R8, R0, 0x96, R9, 0xfe, !PT ;  /* 0x0000009600087812 */ /* 0x000fc400078efe09 */
[----:B------:R-:W-:Y:S01]  /*7d90*/  ISETP.GT.U32.AND P5, PT, R244, R220, PT ;  /* 0x000000dcf400720c */ /* 0x000fe20003fa4070 */
[----:B------:R-:W-:Y:S01]  /*7da0*/  IMAD.MOV R2, RZ, RZ, -R2 ;  /* 0x000000ffff027224 */ /* 0x000fe200078e0a02 */
[----:B------:R-:W-:Y:S01]  /*7db0*/  IABS R223, R8 ;  /* 0x0000000800df7213 */ /* 0x000fe20000000000 */
[----:B------:R-:W-:Y:S01]  /*7dc0*/  @!P4 IMAD.IADD R218, R218, 0x1, -R244 ;  /* 0x00000001dadac824 */ /* 0x000fe200078e0af4 */
[----:B------:R-:W-:Y:S01]  /*7dd0*/  ISETP.GE.AND P4, PT, R146, RZ, PT ;  /* 0x000000ff9200720c */ /* 0x000fe20003f86270 */
[----:B------:R-:W-:Y:S01]  /*7de0*/  IMAD R222, R244, R2, R147 ;  /* 0x00000002f4de7224 */ /* 0x000fe200078e0293 */
[----:B------:R-:W-:Y:S01]  /*7df0*/  LOP3.LUT R146, R0, 0x97, R9, 0xfe, !PT ;  /* 0x0000009700927812 */ /* 0x000fe200078efe09 */
[----:B------:R-:W-:-:S03]  /*7e00*/  IMAD.HI.U32 R2, R4, R223, RZ ;  /* 0x000000df04027227 */ /* 0x000fc600078e00ff */
[----:B------:R-:W-:Y:S01]  /*7e10*/  IABS R7, R146 ;  /* 0x0000009200077213 */ /* 0x000fe20000000000 */
[----:B------:R-:W-:Y:S01]  /*7e20*/  @!P2 IMAD.IADD R219, R219, 0x1, -R244 ;  /* 0x00000001dbdba824 */ /* 0x000fe200078e0af4 */
[C---:B------:R-:W-:Y:S01]  /*7e30*/  ISETP.GT.U32.AND P2, PT, R244.reuse, R222, PT ;  /* 0x000000def400720c */ /* 0x040fe20003f44070 */
[----:B------:R-:W-:Y:S01]  /*7e40*/  @!P6 IMAD.MOV R217, RZ, RZ, -R217 ;  /* 0x000000ffffd9e224 */ /* 0x000fe200078e0ad9 */
[----:B------:R-:W-:Y:S01]  /*7e50*/  ISETP.GT.U32.AND P6, PT, R244, R221, PT ;  /* 0x000000ddf400720c */ /* 0x000fe20003fc4070 */
[----:B------:R-:W-:Y:S02]  /*7e60*/  IMAD.MOV R5, RZ, RZ, -R2 ;  /* 0x000000ffff057224 */ /* 0x000fe400078e0a02 */
[----:B------:R-:W-:-:S04]  /*7e70*/  IMAD.HI.U32 R2, R4, R7, RZ ;  /* 0x0000000704027227 */ /* 0x000fc800078e00ff */
[----:B------:R-:W-:Y:S02]  /*7e80*/  IMAD.MOV R2, RZ, RZ, -R2 ;  /* 0x000000ffff027224 */ /* 0x000fe400078e0a02 */
[--C-:B------:R-:W-:Y:S01]  /*7e90*/  @!P5 IMAD.IADD R220, R220, 0x1, -R244.reuse ;  /* 0x00000001dcdcd824 */ /* 0x100fe200078e0af4 */
[----:B------:R-:W-:Y:S01]  /*7ea0*/  ISETP.GE.AND P5, PT, R10, RZ, PT ;  /* 0x000000ff0a00720c */ /* 0x000fe20003fa6270 */
[--C-:B------:R-:W-:Y:S01]  /*7eb0*/  @!P2 IMAD.IADD R222, R222, 0x1, -R244.reuse ;  /* 0x00000001dedea824 */ /* 0x100fe200078e0af4 */
[----:B------:R-:W-:Y:S01]  /*7ec0*/  LOP3.LUT R10, R0, 0x98, R9, 0xfe, !PT ;  /* 0x00000098000a7812 */ /* 0x000fe200078efe09 */
[----:B------:R-:W-:Y:S01]  /*7ed0*/  IMAD R224, R244, R2, R7 ;  /* 0x00000002f4e07224 */ /* 0x000fe200078e0207 */
[----:B------:R-:W-:Y:S01]  /*7ee0*/  LOP3.LUT R7, R0, 0x9a, R9, 0xfe, !PT ;  /* 0x0000009a00077812 */ /* 0x000fe200078efe09 */
[----:B------:R-:W-:Y:S01]  /*7ef0*/  @!P1 IMAD.MOV R143, RZ, RZ, -R143 ;  /* 0x000000ffff8f9224 */ /* 0x000fe200078e0a8f */
[C---:B------:R-:W-:Y:S01]  /*7f00*/  ISETP.GT.U32.AND P2, PT, R244.reuse, R222, PT ;  /* 0x000000def400720c */ /* 0x040fe20003f44070 */
[----:B------:R-:W-:Y:S01]  /*7f10*/  @!P6 IMAD.IADD R221, R221, 0x1, -R244 ;  /* 0x00000001dddde824 */ /* 0x000fe200078e0af4 */
[C---:B------:R-:W-:Y:S01]  /*7f20*/  ISETP.GT.U32.AND P1, PT, R244.reuse, R218, PT ;  /* 0x000000daf400720c */ /* 0x040fe20003f24070 */
[----:B------:R-:W-:Y:S01]  /*7f30*/  @!P3 IMAD.MOV R216, RZ, RZ, -R216 ;  /* 0x000000ffffd8b224 */ /* 0x000fe200078e0ad8 */
[C---:B------:R-:W-:Y:S01]  /*7f40*/  ISETP.GT.U32.AND P6, PT, R244.reuse, R220, PT ;  /* 0x000000dcf400720c */ /* 0x040fe20003fc4070 */
[----:B------:R-:W-:Y:S01]  /*7f50*/  IMAD R223, R244, R5, R223 ;  /* 0x00000005f4df7224 */ /* 0x000fe200078e02df */
[----:B------:R-:W-:Y:S01]  /*7f60*/  ISETP.GE.AND P3, PT, R148, RZ, PT ;  /* 0x000000ff9400720c */ /* 0x000fe20003f66270 */
[----:B------:R-:W-:Y:S01]  /*7f70*/  @!P4 IMAD.MOV R219, RZ, RZ, -R219 ;  /* 0x000000ffffdbc224 */ /* 0x000fe200078e0adb */
[----:B------:R-:W-:Y:S01]  /*7f80*/  IABS R225, R10 ;  /* 0x0000000a00e17213 */ /* 0x000fe20000000000 */
[----:B------:R-:W-:Y:S01]  /*7f90*/  IMAD.MOV R204, RZ, RZ, -R204 ;  /* 0x000000ffffcc7224 */ /* 0x000fe200078e0acc */
[----:B------:R-:W-:-:S02]  /*7fa0*/  IABS R227, R7 ;  /* 0x0000000700e37213 */ /* 0x000fc40000000000 */
[----:B------:R-:W-:Y:S01]  /*7fb0*/  LOP3.LUT R148, R0, 0x99, R9, 0xfe, !PT ;  /* 0x0000009900947812 */ /* 0x000fe200078efe09 */
[----:B------:R-:W-:Y:S01]  /*7fc0*/  @!P2 IMAD.IADD R222, R222, 0x1, -R244 ;  /* 0x00000001dedea824 */ /* 0x000fe200078e0af4 */
[----:B------:R-:W-:Y:S01]  /*7fd0*/  ISETP.GT.U32.AND P2, PT, R244, R224, PT ;  /* 0x000000e0f400720c */ /* 0x000fe20003f44070 */
[----:B------:R-:W-:Y:S01]  /*7fe0*/  IMAD.HI.U32 R2, R4, R225, RZ ;  /* 0x000000e104027227 */ /* 0x000fe200078e00ff */
[----:B------:R-:W-:-:S03]  /*7ff0*/  IABS R147, R148 ;  /* 0x0000009400937213 */ /* 0x000fc60000000000 */
[--C-:B------:R-:W-:Y:S01]  /*8000*/  @!P1 IMAD.IADD R218, R218, 0x1, -R244.reuse ;  /* 0x00000001dada9824 */ /* 0x100fe200078e0af4 */
[----:B------:R-:W-:Y:S01]  /*8010*/  ISETP.GE.AND P1, PT, R149, RZ, PT ;  /* 0x000000ff9500720c */ /* 0x000fe20003f26270 */
[----:B------:R-:W-:Y:S01]  /*8020*/  @!P6 IMAD.IADD R220, R220, 0x1, -R244 ;  /* 0x00000001dcdce824 */ /* 0x000fe200078e0af4 */
[C---:B------:R-:W-:Y:S01]  /*8030*/  ISETP.GT.U32.AND P6, PT, R244.reuse, R223, PT ;  /* 0x000000dff400720c */ /* 0x040fe20003fc4070 */
[----:B------:R-:W-:Y:S01]  /*8040*/  IMAD.MOV R2, RZ, RZ, -R2 ;  /* 0x000000ffff027224 */ /* 0x000fe200078e0a02 */
[----:B------:R-:W-:Y:S01]  /*8050*/  IABS R149, R151 ;  /* 0x0000009700957213 */ /* 0x000fe20000000000 */
[----:B------:R-:W-:Y:S01]  /*8060*/  @!P0 IMAD.MOV R218, RZ, RZ, -R218 ;  /* 0x000000ffffda8224 */ /* 0x000fe200078e0ada */
[----:B------:R-:W-:Y:S01]  /*8070*/  ISETP.GT.U32.AND P0, PT, R244, R221, PT ;  /* 0x000000ddf400720c */ /* 0x000fe20003f04070 */
[----:B------:R-:W-:Y:S02]  /*8080*/  @!P2 IMAD.IADD R224, R224, 0x1, -R244 ;  /* 0x00000001e0e0a824 */ /* 0x000fe400078e0af4 */
[----:B------:R-:W-:-:S02]  /*8090*/  @!P3 IMAD.MOV R220, RZ, RZ, -R220 ;  /* 0x000000ffffdcb224 */ /* 0x000fc400078e0adc */
[C---:B------:R-:W-:Y:S01]  /*80a0*/  IMAD R225, R244.reuse, R2, R225 ;  /* 0x00000002f4e17224 */ /* 0x040fe200078e02e1 */
[----:B------:R-:W-:Y:S01]  /*80b0*/  ISETP.GT.U32.AND P3, PT, R244, R224, PT ;  /* 0x000000e0f400720c */ /* 0x000fe20003f64070 */
[----:B------:R-:W-:-:S03]  /*80c0*/  IMAD.HI.U32 R2, R4, R227, RZ ;  /* 0x000000e304027227 */ /* 0x000fc600078e00ff */
[----:B------:R-:W-:Y:S01]  /*80d0*/  ISETP.GT.U32.AND P4, PT, R244, R225, PT ;  /* 0x000000e1f400720c */ /* 0x000fe20003f84070 */
[----:B------:R-:W-:Y:S02]  /*80e0*/  IMAD.MOV R2, RZ, RZ, -R2 ;  /* 0x000000ffff027224 */ /* 0x000fe400078e0a02 */
[----:B------:R-:W-:-:S04]  /*80f0*/  IMAD.HI.U32 R5, R4, R147, RZ ;  /* 0x0000009304057227 */ /* 0x000fc800078e00ff */
[----:B------:R-:W-:Y:S02]  /*8100*/  IMAD R227, R244, R2, R227 ;  /* 0x00000002f4e37224 */ /* 0x000fe400078e02e3 */
[----:B------:R-:W-:Y:S02]  /*8110*/  IMAD.MOV R5, RZ, RZ, -R5 ;  /* 0x000000ffff057224 */ /* 0x000fe400078e0a05 */
[--C-:B------:R-:W-:Y:S01]  /*8120*/  @!P0 IMAD.IADD R221, R221, 0x1, -R244.reuse ;  /* 0x00000001dddd8824 */ /* 0x100fe200078e0af4 */
[----:B------:R-:W-:Y:S01]  /*8130*/  ISETP.GE.AND P0, PT, R8, RZ, PT ;  /* 0x000000ff0800720c */ /* 0x000fe20003f06270 */
[----:B------:R-:W-:Y:S01]  /*8140*/  @!P3 IMAD.IADD R224, R224, 0x1, -R244 ;  /* 0x00000001e0e0b824 */ /* 0x000fe200078e0af4 */
[C---:B------:R-:W-:Y:S01]  /*8150*/  ISETP.GT.U32.AND P3, PT, R244.reuse, R227, PT ;  /* 0x000000e3f400720c */ /* 0x040fe20003f64070 */
[----:B------:R-:W-:Y:S01]  /*8160*/  IMAD R226, R244, R5, R147 ;  /* 0x00000005f4e27224 */ /* 0x000fe200078e0293 */
[----:B------:R-:W-:Y:S01]  /*8170*/  LOP3.LUT R8, R0, 0x9b, R9, 0xfe, !PT ;  /* 0x0000009b00087812 */ /* 0x000fe200078efe09 */
[----:B------:R-:W-:-:S02]  /*8180*/  @!P5 IMAD.MOV R222, RZ, RZ, -R222 ;  /* 0x000000ffffded224 */ /* 0x000fc400078e0ade */
[----:B------:R-:W-:Y:S01]  /*8190*/  @!P1 IMAD.MOV R221, RZ, RZ, -R221 ;  /* 0x000000ffffdd9224 */ /* 0x000fe200078e0add */
[----:B------:R-:W-:Y:S01]  /*81a0*/  IABS R5, R8 ;  /* 0x0000000800057213 */ /* 0x000fe20000000000 */
[--C-:B------:R-:W-:Y:S01]  /*81b0*/  @!P6 IMAD.IADD R223, R223, 0x1, -R244.reuse ;  /* 0x00000001dfdfe824 */ /* 0x100fe200078e0af4 */
[----:B------:R-:W-:Y:S01]  /*81c0*/  ISETP.GT.U32.AND P5, PT, R244, R226, PT ;  /* 0x000000e2f400720c */ /* 0x000fe20003fa4070 */
[--C-:B------:R-:W-:Y:S01]  /*81d0*/  @!P4 IMAD.IADD R225, R225, 0x1, -R244.reuse ;  /* 0x00000001e1e1c824 */ /* 0x100fe200078e0af4 */
[----:B------:R-:W-:Y:S01]  /*81e0*/  ISETP.GE.AND P1, PT, R10, RZ, PT ;  /* 0x000000ff0a00720c */ /* 0x000fe20003f26270 */
[----:B------:R-:W-:Y:S01]  /*81f0*/  IMAD.HI.U32 R2, R4, R5, RZ ;  /* 0x0000000504027227 */ /* 0x000fe200078e00ff */
[----:B------:R-:W-:Y:S02]  /*8200*/  LOP3.LUT R10, R0, 0x9c, R9, 0xfe, !PT ;  /* 0x0000009c000a7812 */ /* 0x000fe400078efe09 */
[----:B------:R-:W-:Y:S01]  /*8210*/  ISETP.GT.U32.AND P2, PT, R244, R223, PT ;  /* 0x000000dff400720c */ /* 0x000fe20003f44070 */
[----:B------:R-:W-:Y:S01]  /*8220*/  @!P3 IMAD.IADD R227, R227, 0x1, -R244 ;  /* 0x00000001e3e3b824 */ /* 0x000fe200078e0af4 */
[----:B------:R-:W-:Y:S01]  /*8230*/  IABS R229, R10 ;  /* 0x0000000a00e57213 */ /* 0x000fe20000000000 */
[----:B------:R-:W-:Y:S01]  /*8240*/  IMAD.MOV R2, RZ, RZ, -R2 ;  /* 0x000000ffff027224 */ /* 0x000fe200078e0a02 */
[----:B------:R-:W-:-:S02]  /*8250*/  ISETP.GE.AND P6, PT, R146, RZ, PT ;  /* 0x000000ff9200720c */ /* 0x000fc40003fc6270 */
[C---:B------:R-:W-:Y:S01]  /*8260*/  ISETP.GT.U32.AND P3, PT, R244.reuse, R227, PT ;  /* 0x000000e3f400720c */ /* 0x040fe20003f64070 */
[----:B------:R-:W-:Y:S01]  /*8270*/  IMAD R228, R244, R2, R5 ;  /* 0x00000002f4e47224 */ /* 0x000fe200078e0205 */
[----:B------:R-:W-:Y:S01]  /*8280*/  LOP3.LUT R146, R0, 0x9d, R9, 0xfe, !PT ;  /* 0x0000009d00927812 */ /* 0x000fe200078efe09 */
[----:B------:R-:W-:Y:S01]  /*8290*/  @!P5 IMAD.IADD R226, R226, 0x1, -R244 ;  /* 0x00000001e2e2d824 */ /* 0x000fe200078e0af4 */
[----:B------:R-:W-:Y:S01]  /*82a0*/  ISETP.GT.U32.AND P5, PT, R244, R225, PT ;  /* 0x000000e1f400720c */ /* 0x000fe20003fa4070 */
[----:B------:R-:W-:Y:S01]  /*82b0*/  IMAD.HI.U32 R2, R4, R229, RZ ;  /* 0x000000e504027227 */ /* 0x000fe200078e00ff */
[----:B------:R-:W-:Y:S02]  /*82c0*/  IABS R5, R146 ;  /* 0x0000009200057213 */ /* 0x000fe40000000000 */
[----:B------:R-:W-:Y:S01]  /*82d0*/  ISETP.GE.AND P4, PT, R7, RZ, PT ;  /* 0x000000ff0700720c */ /* 0x000fe20003f86270 */
[----:B------:R-:W-:Y:S02]  /*82e0*/  IMAD.MOV R2, RZ, RZ, -R2 ;  /* 0x000000ffff027224 */ /* 0x000fe400078e0a02 */
[--C-:B------:R-:W-:Y:S01]  /*82f0*/  @!P2 IMAD.IADD R223, R223, 0x1, -R244.reuse ;  /* 0x00000001dfdfa824 */ /* 0x100fe200078e0af4 */
[----:B------:R-:W-:Y:S01]  /*8300*/  ISETP.GE.AND P2, PT, R148, RZ, PT ;  /* 0x000000ff9400720c */ /* 0x000fe20003f46270 */
[----:B------:R-:W-:Y:S01]  /*8310*/  IMAD R229, R244, R2, R229 ;  /* 0x00000002f4e57224 */ /* 0x000fe200078e02e5 */
[----:B------:R-:W-:Y:S01]  /*8320*/  LOP3.LUT R148, R0, 0xb0, R9, 0xfe, !PT ;  /* 0x000000b000947812 */ /* 0x000fe200078efe09 */
[----:B------:R-:W-:-:S02]  /*8330*/  @!P3 IMAD.IADD R227, R227, 0x1, -R244 ;  /* 0x00000001e3e3b824 */ /* 0x000fc400078e0af4 */
[----:B------:R-:W-:Y:S01]  /*8340*/  @!P0 IMAD.MOV R223, RZ, RZ, -R223 ;  /* 0x000000ffffdf8224 */ /* 0x000fe200078e0adf */
[C---:B------:R-:W-:Y:S01]  /*8350*/  ISETP.GT.U32.AND P3, PT, R244.reuse, R229, PT ;  /* 0x000000e5f400720c */ /* 0x040fe20003f64070 */
[----:B------:R-:W-:Y:S01]  /*8360*/  @!P5 IMAD.IADD R225, R225, 0x1, -R244 ;  /* 0x00000001e1e1d824 */ /* 0x000fe200078e0af4 */
[C---:B------:R-:W-:Y:S01]  /*8370*/  ISETP.GT.U32.AND P0, PT, R244.reuse, R226, PT ;  /* 0x000000e2f400720c */ /* 0x040fe20003f04070 */
[----:B------:R-:W-:Y:S01]  /*8380*/  @!P6 IMAD.MOV R224, RZ, RZ, -R224 ;  /* 0x000000ffffe0e224 */ /* 0x000fe200078e0ae0 */
[----:B------:R-:W-:Y:S01]  /*8390*/  ISETP.GT.U32.AND P5, PT, R244, R228, PT ;  /* 0x000000e4f400720c */ /* 0x000fe20003fa4070 */
[----:B------:R-:W-:Y:S01]  /*83a0*/  IMAD.HI.U32 R2, R4, R5, RZ ;  /* 0x0000000504027227 */ /* 0x000fe200078e00ff */
[----:B------:R-:W-:Y:S02]  /*83b0*/  ISETP.GE.AND P6, PT, R8, RZ, PT ;  /* 0x000000ff0800720c */ /* 0x000fe40003fc6270 */
[----:B------:R-:W-:Y:S01]  /*83c0*/  LOP3.LUT R8, R0, 0x9e, R9, 0xfe, !PT ;  /* 0x0000009e00087812 */ /* 0x000fe200078efe09 */
[----:B------:R-:W-:-:S02]  /*83d0*/  IMAD.MOV R2, RZ, RZ, -R2 ;  /* 0x000000ffff027224 */ /* 0x000fc400078e0a02 */
[----:B------:R-:W-:Y:S01]  /*83e0*/  @!P1 IMAD.MOV R225, RZ, RZ, -R225 ;  /* 0x000000ffffe19224 */ /* 0x000fe200078e0ae1 */
[----:B------:R-:W-:Y:S01]  /*83f0*/  IABS R231, R8 ;  /* 0x0000000800e77213 */ /* 0x000fe20000000000 */
[--C-:B------:R-:W-:Y:S02]  /*8400*/  @!P3 IMAD.IADD R229, R229, 0x1, -R244.reuse ;  /* 0x00000001e5e5b824 */ /* 0x100fe400078e0af4 */
[--C-:B------:R-:W-:Y:S01]  /*8410*/  @!P0 IMAD.IADD R226, R226, 0x1, -R244.reuse ;  /* 0x00000001e2e28824 */ /* 0x100fe200078e0af4 */
[----:B------:R-:W-:Y:S01]  /*8420*/  ISETP.GE.AND P0, PT, R10, RZ, PT ;  /* 0x000000ff0a00720c */ /* 0x000fe20003f06270 */
[----:B------:R-:W-:Y:S01]  /*8430*/  @!P5 IMAD.IADD R228, R228, 0x1, -R244 ;  /* 0x00000001e4e4d824 */ /* 0x000fe200078e0af4 */
[----:B------:R-:W-:Y:S01]  /*8440*/  LOP3.LUT R10, R0, 0x9f, R9, 0xfe, !PT ;  /* 0x0000009f000a7812 */ /* 0x000fe200078efe09 */
[C---:B------:R-:W-:Y:S01]  /*8450*/  IMAD R230, R244.reuse, R2, R5 ;  /* 0x00000002f4e67224 */ /* 0x040fe200078e0205 */
[----:B------:R-:W-:Y:S01]  /*8460*/  ISETP.GT.U32.AND P3, PT, R244, R229, PT ;  /* 0x000000e5f400720c */ /* 0x000fe20003f64070 */
[----:B------:R-:W-:Y:S01]  /*8470*/  IMAD.HI.U32 R2, R4, R231, RZ ;  /* 0x000000e704027227 */ /* 0x000fe200078e00ff */
[----:B------:R-:W-:-:S02]  /*8480*/  IABS R7, R10 ;  /* 0x0000000a00077213 */ /* 0x000fc40000000000 */
[----:B------:R-:W-:Y:S01]  /*8490*/  ISETP.GT.U32.AND P1, PT, R244, R228, PT ;  /* 0x000000e4f400720c */ /* 0x000fe20003f24070 */
[----:B------:R-:W-:Y:S01]  /*84a0*/  IMAD.MOV R2, RZ, RZ, -R2 ;  /* 0x000000ffff027224 */ /* 0x000fe200078e0a02 */
[----:B------:R-:W-:Y:S01]  /*84b0*/  ISETP.GE.AND P5, PT, R146, RZ, PT ;  /* 0x000000ff9200720c */ /* 0x000fe20003fa6270 */
[----:B------:R-:W-:Y:S01]  /*84c0*/  IMAD.HI.U32 R5, R4, R7, RZ ;  /* 0x0000000704057227 */ /* 0x000fe200078e00ff */
[----:B------:R-:W-:-:S03]  /*84d0*/  LOP3.LUT R146, R0, 0xa6, R9, 0xfe, !PT ;  /* 0x000000a600927812 */ /* 0x000fc600078efe09 */
[----:B------:R-:W-:Y:S01]  /*84e0*/  @!P2 IMAD.MOV R226, RZ, RZ, -R226 ;  /* 0x000000ffffe2a224 */ /* 0x000fe200078e0ae2 */
[C---:B------:R-:W-:Y:S01]  /*84f0*/  ISETP.GT.U32.AND P2, PT, R244.reuse, R230, PT ;  /* 0x000000e6f400720c */ /* 0x040fe20003f44070 */
[C---:B------:R-:W-:Y:S01]  /*8500*/  IMAD R231, R244.reuse, R2, R231 ;  /* 0x00000002f4e77224 */ /* 0x040fe200078e02e7 */
[----:B------:R-:W-:Y:S01]  /*8510*/  IABS R239, R146 ;  /* 0x0000009200ef7213 */ /* 0x000fe20000000000 */
[----:B------:R-:W-:Y:S02]  /*8520*/  IMAD.MOV R5, RZ, RZ, -R5 ;  /* 0x000000ffff057224 */ /* 0x000fe400078e0a05 */
[--C-:B------:R-:W-:Y:S01]  /*8530*/  @!P3 IMAD.IADD R229, R229, 0x1, -R244.reuse ;  /* 0x00000001e5e5b824 */ /* 0x100fe200078e0af4 */
[----:B------:R-:W-:Y:S01]  /*8540*/  ISETP.GT.U32.AND P3, PT, R244, R231, PT ;  /* 0x000000e7f400720c */ /* 0x000fe20003f64070 */
[----:B------:R-:W-:Y:S01]  /*8550*/  @!P1 IMAD.IADD R228, R228, 0x1, -R244 ;  /* 0x00000001e4e49824 */ /* 0x000fe200078e0af4 */
[----:B------:R-:W-:Y:S01]  /*8560*/  ISETP.GE.AND P1, PT, R10, RZ, PT ;  /* 0x000000ff0a00720c */ /* 0x000fe20003f26270 */
[----:B------:R-:W-:Y:S01]  /*8570*/  IMAD R232, R244, R5, R7 ;  /* 0x00000005f4e87224 */ /* 0x000fe200078e0207 */
[C-C-:B------:R-:W-:Y:S01]  /*8580*/  LOP3.LUT R10, R0.reuse, 0xa2, R9.reuse, 0xfe, !PT ;  /* 0x000000a2000a7812 */ /* 0x140fe200078efe09 */
[----:B------:R-:W-:Y:S01]  /*8590*/  @!P6 IMAD.MOV R228, RZ, RZ, -R228 ;  /* 0x000000ffffe4e224 */ /* 0x000fe200078e0ae4 */
[----:B------:R-:W-:Y:S01]  /*85a0*/  LOP3.LUT R5, R0, 0xa1, R9, 0xfe, !PT ;  /* 0x000000a100057812 */ /* 0x000fe200078efe09 */
[----:B------:R-:W-:Y:S01]  /*85b0*/  @!P4 IMAD.MOV R227, RZ, RZ, -R227 ;  /* 0x000000ffffe3c224 */ /* 0x000fe200078e0ae3 */
[----:B------:R-:W-:Y:S01]  /*85c0*/  ISETP.GT.U32.AND P6, PT, R244, R232, PT ;  /* 0x000000e8f400720c */ /* 0x000fe20003fc4070 */
[--C-:B------:R-:W-:Y:S01]  /*85d0*/  @!P2 IMAD.IADD R230, R230, 0x1, -R244.reuse ;  /* 0x00000001e6e6a824 */ /* 0x100fe200078e0af4 */
[----:B------:R-:W-:Y:S01]  /*85e0*/  ISETP.GE.AND P4, PT, R8, RZ, PT ;  /* 0x000000ff0800720c */ /* 0x000fe20003f86270 */
[----:B------:R-:W-:Y:S01]  /*85f0*/  @!P0 IMAD.MOV R229, RZ, RZ, -R229 ;  /* 0x000000ffffe58224 */ /* 0x000fe200078e0ae5 */
[----:B------:R-:W-:Y:S01]  /*8600*/  LOP3.LUT R8, R0, 0xa0, R9, 0xfe, !PT ;  /* 0x000000a000087812 */ /* 0x000fe200078efe09 */
[----:B------:R-:W-:Y:S01]  /*8610*/  @!P3 IMAD.IADD R231, R231, 0x1, -R244 ;  /* 0x00000001e7e7b824 */ /* 0x000fe200078e0af4 */
[----:B------:R-:W-:-:S02]  /*8620*/  ISETP.GT.U32.AND P2, PT, R244, R230, PT ;  /* 0x000000e6f400720c */ /* 0x000fc40003f44070 */
[----:B------:R-:W-:Y:S02]  /*8630*/  IABS R233, R8 ;  /* 0x0000000800e97213 */ /* 0x000fe40000000000 */
[----:B------:R-:W-:Y:S02]  /*8640*/  ISETP.GT.U32.AND P3, PT, R244, R231, PT ;  /* 0x000000e7f400720c */ /* 0x000fe40003f64070 */
[----:B------:R-:W-:Y:S01]  /*8650*/  IABS R235, R10 ;  /* 0x0000000a00eb7213 */ /* 0x000fe20000000000 */
[----:B------:R-:W-:Y:S01]  /*8660*/  IMAD.HI.U32 R2, R4, R233, RZ ;  /* 0x000000e904027227 */ /* 0x000fe200078e00ff */
[----:B------:R-:W-:Y:S02]  /*8670*/  IABS R147, R5 ;  /* 0x0000000500937213 */ /* 0x000fe40000000000 */
[----:B------:R-:W-:Y:S01]  /*8680*/  ISETP.GE.AND P0, PT, R8, RZ, PT ;  /* 0x000000ff0800720c */ /* 0x000fe20003f06270 */
[----:B------:R-:W-:Y:S01]  /*8690*/  @!P6 IMAD.IADD R232, R232, 0x1, -R244 ;  /* 0x00000001e8e8e824 */ /* 0x000fe200078e0af4 */
[----:B------:R-:W-:Y:S01]  /*86a0*/  LOP3.LUT R8, R0, 0xa4, R9, 0xfe, !PT ;  /* 0x000000a400087812 */ /* 0x000fe200078efe09 */
[----:B------:R-:W-:-:S02]  /*86b0*/  IMAD.MOV R7, RZ, RZ, -R2 ;  /* 0x000000ffff077224 */ /* 0x000fc400078e0a02 */
[----:B------:R-:W-:Y:S01]  /*86c0*/  @!P2 IMAD.IADD R230, R230, 0x1, -R244 ;  /* 0x00000001e6e6a824 */ /* 0x000fe200078e0af4 */
[C---:B------:R-:W-:Y:S01]  /*86d0*/  ISETP.GT.U32.AND P6, PT, R244.reuse, R232, PT ;  /* 0x000000e8f400720c */ /* 0x040fe20003fc4070 */
[----:B------:R-:W-:Y:S01]  /*86e0*/  IMAD R233, R244, R7, R233 ;  /* 0x00000007f4e97224 */ /* 0x000fe200078e02e9 */
[----:B------:R-:W-:Y:S01]  /*86f0*/  ISETP.GE.AND P2, PT, R5, RZ, PT ;  /* 0x000000ff0500720c */ /* 0x000fe20003f46270 */
[----:B------:R-:W-:Y:S01]  /*8700*/  IMAD.HI.U32 R5, R4, R235, RZ ;  /* 0x000000eb04057227 */ /* 0x000fe200078e00ff */
[----:B------:R-:W-:-:S03]  /*8710*/  IABS R237, R8 ;  /* 0x0000000800ed7213 */ /* 0x000fc60000000000 */
[----:B------:R-:W-:Y:S01]  /*8720*/  @!P3 IMAD.IADD R231, R231, 0x1, -R244 ;  /* 0x00000001e7e7b824 */ /* 0x000fe200078e0af4 */
[----:B------:R-:W-:Y:S01]  /*8730*/  ISETP.GT.U32.AND P3, PT, R244, R233, PT ;  /* 0x000000e9f400720c */ /* 0x000fe20003f64070 */
[----:B------:R-:W-:Y:S02]  /*8740*/  IMAD.MOV R5, RZ, RZ, -R5 ;  /* 0x000000ffff057224 */ /* 0x000fe400078e0a05 */
[----:B------:R-:W-:-:S04]  /*8750*/  IMAD.HI.U32 R2, R4, R147, RZ ;  /* 0x0000009304027227 */ /* 0x000fc800078e00ff */
[----:B------:R-:W-:Y:S02]  /*8760*/  IMAD R235, R244, R5, R235 ;  /* 0x00000005f4eb7224 */ /* 0x000fe400078e02eb */
[----:B------:R-:W-:Y:S02]  /*8770*/  @!P6 IMAD.IADD R232, R232, 0x1, -R244 ;  /* 0x00000001e8e8e824 */ /* 0x000fe400078e0af4 */
[----:B------:R-:W-:Y:S02]  /*8780*/  IMAD.MOV R2, RZ, RZ, -R2 ;  /* 0x000000ffff027224 */ /* 0x000fe400078e0a02 */
[----:B------:R-:W-:Y:S01]  /*8790*/  @!P1 IMAD.MOV R232, RZ, RZ, -R232 ;  /* 0x000000ffffe89224 */ /* 0x000fe200078e0ae8 */
[C---:B------:R-:W-:Y:S01]  /*87a0*/  ISETP.GT.U32.AND P1, PT, R244.reuse, R235, PT ;  /* 0x000000ebf400720c */ /* 0x040fe20003f24070 */
[----:B------:R-:W-:Y:S02]  /*87b0*/  @!P3 IMAD.IADD R233, R233, 0x1, -R244 ;  /* 0x00000001e9e9b824 */ /* 0x000fe400078e0af4 */
[----:B------:R-:W-:Y:S01]  /*87c0*/  IMAD R234, R244, R2, R147 ;  /* 0x00000002f4ea7224 */ /* 0x000fe200078e0293 */
[----:B------:R-:W-:Y:S01]  /*87d0*/  LOP3.LUT R2, R0, 0xa3, R9, 0xfe, !PT ;  /* 0x000000a300027812 */ /* 0x000fe200078efe09 */
[----:B------:R-:W-:Y:S01]  /*87e0*/  @!P4 IMAD.MOV R231, RZ, RZ, -R231 ;  /* 0x000000ffffe7c224 */ /* 0x000fe200078e0ae7 */
[----:B------:R-:W-:Y:S01]  /*87f0*/  ISETP.GT.U32.AND P3, PT, R244, R233, PT ;  /* 0x000000e9f400720c */ /* 0x000fe20003f64070 */
[----:B------:R-:W-:Y:S01]  /*8800*/  IMAD.HI.U32 R5, R4, R237, RZ ;  /* 0x000000ed04057227 */ /* 0x000fe200078e00ff */
[----:B------:R-:W-:-:S02]  /*8810*/  ISETP.GT.U32.AND P4, PT, R244, R234, PT ;  /* 0x000000eaf400720c */ /* 0x000fc40003f84070 */
[----:B------:R-:W-:Y:S01]  /*8820*/  IABS R7, R2 ;  /* 0x0000000200077213 */ /* 0x000fe20000000000 */
[----:B------:R-:W-:Y:S01]  /*8830*/  IMAD.MOV R5, RZ, RZ, -R5 ;  /* 0x000000ffff057224 */ /* 0x000fe200078e0a05 */
[----:B------:R-:W-:Y:S01]  /*8840*/  ISETP.GE.AND P6, PT, R2, RZ, PT ;  /* 0x000000ff0200720c */ /* 0x000fe20003fc6270 */
[----:B------:R-:W-:Y:S02]  /*8850*/  @!P1 IMAD.IADD R235, R235, 0x1, -R244 ;  /* 0x00000001ebeb9824 */ /* 0x000fe400078e0af4 */
[----:B------:R-:W-:Y:S01]  /*8860*/  @!P5 IMAD.MOV R230, RZ, RZ, -R230 ;  /* 0x000000ffffe6d224 */ /* 0x000fe200078e0ae6 */
[----:B------:R-:W-:Y:S01]  /*8870*/  ISETP.GE.AND P5, PT, R10, RZ, PT ;  /* 0x000000ff0a00720c */ /* 0x000fe20003fa6270 */
[C---:B------:R-:W-:Y:S01]  /*8880*/  IMAD R237, R244.reuse, R5, R237 ;  /* 0x00000005f4ed7224 */ /* 0x040fe200078e02ed */
[----:B------:R-:W-:Y:S01]  /*8890*/  ISETP.GT.U32.AND P1, PT, R244, R235, PT ;  /* 0x000000ebf400720c */ /* 0x000fe20003f24070 */
[--C-:B------:R-:W-:Y:S01]  /*88a0*/  @!P3 IMAD.IADD R233, R233, 0x1, -R244.reuse ;  /* 0x00000001e9e9b824 */ /* 0x100fe200078e0af4 */
[----:B------:R-:W-:Y:S01]  /*88b0*/  LOP3.LUT R10, R0, 0xa5, R9, 0xfe, !PT ;  /* 0x000000a5000a7812 */ /* 0x000fe200078efe09 */
[----:B------:R-:W-:Y:S01]  /*88c0*/  @!P4 IMAD.IADD R234, R234, 0x1, -R244 ;  /* 0x00000001eaeac824 */ /* 0x000fe200078e0af4 */
[----:B------:R-:W-:Y:S01]  /*88d0*/  ISETP.GE.AND P3, PT, R8, RZ, PT ;  /* 0x000000ff0800720c */ /* 0x000fe20003f66270 */
[----:B------:R-:W-:Y:S01]  /*88e0*/  IMAD.HI.U32 R5, R4, R239, RZ ;  /* 0x000000ef04057227 */ /* 0x000fe200078e00ff */
[----:B------:R-:W-:-:S02]  /*88f0*/  IABS R147, R10 ;  /* 0x0000000a00937213 */ /* 0x000fc40000000000 */
[C---:B------:R-:W-:Y:S01]  /*8900*/  ISETP.GT.U32.AND P4, PT, R244.reuse, R234, PT ;  /* 0x000000eaf400720c */ /* 0x040fe20003f84070 */
[----:B------:R-:W-:Y:S01]  /*8910*/  @!P0 IMAD.MOV R233, RZ, RZ, -R233 ;  /* 0x000000ffffe98224 */ /* 0x000fe200078e0ae9 */
[----:B------:R-:W-:Y:S01]  /*8920*/  ISETP.GT.U32.AND P0, PT, R244, R237, PT ;  /* 0x000000edf400720c */ /* 0x000fe20003f04070 */
[----:B------:R-:W-:Y:S01]  /*8930*/  IMAD.MOV R5, RZ, RZ, -R5 ;  /* 0x000000ffff057224 */ /* 0x000fe200078e0a05 */
[----:B------:R-:W-:Y:S01]  /*8940*/  LOP3.LUT R8, R0, 0xa7, R9, 0xfe, !PT ;  /* 0x000000a700087812 */ /* 0x000fe200078efe09 */
[----:B------:R-:W-:-:S04]  /*8950*/  IMAD.HI.U32 R2, R4, R7, RZ ;  /* 0x0000000704027227 */ /* 0x000fc800078e00ff */
[C---:B------:R-:W-:Y:S01]  /*8960*/  IMAD R239, R244.reuse, R5, R239 ;  /* 0x00000005f4ef7224 */ /* 0x040fe200078e02ef */
[----:B------:R-:W-:Y:S01]  /*8970*/  IABS R5, R8 ;  /* 0x0000000800057213 */ /* 0x000fe20000000000 */
[----:B------:R-:W-:Y:S02]  /*8980*/  @!P1 IMAD.IADD R235, R235, 0x1, -R244 ;  /* 0x00000001ebeb9824 */ /* 0x000fe400078e0af4 */
[----:B------:R-:W-:Y:S02]  /*8990*/  IMAD.MOV R236, RZ, RZ, -R2 ;  /* 0x000000ffffec7224 */ /* 0x000fe400078e0a02 */
[----:B------:R-:W-:Y:S01]  /*89a0*/  @!P5 IMAD.MOV R235, RZ, RZ, -R235 ;  /* 0x000000ffffebd224 */ /* 0x000fe200078e0aeb */
[----:B------:R-:W-:Y:S01]  /*89b0*/  ISETP.GT.U32.AND P5, PT, R244, R239, PT ;  /* 0x000000eff400720c */ /* 0x000fe20003fa4070 */
[----:B------:R-:W-:-:S04]  /*89c0*/  IMAD.HI.U32 R2, R4, R147, RZ ;  /* 0x0000009304027227 */ /* 0x000fc800078e00ff */
[----:B------:R-:W-:Y:S02]  /*89d0*/  IMAD R236, R244, R236, R7 ;  /* 0x000000ecf4ec7224 */ /* 0x000fe400078e0207 */
[----:B------:R-:W-:Y:S02]  /*89e0*/  @!P0 IMAD.IADD R237, R237, 0x1, -R244 ;  /* 0x00000001eded8824 */ /* 0x000fe400078e0af4 */
[----:B------:R-:W-:Y:S02]  /*89f0*/  IMAD.MOV R2, RZ, RZ, -R2 ;  /* 0x000000ffff027224 */ /* 0x000fe400078e0a02 */
[----:B------:R-:W-:Y:S01]  /*8a00*/  @!P4 IMAD.IADD R234, R234, 0x1, -R244 ;  /* 0x00000001eaeac824 */ /* 0x000fe200078e0af4 */
[C---:B------:R-:W-:Y:S01]  /*8a10*/  ISETP.GT.U32.AND P4, PT, R244.reuse, R236, PT ;  /* 0x000000ecf400720c */ /* 0x040fe20003f84070 */
[C---:B------:R-:W-:Y:S01]  /*8a20*/  IMAD R238, R244.reuse, R2, R147 ;  /* 0x00000002f4ee7224 */ /* 0x040fe200078e0293 */
[----:B------:R-:W-:Y:S01]  /*8a30*/  ISETP.GT.U32.AND P0, PT, R244, R237, PT ;  /* 0x000000edf400720c */ /* 0x000fe20003f04070 */
[----:B------:R-:W-:Y:S01]  /*8a40*/  @!P2 IMAD.MOV R234, RZ, RZ, -R234 ;  /* 0x000000ffffeaa224 */ /* 0x000fe200078e0aea */
[----:B------:R-:W-:Y:S01]  /*8a50*/  ISETP.GE.AND P2, PT, R10, RZ, PT ;  /* 0x000000ff0a00720c */ /* 0x000fe20003f46270 */
[----:B------:R-:W-:Y:S01]  /*8a60*/  IMAD.HI.U32 R2, R4, R5, RZ ;  /* 0x0000000504027227 */ /* 0x000fe200078e00ff */
[----:B------:R-:W-:-:S02]  /*8a70*/  LOP3.LUT R10, R0, 0xa8, R9, 0xfe, !PT ;  /* 0x000000a8000a7812 */ /* 0x000fc400078efe09 */
[----:B------:R-:W-:Y:S01]  /*8a80*/  ISETP.GT.U32.AND P1, PT, R244, R238, PT ;  /* 0x000000eef400720c */ /* 0x000fe20003f24070 */
[----:B------:R-:W-:Y:S01]  /*8a90*/  IMAD.MOV R2, RZ, RZ, -R2 ;  /* 0x000000ffff027224 */ /* 0x000fe200078e0a02 */
[----:B------:R-:W-:Y:S01]  /*8aa0*/  IABS R241, R10 ;  /* 0x0000000a00f17213 */ /* 0x000fe20000000000 */
[--C-:B------:R-:W-:Y:S01]  /*8ab0*/  @!P5 IMAD.IADD R239, R239, 0x1, -R244.reuse ;  /* 0x00000001efefd824 */ /* 0x100fe200078e0af4 */
[----:B------:R-:W-:Y:S01]  /*8ac0*/  LOP3.LUT R147, R0, 0xa9, R9, 0xfe, !PT ;  /* 0x000000a900937812 */ /* 0x000fe200078efe09 */
[----:B------:R-:W-:Y:S02]  /*8ad0*/  IMAD R240, R244, R2, R5 ;  /* 0x00000002f4f07224 */ /* 0x000fe400078e0205 */
[----:B------:R-:W-:Y:S01]  /*8ae0*/  IMAD.HI.U32 R2, R4, R241, RZ ;  /* 0x000000f104027227 */ /* 0x000fe200078e00ff */
[----:B------:R-:W-:Y:S02]  /*8af0*/  ISETP.GT.U32.AND P5, PT, R244, R239, PT ;  /* 0x000000eff400720c */ /* 0x000fe40003fa4070 */
[----:B------:R-:W-:Y:S01]  /*8b00*/  IABS R7, R147 ;  /* 0x0000009300077213 */ /* 0x000fe20000000000 */
[----:B------:R-:W-:-:S02]  /*8b10*/  @!P4 IMAD.IADD R236, R236, 0x1, -R244 ;  /* 0x00000001ececc824 */ /* 0x000fc400078e0af4 */
[----:B------:R-:W-:Y:S01]  /*8b20*/  @!P0 IMAD.IADD R237, R237, 0x1, -R244 ;  /* 0x00000001eded8824 */ /* 0x000fe200078e0af4 */
[C---:B------:R-:W-:Y:S01]  /*8b30*/  ISETP.GT.U32.AND P0, PT, R244.reuse, R240, PT ;  /* 0x000000f0f400720c */ /* 0x040fe20003f04070 */
[----:B------:R-:W-:Y:S01]  /*8b40*/  IMAD.MOV R2, RZ, RZ, -R2 ;  /* 0x000000ffff027224 */ /* 0x000fe200078e0a02 */
[----:B------:R-:W-:Y:S01]  /*8b50*/  ISETP.GT.U32.AND P4, PT, R244, R236, PT ;  /* 0x000000ecf400720c */ /* 0x000fe20003f84070 */
[--C-:B------:R-:W-:Y:S02]  /*8b60*/  @!P1 IMAD.IADD R238, R238, 0x1, -R244.reuse ;  /* 0x00000001eeee9824 */ /* 0x100fe400078e0af4 */
[----:B------:R-:W-:Y:S01]  /*8b70*/  IMAD R241, R244, R2, R241 ;  /* 0x00000002f4f17224 */ /* 0x000fe200078e02f1 */
[----:B------:R-:W-:Y:S01]  /*8b80*/  LOP3.LUT R2, R0, 0xaa, R9, 0xfe, !PT ;  /* 0x000000aa00027812 */ /* 0x000fe200078efe09 */
[----:B------:R-:W-:Y:S01]  /*8b90*/  @!P5 IMAD.IADD R239, R239, 0x1, -R244 ;  /* 0x00000001efefd824 */ /* 0x000fe200078e0af4 */
[----:B------:R-:W-:Y:S01]  /*8ba0*/  ISETP.GT.U32.AND P1, PT, R244, R238, PT ;  /* 0x000000eef400720c */ /* 0x000fe20003f24070 */
[----:B------:R-:W-:Y:S01]  /*8bb0*/  IMAD.HI.U32 R5, R4, R7, RZ ;  /* 0x0000000704057227 */ /* 0x000fe200078e00ff */
[----:B------:R-:W-:-:S02]  /*8bc0*/  ISETP.GT.U32.AND P5, PT, R244, R241, PT ;  /* 0x000000f1f400720c */ /* 0x000fc40003fa4070 */
[----:B------:R-:W-:Y:S01]  /*8bd0*/  IABS R243, R2 ;  /* 0x0000000200f37213 */ /* 0x000fe20000000000 */
[--C-:B------:R-:W-:Y:S02]  /*8be0*/  @!P0 IMAD.IADD R240, R240, 0x1, -R244.reuse ;  /* 0x00000001f0f08824 */ /* 0x100fe400078e0af4 */
[----:B------:R-:W-:Y:S01]  /*8bf0*/  @!P4 IMAD.IADD R236, R236, 0x1, -R244 ;  /* 0x00000001ececc824 */ /* 0x000fe200078e0af4 */
[----:B------:R-:W-:Y:S01]  /*8c00*/  ISETP.GE.AND P4, PT, R146, RZ, PT ;  /* 0x000000ff9200720c */ /* 0x000fe20003f86270 */
[----:B------:R-:W-:Y:S01]  /*8c10*/  IMAD.MOV R5, RZ, RZ, -R5 ;  /* 0x000000ffff057224 */ /* 0x000fe200078e0a05 */
[----:B------:R-:W-:Y:S01]  /*8c20*/  ISETP.GT.U32.AND P0, PT, R244, R240, PT ;  /* 0x000000f0f400720c */ /* 0x000fe20003f04070 */
[----:B------:R-:W-:Y:S01]  /*8c30*/  @!P6 IMAD.MOV R236, RZ, RZ, -R236 ;  /* 0x000000ffffece224 */ /* 0x000fe200078e0aec */
[----:B------:R-:W-:Y:S01]  /*8c40*/  ISETP.GE.AND P6, PT, R8, RZ, PT ;  /* 0x000000ff0800720c */ /* 0x000fe20003fc6270 */
[--C-:B------:R-:W-:Y:S01]  /*8c50*/  @!P1 IMAD.IADD R238, R238, 0x1, -R244.reuse ;  /* 0x00000001eeee9824 */ /* 0x100fe200078e0af4 */
[----:B------:R-:W-:Y:S01]  /*8c60*/  LOP3.LUT R8, R0, 0xac, R9, 0xfe, !PT ;  /* 0x000000ac00087812 */ /* 0x000fe200078efe09 */
[----:B------:R-:W-:Y:S01]  /*8c70*/  IMAD R242, R244, R5, R7 ;  /* 0x00000005f4f27224 */ /* 0x000fe200078e0207 */
[----:B------:R-:W-:Y:S01]  /*8c80*/  LOP3.LUT R5, R0, 0xab, R9, 0xfe, !PT ;  /* 0x000000ab00057812 */ /* 0x000fe200078efe09 */
[----:B------:R-:W-:Y:S01]  /*8c90*/  @!P5 IMAD.IADD R241, R241, 0x1, -R244 ;  /* 0x00000001f1f1d824 */ /* 0x000fe200078e0af4 */
[----:B------:R-:W-:Y:S01]  /*8ca0*/  IABS R7, R8 ;  /* 0x0000000800077213 */ /* 0x000fe20000000000 */
[----:B------:R-:W-:Y:S01]  /*8cb0*/  @!P2 IMAD.MOV R238, RZ, RZ, -R238 ;  /* 0x000000ffffeea224 */ /* 0x000fe200078e0aee */
[----:B------:R-:W-:Y:S01]  /*8cc0*/  ISETP.GE.AND P2, PT, R2, RZ, PT ;  /* 0x000000ff0200720c */ /* 0x000fe20003f46270 */
[----:B------:R-:W-:Y:S01]  /*8cd0*/  IMAD.HI.U32 R2, R4, R243, RZ ;  /* 0x000000f304027227 */ /* 0x000fe200078e00ff */
[----:B------:R-:W-:-:S02]  /*8ce0*/  IABS R245, R5 ;  /* 0x0000000500f57213 */ /* 0x000fc40000000000 */
[----:B------:R-:W-:Y:S01]  /*8cf0*/  ISETP.GT.U32.AND P5, PT, R244, R241, PT ;  /* 0x000000f1f400720c */ /* 0x000fe20003fa4070 */
[----:B------:R-:W-:Y:S01]  /*8d00*/  @!P4 IMAD.MOV R239, RZ, RZ, -R239 ;  /* 0x000000ffffefc224 */ /* 0x000fe200078e0aef */
[----:B------:R-:W-:Y:S01]  /*8d10*/  ISETP.GE.AND P4, PT, R5, RZ, PT ;  /* 0x000000ff0500720c */ /* 0x000fe20003f86270 */
[----:B------:R-:W-:Y:S01]  /*8d20*/  @!P0 IMAD.IADD R240, R240, 0x1, -R244 ;  /* 0x00000001f0f08824 */ /* 0x000fe200078e0af4 */
[----:B------:R-:W-:Y:S01]  /*8d30*/  ISETP.GT.U32.AND P0, PT, R244, R242, PT ;  /* 0x000000f2f400720c */ /* 0x000fe20003f04070 */
[----:B------:R-:W-:Y:S01]  /*8d40*/  IMAD.HI.U32 R5, R4, R245, RZ ;  /* 0x000000f504057227 */ /* 0x000fe200078e00ff */
[----:B------:R-:W-:Y:S02]  /*8d50*/  LOP3.LUT R146, R0, 0xaf, R9, 0xfe, !PT ;  /* 0x000000af00927812 */ /* 0x000fe400078efe09 */
[----:B------:R-:W-:Y:S01]  /*8d60*/  ISETP.GE.AND P1, PT, R147, RZ, PT ;  /* 0x000000ff9300720c */ /* 0x000fe20003f26270 */
[----:B------:R-:W-:Y:S01]  /*8d70*/  IMAD.MOV R2, RZ, RZ, -R2 ;  /* 0x000000ffff027224 */ /* 0x000fe200078e0a02 */
[----:B------:R-:W-:Y:S01]  /*8d80*/  IABS R249, R146 ;  /* 0x0000009200f97213 */ /* 0x000fe20000000000 */
[----:B------:R-:W-:Y:S01]  /*8d90*/  IMAD.MOV R5, RZ, RZ, -R5 ;  /* 0x000000ffff057224 */ /* 0x000fe200078e0a05 */
[----:B------:R-:W-:Y:S01]  /*8da0*/  IABS R147, R148 ;  /* 0x0000009400937213 */ /* 0x000fe20000000000 */
[----:B------:R-:W-:-:S02]  /*8db0*/  IMAD R243, R244, R2, R243 ;  /* 0x00000002f4f37224 */ /* 0x000fc400078e02f3 */
[C---:B------:R-:W-:Y:S02]  /*8dc0*/  IMAD R245, R244.reuse, R5, R245 ;  /* 0x00000005f4f57224 */ /* 0x040fe400078e02f5 */
[--C-:B------:R-:W-:Y:S01]  /*8dd0*/  @!P5 IMAD.IADD R241, R241, 0x1, -R244.reuse ;  /* 0x00000001f1f1d824 */ /* 0x100fe200078e0af4 */
[----:B------:R-:W-:Y:S01]  /*8de0*/  ISETP.GT.U32.AND P5, PT, R244, R243, PT ;  /* 0x000000f3f400720c */ /* 0x000fe20003fa4070 */
[----:B------:R-:W-:Y:S02]  /*8df0*/  @!P0 IMAD.IADD R242, R242, 0x1, -R244 ;  /* 0x00000001f2f28824 */ /* 0x000fe400078e0af4 */
        /* <DEDUP_REMOVED lines=10> */
[C---:B------:R-:W-:Y:S02]  /*8ea0*/  IMAD R246, R244.reuse, R2, R7 ;  /* 0x00000002f4f67224 */ /* 0x040fe400078e0207 */
[--C-:B------:R-:W-:Y:S01]  /*8eb0*/  @!P6 IMAD.IADD R245, R245, 0x1, -R244.reuse ;  /* 0x00000001f5f5e824 */ /* 0x100fe200078e0af4 */
[----:B------:R-:W-:Y:S01]  /*8ec0*/  ISETP.GT.U32.AND P5, PT, R244, R243, PT ;  /* 0x000000f3f400720c */ /* 0x000fe20003fa4070 */
[----:B------:R-:W-:Y:S01]  /*8ed0*/  @!P0 IMAD.IADD R242, R242, 0x1, -R244 ;  /* 0x00000001f2f28824 */ /* 0x000fe200078e0af4 */
[----:B------:R-:W-:Y:S01]  /*8ee0*/  ISETP.GE.AND P0, PT, R10, RZ, PT ;  /* 0x000000ff0a00720c */ /* 0x000fe20003f06270 */
[----:B------:R-:W-:Y:S01]  /*8ef0*/  IMAD.HI.U32 R5, R4, R247, RZ ;  /* 0x000000f704057227 */ /* 0x000fe200078e00ff */
[----:B------:R-:W-:-:S02]  /*8f00*/  ISETP.GT.U32.AND P6, PT, R244, R245, PT ;  /* 0x000000f5f400720c */ /* 0x000fc40003fc4070 */
[----:B------:R-:W-:Y:S01]  /*8f10*/  LOP3.LUT R10, R0, 0xae, R9, 0xfe, !PT ;  /* 0x000000ae000a7812 */ /* 0x000fe200078efe09 */
[----:B------:R-:W-:Y:S02]  /*8f20*/  IMAD.MOV R5, RZ, RZ, -R5 ;  /* 0x000000ffff057224 */ /* 0x000fe400078e0a05 */
[----:B------:R-:W-:Y:S01]  /*8f30*/  @!P3 IMAD.MOV R241, RZ, RZ, -R241 ;  /* 0x000000fffff1b224 */ /* 0x000fe200078e0af1 */
[----:B------:R-:W-:Y:S01]  /*8f40*/  IABS R7, R10 ;  /* 0x0000000a00077213 */ /* 0x000fe20000000000 */
[----:B------:R-:W-:Y:S01]  /*8f50*/  IMAD R247, R244, R5, R247 ;  /* 0x00000005f4f77224 */ /* 0x000fe200078e02f7 */
[----:B------:R-:W-:Y:S01]  /*8f60*/  ISETP.GE.AND P3, PT, R8, RZ, PT ;  /* 0x000000ff0800720c */ /* 0x000fe20003f66270 */
[----:B------:R-:W-:Y:S01]  /*8f70*/  @!P5 IMAD.IADD R243, R243, 0x1, -R244 ;  /* 0x00000001f3f3d824 */ /* 0x000fe200078e0af4 */
[----:B------:R-:W-:Y:S01]  /*8f80*/  ISETP.GT.U32.AND P5, PT, R244, R246, PT ;  /* 0x000000f6f400720c */ /* 0x000fe20003fa4070 */
[----:B------:R-:W-:-:S04]  /*8f90*/  IMAD.HI.U32 R2, R4, R7, RZ ;  /* 0x0000000704027227 */ /* 0x000fc800078e00ff */
[----:B------:R-:W-:Y:S01]  /*8fa0*/  @!P6 IMAD.IADD R245, R245, 0x1, -R244 ;  /* 0x00000001f5f5e824 */ /* 0x000fe200078e0af4 */
[----:B------:R-:W-:Y:S01]  /*8fb0*/  ISETP.GT.U32.AND P6, PT, R244, R247, PT ;  /* 0x000000f7f400720c */ /* 0x000fe20003fc4070 */
[----:B------:R-:W-:Y:S02]  /*8fc0*/  IMAD.MOV R248, RZ, RZ, -R2 ;  /* 0x000000fffff87224 */ /* 0x000fe400078e0a02 */
[----:B------:R-:W-:-:S04]  /*8fd0*/  IMAD.HI.U32 R2, R4, R249, RZ ;  /* 0x000000f904027227 */ /* 0x000fc800078e00ff */
[----:B------:R-:W-:Y:S02]  /*8fe0*/  IMAD R248, R244, R248, R7 ;  /* 0x000000f8f4f87224 */ /* 0x000fe400078e0207 */
[----:B------:R-:W-:Y:S02]  /*8ff0*/  IMAD.MOV R8, RZ, RZ, -R2 ;  /* 0x000000ffff087224 */ /* 0x000fe400078e0a02 */
[--C-:B------:R-:W-:Y:S01]  /*9000*/  @!P5 IMAD.IADD R246, R246, 0x1, -R244.reuse ;  /* 0x00000001f6f6d824 */ /* 0x100fe200078e0af4 */
[C---:B------:R-:W-:Y:S01]  /*9010*/  ISETP.GT.U32.AND P5, PT, R244.reuse, R248, PT ;  /* 0x000000f8f400720c */ /* 0x040fe20003fa4070 */
[----:B------:R-:W-:Y:S01]  /*9020*/  IMAD R249, R244, R8, R249 ;  /* 0x00000008f4f97224 */ /* 0x000fe200078e02f9 */
[----:B------:R-:W-:Y:S01]  /*9030*/  LOP3.LUT R8, R0, 0xb3, R9, 0xfe, !PT ;  /* 0x000000b300087812 */ /* 0x000fe200078efe09 */
[----:B------:R-:W-:Y:S02]  /*9040*/  @!P6 IMAD.IADD R247, R247, 0x1, -R244 ;  /* 0x00000001f7f7e824 */ /* 0x000fe400078e0af4 */
[----:B------:R-:W-:Y:S01]  /*9050*/  IMAD.HI.U32 R5, R4, R147, RZ ;  /* 0x0000009304057227 */ /* 0x000fe200078e00ff */
[----:B------:R-:W-:-:S02]  /*9060*/  ISETP.GT.U32.AND P6, PT, R244, R249, PT ;  /* 0x000000f9f400720c */ /* 0x000fc40003fc4070 */
[----:B------:R-:W-:Y:S01]  /*9070*/  IABS R195, R8 ;  /* 0x0000000800c37213 */ /* 0x000fe20000000000 */
[----:B------:R-:W-:Y:S02]  /*9080*/  IMAD.MOV R5, RZ, RZ, -R5 ;  /* 0x000000ffff057224 */ /* 0x000fe400078e0a05 */
[----:B------:R-:W-:-:S04]  /*9090*/  IMAD.HI.U32 R7, R4, R251, RZ ;  /* 0x000000fb04077227 */ /* 0x000fc800078e00ff */
[--C-:B------:R-:W-:Y:S01]  /*90a0*/  @!P5 IMAD.IADD R248, R248, 0x1, -R244.reuse ;  /* 0x00000001f8f8d824 */ /* 0x100fe200078e0af4 */
[C---:B------:R-:W-:Y:S01]  /*90b0*/  ISETP.GT.U32.AND P5, PT, R244.reuse, R247, PT ;  /* 0x000000f7f400720c */ /* 0x040fe20003fa4070 */
[C---:B------:R-:W-:Y:S02]  /*90c0*/  IMAD R250, R244.reuse, R5, R147 ;  /* 0x00000005f4fa7224 */ /* 0x040fe400078e0293 */
[----:B------:R-:W-:Y:S01]  /*90d0*/  @!P6 IMAD.IADD R249, R249, 0x1, -R244 ;  /* 0x00000001f9f9e824 */ /* 0x000fe200078e0af4 */
[----:B------:R-:W-:Y:S01]  /*90e0*/  ISETP.GT.U32.AND P6, PT, R244, R248, PT ;  /* 0x000000f8f400720c */ /* 0x000fe20003fc4070 */
[----:B------:R-:W-:-:S04]  /*90f0*/  IMAD.HI.U32 R2, R4, R149, RZ ;  /* 0x0000009504027227 */ /* 0x000fc800078e00ff */
[----:B------:R-:W-:Y:S01]  /*9100*/  @!P1 IMAD.MOV R242, RZ, RZ, -R242 ;  /* 0x000000fffff29224 */ /* 0x000fe200078e0af2 */
[C---:B------:R-:W-:Y:S01]  /*9110*/  ISETP.GT.U32.AND P1, PT, R244.reuse, R246, PT ;  /* 0x000000f6f400720c */ /* 0x040fe20003f24070 */
[----:B------:R-:W-:Y:S01]  /*9120*/  @!P4 IMAD.MOV R245, RZ, RZ, -R245 ;  /* 0x000000fffff5c224 */ /* 0x000fe200078e0af5 */
[C---:B------:R-:W-:Y:S01]  /*9130*/  ISETP.GT.U32.AND P4, PT, R244.reuse, R250, PT ;  /* 0x000000faf400720c */ /* 0x040fe20003f84070 */
[----:B------:R-:W-:Y:S02]  /*9140*/  IMAD.MOV R7, RZ, RZ, -R7 ;  /* 0x000000ffff077224 */ /* 0x000fe400078e0a07 */
[----:B------:R-:W-:Y:S02]  /*9150*/  IMAD.MOV R2, RZ, RZ, -R2 ;  /* 0x000000ffff027224 */ /* 0x000fe400078e0a02 */
[----:B------:R-:W-:Y:S01]  /*9160*/  @!P2 IMAD.MOV R243, RZ, RZ, -R243 ;  /* 0x000000fffff3a224 */ /* 0x000fe200078e0af3 */
[C---:B------:R-:W-:Y:S01]  /*9170*/  ISETP.GT.U32.AND P2, PT, R244.reuse, R249, PT ;  /* 0x000000f9f400720c */ /* 0x040fe20003f44070 */
[----:B------:R-:W-:-:S02]  /*9180*/  IMAD R251, R244, R7, R251 ;  /* 0x00000007f4fb7224 */ /* 0x000fc400078e02fb */
[----:B------:R-:W-:Y:S01]  /*9190*/  IMAD R7, R244, R2, R149 ;  /* 0x00000002f4077224 */ /* 0x000fe200078e0295 */
[----:B------:R-:W-:Y:S01]  /*91a0*/  LOP3.LUT R149, R0, 0xb4, R9, 0xfe, !PT ;  /* 0x000000b400957812 */ /* 0x000fe200078efe09 */
[--C-:B------:R-:W-:Y:S02]  /*91b0*/  @!P6 IMAD.IADD R248, R248, 0x1, -R244.reuse ;  /* 0x00000001f8f8e824 */ /* 0x100fe400078e0af4 */
[--C-:B------:R-:W-:Y:S01]  /*91c0*/  @!P1 IMAD.IADD R246, R246, 0x1, -R244.reuse ;  /* 0x00000001f6f69824 */ /* 0x100fe200078e0af4 */
[----:B------:R-:W-:Y:S01]  /*91d0*/  IABS R147, R149 ;  /* 0x0000009500937213 */ /* 0x000fe20000000000 */
[--C-:B------:R-:W-:Y:S01]  /*91e0*/  @!P4 IMAD.IADD R250, R250, 0x1, -R244.reuse ;  /* 0x00000001fafac824 */ /* 0x100fe200078e0af4 */
[C---:B------:R-:W-:Y:S01]  /*91f0*/  ISETP.GT.U32.AND P6, PT, R244.reuse, R7, PT ;  /* 0x00000007f400720c */ /* 0x040fe20003fc4070 */
[----:B------:R-:W-:Y:S01]  /*9200*/  @!P5 IMAD.IADD R247, R247, 0x1, -R244 ;  /* 0x00000001f7f7d824 */ /* 0x000fe200078e0af4 */
[----:B------:R-:W-:Y:S01]  /*9210*/  ISETP.GT.U32.AND P1, PT, R244, R251, PT ;  /* 0x000000fbf400720c */ /* 0x000fe20003f24070 */
[----:B------:R-:W-:Y:S01]  /*9220*/  IMAD.HI.U32 R5, R4, R147, RZ ;  /* 0x0000009304057227 */ /* 0x000fe200078e00ff */
[----:B------:R-:W-:-:S02]  /*9230*/  ISETP.GE.AND P5, PT, R10, RZ, PT ;  /* 0x000000ff0a00720c */ /* 0x000fc40003fa6270 */
[----:B------:R-:W-:Y:S01]  /*9240*/  LOP3.LUT R10, R0, 0xb6, R9, 0xfe, !PT ;  /* 0x000000b6000a7812 */ /* 0x000fe200078efe09 */
[----:B------:R-:W-:Y:S01]  /*9250*/  @!P2 IMAD.IADD R249, R249, 0x1, -R244 ;  /* 0x00000001f9f9a824 */ /* 0x000fe200078e0af4 */
[----:B------:R-:W-:Y:S01]  /*9260*/  ISETP.GE.AND P2, PT, R146, RZ, PT ;  /* 0x000000ff9200720c */ /* 0x000fe20003f46270 */
[----:B------:R-:W-:Y:S01]  /*9270*/  @!P3 IMAD.MOV R246, RZ, RZ, -R246 ;  /* 0x000000fffff6b224 */ /* 0x000fe200078e0af6 */
[----:B------:R-:W-:Y:S01]  /*9280*/  ISETP.GT.U32.AND P3, PT, R244, R250, PT ;  /* 0x000000faf400720c */ /* 0x000fe20003f64070 */
[----:B------:R-:W-:Y:S01]  /*9290*/  IMAD.HI.U32 R2, R4, R195, RZ ;  /* 0x000000c304027227 */ /* 0x000fe200078e00ff */
[----:B------:R-:W-:-:S03]  /*92a0*/  ISETP.GE.AND P4, PT, R148, RZ, PT ;  /* 0x000000ff9400720c */ /* 0x000fc60003f86270 */
[----:B------:R-:W-:Y:S02]  /*92b0*/  IMAD.MOV R5, RZ, RZ, -R5 ;  /* 0x000000ffff057224 */ /* 0x000fe400078e0a05 */
[----:B------:R-:W-:Y:S02]  /*92c0*/  IMAD.MOV R2, RZ, RZ, -R2 ;  /* 0x000000ffff027224 */ /* 0x000fe400078e0a02 */
[----:B------:R-:W-:Y:S01]  /*92d0*/  IMAD R196, R244, R5, R147 ;  /* 0x00000005f4c47224 */ /* 0x000fe200078e0293 */
[----:B------:R-:W-:Y:S01]  /*92e0*/  LOP3.LUT R5, R0, 0xb5, R9, 0xfe, !PT ;  /* 0x000000b500057812 */ /* 0x000fe200078efe09 */
[--C-:B------:R-:W-:Y:S01]  /*92f0*/  @!P6 IMAD.IADD R7, R7, 0x1, -R244.reuse ;  /* 0x000000010707e824 */ /* 0x100fe200078e0af4 */
[----:B------:R-:W-:Y:S01]  /*9300*/  IABS R147, R10 ;  /* 0x0000000a00937213 */ /* 0x000fe20000000000 */
[----:B------:R-:W-:Y:S01]  /*9310*/  @!P1 IMAD.IADD R251, R251, 0x1, -R244 ;  /* 0x00000001fbfb9824 */ /* 0x000fe200078e0af4 */
[----:B------:R-:W-:Y:S01]  /*9320*/  IABS R197, R5 ;  /* 0x0000000500c57213 */ /* 0x000fe20000000000 */
[----:B------:R-:W-:Y:S01]  /*9330*/  IMAD R195, R244, R2, R195 ;  /* 0x00000002f4c37224 */ /* 0x000fe200078e02c3 */
[----:B------:R-:W-:Y:S01]  /*9340*/  ISETP.GE.AND P1, PT, R150, RZ, PT ;  /* 0x000000ff9600720c */ /* 0x000fe20003f26270 */
        /* <DEDUP_REMOVED lines=8> */
[----:B------:R-:W-:Y:S01]  /*93d0*/  IMAD.HI.U32 R2, R4, R197, RZ ;  /* 0x000000c504027227 */ /* 0x000fe200078e00ff */
[----:B------:R-:W-:-:S03]  /*93e0*/  ISETP.GT.U32.AND P3, PT, R244, R196, PT ;  /* 0x000000c4f400720c */ /* 0x000fc60003f64070 */
[----:B------:R-:W-:Y:S02]  /*93f0*/  IMAD.MOV R2, RZ, RZ, -R2 ;  /* 0x000000ffff027224 */ /* 0x000fe400078e0a02 */
[--C-:B------:R-:W-:Y:S01]  /*9400*/  @!P0 IMAD.IADD R7, R7, 0x1, -R244.reuse ;  /* 0x0000000107078824 */ /* 0x100fe200078e0af4 */
[----:B------:R-:W-:Y:S01]  /*9410*/  ISETP.GE.AND P0, PT, R149, RZ, PT ;  /* 0x000000ff9500720c */ /* 0x000fe20003f06270 */
[----:B------:R-:W-:Y:S01]  /*9420*/  IMAD R197, R244, R2, R197 ;  /* 0x00000002f4c57224 */ /* 0x000fe200078e02c5 */
[----:B------:R-:W-:Y:S01]  /*9430*/  LOP3.LUT R2, R0, 0xb7, R9, 0xfe, !PT ;  /* 0x000000b700027812 */ /* 0x000fe200078efe09 */
[--C-:B------:R-:W-:Y:S01]  /*9440*/  @!P6 IMAD.IADD R251, R251, 0x1, -R244.reuse ;  /* 0x00000001fbfbe824 */ /* 0x100fe200078e0af4 */
[----:B------:R-:W-:Y:S01]  /*9450*/  ISETP.GE.AND P6, PT, R8, RZ, PT ;  /* 0x000000ff0800720c */ /* 0x000fe20003fc6270 */
[--C-:B------:R-:W-:Y:S01]  /*9460*/  @!P5 IMAD.IADD R195, R195, 0x1, -R244.reuse ;  /* 0x00000001c3c3d824 */ /* 0x100fe200078e0af4 */
[----:B------:R-:W-:Y:S01]  /*9470*/  ISETP.GE.AND P5, PT, R5, RZ, PT ;  /* 0x000000ff0500720c */ /* 0x000fe20003fa6270 */
[----:B------:R-:W-:-:S02]  /*9480*/  @!P3 IMAD.IADD R196, R196, 0x1, -R244 ;  /* 0x00000001c4c4b824 */ /* 0x000fc400078e0af4 */
[----:B------:R-:W-:Y:S01]  /*9490*/  @!P2 IMAD.MOV R7, RZ, RZ, -R7 ;  /* 0x000000ffff07a224 */ /* 0x000fe200078e0a07 */
[C---:B------:R-:W-:Y:S01]  /*94a0*/  ISETP.GT.U32.AND P2, PT, R244.reuse, R197, PT ;  /* 0x000000c5f400720c */ /* 0x040fe20003f44070 */
[----:B------:R-:W-:Y:S01]  /*94b0*/  @!P1 IMAD.MOV R251, RZ, RZ, -R251 ;  /* 0x000000fffffb9224 */ /* 0x000fe200078e0afb */
[----:B------:R-:W-:Y:S01]  /*94c0*/  ISETP.GT.U32.AND P3, PT, R244, R195, PT ;  /* 0x000000c3f400720c */ /* 0x000fe20003f64070 */
[----:B------:R-:W-:Y:S01]  /*94d0*/  IMAD.HI.U32 R5, R4, R147, RZ ;  /* 0x0000009304057227 */ /* 0x000fe200078e00ff */
[----:B------:R-:W-:-:S03]  /*94e0*/  ISETP.GT.U32.AND P1, PT, R244, R196, PT ;  /* 0x000000c4f400720c */ /* 0x000fc60003f24070 */
[----:B------:R-:W-:Y:S02]  /*94f0*/  IMAD.MOV R5, RZ, RZ, -R5 ;  /* 0x000000ffff057224 */ /* 0x000fe400078e0a05 */
[----:B------:R-:W-:Y:S01]  /*9500*/  @!P4 IMAD.MOV R250, RZ, RZ, -R250 ;  /* 0x000000fffffac224 */ /* 0x000fe200078e0afa */
[----:B------:R-:W-:Y:S01]  /*9510*/  ISETP.GE.AND P4, PT, R10, RZ, PT ;  /* 0x000000ff0a00720c */ /* 0x000fe20003f86270 */
[----:B------:R-:W-:Y:S01]  /*9520*/  IMAD R198, R244, R5, R147 ;  /* 0x00000005f4c67224 */ /* 0x000fe200078e0293 */
[----:B------:R-:W-:Y:S01]  /*9530*/  IABS R147, R2 ;  /* 0x0000000200937213 */ /* 0x000fe20000000000 */
[--C-:B------:R-:W-:Y:S01]  /*9540*/  @!P2 IMAD.IADD R197, R197, 0x1, -R244.reuse ;  /* 0x00000001c5c5a824 */ /* 0x100fe200078e0af4 */
[----:B------:R-:W-:Y:S01]  /*9550*/  LOP3.LUT R5, R0, 0xb8, R9, 0xfe, !PT ;  /* 0x000000b800057812 */ /* 0x000fe200078efe09 */
[--C-:B------:R-:W-:Y:S01]  /*9560*/  @!P3 IMAD.IADD R195, R195, 0x1, -R244.reuse ;  /* 0x00000001c3c3b824 */ /* 0x100fe200078e0af4 */
[----:B------:R-:W-:Y:S01]  /*9570*/  ISETP.GE.AND P3, PT, R2, RZ, PT ;  /* 0x000000ff0200720c */ /* 0x000fe20003f66270 */
[----:B------:R-:W-:Y:S01]  /*9580*/  @!P1 IMAD.IADD R196, R196, 0x1, -R244 ;  /* 0x00000001c4c49824 */ /* 0x000fe200078e0af4 */
[----:B------:R-:W-:Y:S01]  /*9590*/  ISETP.GT.U32.AND P1, PT, R244, R198, PT ;  /* 0x000000c6f400720c */ /* 0x000fe20003f24070 */
[----:B------:R-:W-:Y:S01]  /*95a0*/  IMAD.HI.U32 R2, R4, R147, RZ ;  /* 0x0000009304027227 */ /* 0x000fe200078e00ff */
[----:B------:R-:W-:-:S02]  /*95b0*/  ISETP.GT.U32.AND P2, PT, R244, R197, PT ;  /* 0x000000c5f400720c */ /* 0x000fc40003f44070 */
[----:B------:R-:W-:Y:S01]  /*95c0*/  LOP3.LUT R10, R0, 0xb9, R9, 0xfe, !PT ;  /* 0x000000b9000a7812 */ /* 0x000fe200078efe09 */
[----:B------:R-:W-:Y:S01]  /*95d0*/  IMAD.MOV R2, RZ, RZ, -R2 ;  /* 0x000000ffff027224 */ /* 0x000fe200078e0a02 */
[----:B------:R-:W-:Y:S01]  /*95e0*/  IABS R149, R5 ;  /* 0x0000000500957213 */ /* 0x000fe20000000000 */
[----:B------:R-:W-:Y:S01]  /*95f0*/  @!P6 IMAD.MOV R195, RZ, RZ, -R195 ;  /* 0x000000ffffc3e224 */ /* 0x000fe200078e0ac3 */
[----:B------:R-:W-:Y:S01]  /*9600*/  IABS R151, R10 ;  /* 0x0000000a00977213 */ /* 0x000fe20000000000 */
[----:B------:R-:W-:Y:S01]  /*9610*/  IMAD R146, R244, R2, R147 ;  /* 0x00000002f4927224 */ /* 0x000fe200078e0293 */
[----:B------:R-:W-:Y:S01]  /*9620*/  ISETP.GE.AND P6, PT, R5, RZ, PT ;  /* 0x000000ff0500720c */ /* 0x000fe20003fc6270 */
[----:B------:R-:W-:-:S04]  /*9630*/  IMAD.HI.U32 R5, R4, R149, RZ ;  /* 0x0000009504057227 */ /* 0x000fc800078e00ff */
[--C-:B------:R-:W-:Y:S02]  /*9640*/  @!P1 IMAD.IADD R198, R198, 0x1, -R244.reuse ;  /* 0x00000001c6c69824 */ /* 0x100fe400078e0af4 */
[----:B------:R-:W-:Y:S01]  /*9650*/  @!P2 IMAD.IADD R197, R197, 0x1, -R244 ;  /* 0x00000001c5c5a824 */ /* 0x000fe200078e0af4 */
[----:B------:R-:W-:Y:S01]  /*9660*/  ISETP.GT.U32.AND P2, PT, R244, R146, PT ;  /* 0x00000092f400720c */ /* 0x000fe20003f44070 */
[----:B------:R-:W-:Y:S01]  /*9670*/  IMAD.HI.U32 R8, R4, R151, RZ ;  /* 0x0000009704087227 */ /* 0x000fe200078e00ff */
[----:B------:R-:W-:-:S03]  /*9680*/  ISETP.GT.U32.AND P1, PT, R244, R198, PT ;  /* 0x000000c6f400720c */ /* 0x000fc60003f24070 */
[----:B------:R-:W-:Y:S02]  /*9690*/  IMAD.MOV R5, RZ, RZ, -R5 ;  /* 0x000000ffff057224 */ /* 0x000fe400078e0a05 */
[----:B------:R-:W-:Y:S02]  /*96a0*/  IMAD.MOV R8, RZ, RZ, -R8 ;  /* 0x000000ffff087224 */ /* 0x000fe400078e0a08 */
[----:B------:R-:W-:Y:S01]  /*96b0*/  IMAD R147, R244, R5, R149 ;  /* 0x00000005f4937224 */ /* 0x000fe200078e0295 */
[----:B------:R-:W-:Y:S01]  /*96c0*/  LOP3.LUT R5, R0, 0xba, R9, 0xfe, !PT ;  /* 0x000000ba00057812 */ /* 0x000fe200078efe09 */
[----:B------:R-:W-:Y:S02]  /*96d0*/  IMAD R148, R244, R8, R151 ;  /* 0x00000008f4947224 */ /* 0x000fe400078e0297 */
[--C-:B------:R-:W-:Y:S01]  /*96e0*/  @!P2 IMAD.IADD R146, R146, 0x1, -R244.reuse ;  /* 0x000000019292a824 */ /* 0x100fe200078e0af4 */
[----:B------:R-:W-:Y:S01]  /*96f0*/  IABS R149, R5 ;  /* 0x0000000500957213 */ /* 0x000fe20000000000 */
[----:B------:R-:W-:Y:S01]  /*9700*/  @!P1 IMAD.IADD R198, R198, 0x1, -R244 ;  /* 0x00000001c6c69824 */ /* 0x000fe200078e0af4 */
[C---:B------:R-:W-:Y:S01]  /*9710*/  ISETP.GT.U32.AND P1, PT, R244.reuse, R147, PT ;  /* 0x00000093f400720c */ /* 0x040fe20003f24070 */
[----:B------:R-:W-:Y:S01]  /*9720*/  @!P5 IMAD.MOV R197, RZ, RZ, -R197 ;  /* 0x000000ffffc5d224 */ /* 0x000fe200078e0ac5 */
[----:B------:R-:W-:Y:S01]  /*9730*/  ISETP.GT.U32.AND P2, PT, R244, R146, PT ;  /* 0x00000092f400720c */ /* 0x000fe20003f44070 */
[----:B------:R-:W-:Y:S01]  /*9740*/  IMAD.HI.U32 R2, R4, R149, RZ ;  /* 0x0000009504027227 */ /* 0x000fe200078e00ff */
[----:B------:R-:W-:-:S03]  /*9750*/  ISETP.GT.U32.AND P5, PT, R244, R148, PT ;  /* 0x00000094f400720c */ /* 0x000fc60003fa4070 */
[----:B------:R-:W-:Y:S01]  /*9760*/  @!P0 IMAD.MOV R196, RZ, RZ, -R196 ;  /* 0x000000ffffc48224 */ /* 0x000fe200078e0ac4 */
[----:B------:R-:W-:Y:S01]  /*9770*/  ISETP.GE.AND P0, PT, R10, RZ, PT ;  /* 0x000000ff0a00720c */ /* 0x000fe20003f06270 */
[----:B------:R-:W-:Y:S01]  /*9780*/  IMAD.MOV R2, RZ, RZ, -R2 ;  /* 0x000000ffff027224 */ /* 0x000fe200078e0a02 */
[----:B------:R-:W-:Y:S01]  /*9790*/  LOP3.LUT R10, R0, 0xbb, R9, 0xfe, !PT ;  /* 0x000000bb000a7812 */ /* 0x000fe200078efe09 */
[----:B------:R-:W-:Y:S01]  /*97a0*/  @!P4 IMAD.MOV R198, RZ, RZ, -R198 ;  /* 0x000000ffffc6c224 */ /* 0x000fe200078e0ac6 */
[----:B------:R-:W-:Y:S01]  /*97b0*/  ISETP.GE.AND P4, PT, R5, RZ, PT ;  /* 0x000000ff0500720c */ /* 0x000fe20003f86270 */
[----:B------:R-:W-:Y:S01]  /*97c0*/  IMAD R149, R244, R2, R149 ;  /* 0x00000002f4957224 */ /* 0x000fe200078e0295 */
[----:B------:R-:W-:Y:S01]  /*97d0*/  IABS R151, R10 ;  /* 0x0000000a00977213 */ /* 0x000fe20000000000 */
[--C-:B------:R-:W-:Y:S02]  /*97e0*/  @!P1 IMAD.IADD R147, R147, 0x1, -R244.reuse ;  /* 0x0000000193939824 */ /* 0x100fe400078e0af4 */
[--C-:B------:R-:W-:Y:S01]  /*97f0*/  @!P2 IMAD.IADD R146, R146, 0x1, -R244.reuse ;  /* 0x000000019292a824 */ /* 0x100fe200078e0af4 */
[----:B------:R-:W-:Y:S01]  /*9800*/  ISETP.GT.U32.AND P2, PT, R244, R149, PT ;  /* 0x00000095f400720c */ /* 0x000fe20003f44070 */
[----:B------:R-:W-:Y:S01]  /*9810*/  @!P5 IMAD.IADD R148, R148, 0x1, -R244 ;  /* 0x000000019494d824 */ /* 0x000fe200078e0af4 */
[----:B------:R-:W-:Y:S01]  /*9820*/  ISETP.GT.U32.AND P1, PT, R244, R147, PT ;  /* 0x00000093f400720c */ /* 0x000fe20003f24070 */
[----:B------:R-:W-:-:S03]  /*9830*/  IMAD.HI.U32 R2, R4, R151, RZ ;  /* 0x0000009704027227 */ /* 0x000fc600078e00ff */
[----:B------:R-:W-:Y:S01]  /*9840*/  ISETP.GT.U32.AND P5, PT, R244, R148, PT ;  /* 0x00000094f400720c */ /* 0x000fe20003fa4070 */
[----:B------:R-:W-:-:S04]  /*9850*/  IMAD.HI.U32 R5, R4, R153, RZ ;  /* 0x0000009904057227 */ /* 0x000fc800078e00ff */
[----:B------:R-:W-:Y:S02]  /*9860*/  IMAD.MOV R2, RZ, RZ, -R2 ;  /* 0x000000ffff027224 */ /* 0x000fe400078e0a02 */
[----:B------:R-:W-:Y:S02]  /*9870*/  IMAD.MOV R5, RZ, RZ, -R5 ;  /* 0x000000ffff057224 */ /* 0x000fe400078e0a05 */
[C---:B------:R-:W-:Y:S02]  /*9880*/  IMAD R150, R244.reuse, R2, R151 ;  /* 0x00000002f4967224 */ /* 0x040fe400078e0297 */
[C---:B------:R-:W-:Y:S02]  /*9890*/  IMAD R151, R244.reuse, R5, R153 ;  /* 0x00000005f4977224 */ /* 0x040fe400078e0299 */
[----:B------:R-:W-:Y:S02]  /*98a0*/  @!P2 IMAD.IADD R149, R149, 0x1, -R244 ;  /* 0x000000019595a824 */ /* 0x000fe400078e0af4 */
[----:B------:R-:W-:Y:S01]  /*98b0*/  @!P3 IMAD.MOV R146, RZ, RZ, -R146 ;  /* 0x000000ffff92b224 */ /* 0x000fe200078e0a92 */
[----:B------:R-:W-:Y:S01]  /*98c0*/  ISETP.GT.U32.AND P3, PT, R244, R150, PT ;  /* 0x00000096f400720c */ /* 0x000fe20003f64070 */
[----:B------:R-:W-:Y:S01]  /*98d0*/  IMAD.HI.U32 R8, R4, R155, RZ ;  /* 0x0000009b04087227 */ /* 0x000fe200078e00ff */
[----:B------:R-:W-:-:S03]  /*98e0*/  ISETP.GT.U32.AND P2, PT, R244, R149, PT ;  /* 0x00000095f400720c */ /* 0x000fc60003f44070 */
[--C-:B------:R-:W-:Y:S01]  /*98f0*/  @!P1 IMAD.IADD R147, R147, 0x1, -R244.reuse ;  /* 0x0000000193939824 */ /* 0x100fe200078e0af4 */
[----:B------:R-:W-:Y:S01]  /*9900*/  ISETP.GE.AND P1, PT, R10, RZ, PT ;  /* 0x000000ff0a00720c */ /* 0x000fe20003f26270 */
[----:B------:R-:W-:Y:S01]  /*9910*/  @!P5 IMAD.IADD R148, R148, 0x1, -R244 ;  /* 0x000000019494d824 */ /* 0x000fe200078e0af4 */
[----:B------:R-:W-:Y:S01]  /*9920*/  ISETP.GT.U32.AND P5, PT, R244, R151, PT ;  /* 0x00000097f400720c */ /* 0x000fe20003fa4070 */
[----:B------:R-:W-:Y:S01]  /*9930*/  IMAD.MOV R8, RZ, RZ, -R8 ;  /* 0x000000ffff087224 */ /* 0x000fe200078e0a08 */
[----:B------:R-:W-:Y:S01]  /*9940*/  LOP3.LUT R10, R0, 0xbe, R9, 0xfe, !PT ;  /* 0x000000be000a7812 */ /* 0x000fe200078efe09 */
[----:B------:R-:W-:Y:S02]  /*9950*/  @!P0 IMAD.MOV R148, RZ, RZ, -R148 ;  /* 0x000000ffff948224 */ /* 0x000fe400078e0a94 */
[----:B------:R-:W-:Y:S01]  /*9960*/  IMAD R152, R244, R8, R155 ;  /* 0x00000008f4987224 */ /* 0x000fe200078e029b */
[----:B------:R-:W-:Y:S01]  /*9970*/  IABS R153, R10 ;  /* 0x0000000a00997213 */ /* 0x000fe20000000000 */
[--C-:B------:R-:W-:Y:S01]  /*9980*/  @!P3 IMAD.IADD R150, R150, 0x1, -R244.reuse ;  /* 0x000000019696b824 */ /* 0x100fe200078e0af4 */
[----:B------:R-:W-:Y:S01]  /*9990*/  LOP3.LUT R8, R0, 0xbf, R9, 0xfe, !PT ;  /* 0x000000bf00087812 */ /* 0x000fe200078efe09 */
[----:B------:R-:W-:Y:S01]  /*99a0*/  @!P2 IMAD.IADD R149, R149, 0x1, -R244 ;  /* 0x000000019595a824 */ /* 0x000fe200078e0af4 */
[----:B------:R-:W-:Y:S01]  /*99b0*/  ISETP.GT.U32.AND P0, PT, R244, R152, PT ;  /* 0x00000098f400720c */ /* 0x000fe20003f04070 */
[----:B------:R-:W-:Y:S01]  /*99c0*/  IMAD.HI.U32 R2, R4, R153, RZ ;  /* 0x0000009904027227 */ /* 0x000fe200078e00ff */
[----:B------:R-:W-:-:S02]  /*99d0*/  IABS R5, R8 ;  /* 0x0000000800057213 */ /* 0x000fc40000000000 */
[----:B------:R-:W-:Y:S01]  /*99e0*/  ISETP.GE.AND P2, PT, R156, RZ, PT ;  /* 0x000000ff9c00720c */ /* 0x000fe20003f46270 */
[----:B------:R-:W-:Y:S01]  /*99f0*/  @!P5 IMAD.IADD R151, R151, 0x1, -R244 ;  /* 0x000000019797d824 */ /* 0x000fe200078e0af4 */
[----:B------:R-:W-:Y:S01]  /*9a00*/  ISETP.GT.U32.AND P5, PT, R244, R150, PT ;  /* 0x00000096f400720c */ /* 0x000fe20003fa4070 */
        /* <DEDUP_REMOVED lines=8> */
[----:B------:R-:W-:Y:S02]  /*9a90*/  @!P0 IMAD.IADD R152, R152, 0x1, -R244 ;  /* 0x0000000198988824 */ /* 0x000fe400078e0af4 */
[----:B------:R-:W-:Y:S02]  /*9aa0*/  IMAD.MOV R2, RZ, RZ, -R2 ;  /* 0x000000ffff027224 */ /* 0x000fe400078e0a02 */
[----:B------:R-:W-:Y:S01]  /*9ab0*/  @!P6 IMAD.MOV R147, RZ, RZ, -R147 ;  /* 0x000000ffff93e224 */ /* 0x000fe200078e0a93 */
[----:B------:R-:W-:Y:S01]  /*9ac0*/  ISETP.GE.AND P6, PT, R154, RZ, PT ;  /* 0x000000ff9a00720c */ /* 0x000fe20003fc6270 */
[--C-:B------:R-:W-:Y:S01]  /*9ad0*/  @!P5 IMAD.IADD R150, R150, 0x1, -R244.reuse ;  /* 0x000000019696d824 */ /* 0x100fe200078e0af4 */
[C---:B------:R-:W-:Y:S01]  /*9ae0*/  ISETP.GT.U32.AND P0, PT, R244.reuse, R152, PT ;  /* 0x00000098f400720c */ /* 0x040fe20003f04070 */
[C---:B------:R-:W-:Y:S01]  /*9af0*/  IMAD R154, R244.reuse, R2, R5 ;  /* 0x00000002f49a7224 */ /* 0x040fe200078e0205 */
[----:B------:R-:W-:Y:S01]  /*9b00*/  ISETP.GT.U32.AND P5, PT, R244, R153, PT ;  /* 0x00000099f400720c */ /* 0x000fe20003fa4070 */
[----:B------:R-:W-:-:S02]  /*9b10*/  @!P4 IMAD.IADD R151, R151, 0x1, -R244 ;  /* 0x000000019797c824 */ /* 0x000fc400078e0af4 */
[----:B------:R-:W-:Y:S01]  /*9b20*/  IMAD.HI.U32 R5, R4, R157, RZ ;  /* 0x0000009d04057227 */ /* 0x000fe200078e00ff */
[----:B------:R-:W-:-:S03]  /*9b30*/  ISETP.GT.U32.AND P4, PT, R244, R154, PT ;  /* 0x0000009af400720c */ /* 0x000fc60003f84070 */
[----:B------:R-:W-:Y:S02]  /*9b40*/  IMAD.MOV R5, RZ, RZ, -R5 ;  /* 0x000000ffff057224 */ /* 0x000fe400078e0a05 */
[----:B------:R-:W-:-:S04]  /*9b50*/  IMAD.HI.U32 R2, R4, R155, RZ ;  /* 0x0000009b04027227 */ /* 0x000fc800078e00ff */
[--C-:B------:R-:W-:Y:S01]  /*9b60*/  @!P0 IMAD.IADD R152, R152, 0x1, -R244.reuse ;  /* 0x0000000198988824 */ /* 0x100fe200078e0af4 */
[----:B------:R-:W-:Y:S01]  /*9b70*/  ISETP.GE.AND P0, PT, R8, RZ, PT ;  /* 0x000000ff0800720c */ /* 0x000fe20003f06270 */
[----:B------:R-:W-:Y:S01]  /*9b80*/  @!P5 IMAD.IADD R153, R153, 0x1, -R244 ;  /* 0x000000019999d824 */ /* 0x000fe200078e0af4 */
[----:B------:R-:W-:Y:S01]  /*9b90*/  ISETP.GE.AND P5, PT, R10, RZ, PT ;  /* 0x000000ff0a00720c */ /* 0x000fe20003fa6270 */
[----:B------:R-:W-:Y:S01]  /*9ba0*/  IMAD R156, R244, R5, R157 ;  /* 0x00000005f49c7224 */ /* 0x000fe200078e029d */
[----:B------:R-:W-:Y:S01]  /*9bb0*/  LOP3.LUT R10, R0, 0xc4, R9, 0xfe, !PT ;  /* 0x000000c4000a7812 */ /* 0x000fe200078efe09 */
[----:B------:R-:W-:-:S04]  /*9bc0*/  IMAD.HI.U32 R8, R4, R159, RZ ;  /* 0x0000009f04087227 */ /* 0x000fc800078e00ff */
[----:B------:R-:W-:Y:S01]  /*9bd0*/  @!P4 IMAD.IADD R154, R154, 0x1, -R244 ;  /* 0x000000019a9ac824 */ /* 0x000fe200078e0af4 */
[C---:B------:R-:W-:Y:S01]  /*9be0*/  ISETP.GT.U32.AND P4, PT, R244.reuse, R153, PT ;  /* 0x00000099f400720c */ /* 0x040fe20003f84070 */
[----:B------:R-:W-:Y:S01]  /*9bf0*/  @!P2 IMAD.MOV R152, RZ, RZ, -R152 ;  /* 0x000000ffff98a224 */ /* 0x000fe200078e0a98 */
[C---:B------:R-:W-:Y:S01]  /*9c00*/  ISETP.GT.U32.AND P2, PT, R244.reuse, R156, PT ;  /* 0x0000009cf400720c */ /* 0x040fe20003f44070 */
[----:B------:R-:W-:Y:S02]  /*9c10*/  IMAD.MOV R8, RZ, RZ, -R8 ;  /* 0x000000ffff087224 */ /* 0x000fe400078e0a08 */
[----:B------:R-:W-:Y:S02]  /*9c20*/  IMAD.MOV R2, RZ, RZ, -R2 ;  /* 0x000000ffff027224 */ /* 0x000fe400078e0a02 */
[----:B------:R-:W-:Y:S01]  /*9c30*/  IMAD R157, R244, R8, R159 ;  /* 0x00000008f49d7224 */ /* 0x000fe200078e029f */
[----:B------:R-:W-:Y:S01]  /*9c40*/  LOP3.LUT R8, R0, 0xc3, R9, 0xfe, !PT ;  /* 0x000000c300087812 */ /* 0x000fe200078efe09 */
[----:B------:R-:W-:Y:S01]  /*9c50*/  IMAD R155, R244, R2, R155 ;  /* 0x00000002f49b7224 */ /* 0x000fe200078e029b */
[----:B------:R-:W-:Y:S01]  /*9c60*/  IABS R159, R10 ;  /* 0x0000000a009f7213 */ /* 0x000fe20000000000 */
[----:B------:R-:W-:Y:S01]  /*9c70*/  @!P6 IMAD.MOV R151, RZ, RZ, -R151 ;  /* 0x000000ffff97e224 */ /* 0x000fe200078e0a97 */
[----:B------:R-:W-:Y:S01]  /*9c80*/  IABS R5, R8 ;  /* 0x0000000800057213 */ /* 0x000fe20000000000 */
[--C-:B------:R-:W-:Y:S01]  /*9c90*/  @!P4 IMAD.IADD R153, R153, 0x1, -R244.reuse ;  /* 0x000000019999c824 */ /* 0x100fe200078e0af4 */
[----:B------:R-:W-:Y:S01]  /*9ca0*/  ISETP.GE.AND P4, PT, R158, RZ, PT ;  /* 0x000000ff9e00720c */ /* 0x000fe20003f86270 */
[----:B------:R-:W-:Y:S01]  /*9cb0*/  @!P2 IMAD.IADD R156, R156, 0x1, -R244 ;  /* 0x000000019c9ca824 */ /* 0x000fe200078e0af4 */
[----:B------:R-:W-:Y:S01]  /*9cc0*/  ISETP.GT.U32.AND P6, PT, R244, R155, PT ;  /* 0x0000009bf400720c */ /* 0x000fe20003fc4070 */
[----:B------:R-:W-:-:S04]  /*9cd0*/  IMAD.HI.U32 R2, R4, R5, RZ ;  /* 0x0000000504027227 */ /* 0x000fc800078e00ff */
[----:B------:R-:W-:Y:S01]  /*9ce0*/  @!P3 IMAD.MOV R153, RZ, RZ, -R153 ;  /* 0x000000ffff99b224 */ /* 0x000fe200078e0a99 */
[----:B------:R-:W-:Y:S01]  /*9cf0*/  ISETP.GT.U32.AND P3, PT, R244, R156, PT ;  /* 0x0000009cf400720c */ /* 0x000fe20003f64070 */
[----:B------:R-:W-:Y:S02]  /*9d00*/  IMAD.MOV R158, RZ, RZ, -R2 ;  /* 0x000000ffff9e7224 */ /* 0x000fe400078e0a02 */
[----:B------:R-:W-:-:S04]  /*9d10*/  IMAD.HI.U32 R2, R4, R159, RZ ;  /* 0x0000009f04027227 */ /* 0x000fc800078e00ff */
[----:B------:R-:W-:Y:S01]  /*9d20*/  @!P1 IMAD.MOV R150, RZ, RZ, -R150 ;  /* 0x000000ffff969224 */ /* 0x000fe200078e0a96 */
[----:B------:R-:W-:Y:S01]  /*9d30*/  ISETP.GT.U32.AND P1, PT, R244, R154, PT ;  /* 0x0000009af400720c */ /* 0x000fe20003f24070 */
[----:B------:R-:W-:Y:S02]  /*9d40*/  IMAD.MOV R2, RZ, RZ, -R2 ;  /* 0x000000ffff027224 */ /* 0x000fe400078e0a02 */
[--C-:B------:R-:W-:Y:S01]  /*9d50*/  @!P6 IMAD.IADD R155, R155, 0x1, -R244.reuse ;  /* 0x000000019b9be824 */ /* 0x100fe200078e0af4 */
[----:B------:R-:W-:Y:S01]  /*9d60*/  ISETP.GE.AND P6, PT, R160, RZ, PT ;  /* 0x000000ffa000720c */ /* 0x000fe20003fc6270 */
[----:B------:R-:W-:Y:S02]  /*9d70*/  IMAD R159, R244, R2, R159 ;  /* 0x00000002f49f7224 */ /* 0x000fe400078e029f */
[----:B------:R-:W-:Y:S01]  /*9d80*/  @!P3 IMAD.IADD R156, R156, 0x1, -R244 ;  /* 0x000000019c9cb824 */ /* 0x000fe200078e0af4 */
[C---:B------:R-:W-:Y:S01]  /*9d90*/  ISETP.GT.U32.AND P2, PT, R244.reuse, R155, PT ;  /* 0x0000009bf400720c */ /* 0x040fe20003f44070 */
[C---:B------:R-:W-:Y:S01]  /*9da0*/  IMAD R158, R244.reuse, R158, R5 ;  /* 0x0000009ef49e7224 */ /* 0x040fe200078e0205 */
[----:B------:R-:W-:Y:S01]  /*9db0*/  ISETP.GT.U32.AND P3, PT, R244, R159, PT ;  /* 0x0000009ff400720c */ /* 0x000fe20003f64070 */
[----:B------:R-:W-:Y:S01]  /*9dc0*/  @!P4 IMAD.MOV R156, RZ, RZ, -R156 ;  /* 0x000000ffff9cc224 */ /* 0x000fe200078e0a9c */
[----:B------:R-:W-:Y:S01]  /*9dd0*/  IABS R5, R162 ;  /* 0x000000a200057213 */ /* 0x000fe20000000000 */
[----:B------:R-:W-:Y:S01]  /*9de0*/  @!P1 IMAD.IADD R154, R154, 0x1, -R244 ;  /* 0x000000019a9a9824 */ /* 0x000fe200078e0af4 */
[----:B------:R-:W-:-:S02]  /*9df0*/  ISETP.GT.U32.AND P1, PT, R244, R157, PT ;  /* 0x0000009df400720c */ /* 0x000fc40003f24070 */
[----:B------:R-:W-:Y:S01]  /*9e00*/  ISETP.GE.AND P4, PT, R162, RZ, PT ;  /* 0x000000ffa200720c */ /* 0x000fe20003f86270 */
[----:B------:R-:W-:-:S04]  /*9e10*/  IMAD.HI.U32 R2, R4, R5, RZ ;  /* 0x0000000504027227 */ /* 0x000fc800078e00ff */
[--C-:B------:R-:W-:Y:S01]  /*9e20*/  @!P2 IMAD.IADD R155, R155, 0x1, -R244.reuse ;  /* 0x000000019b9ba824 */ /* 0x100fe200078e0af4 */
[C---:B------:R-:W-:Y:S01]  /*9e30*/  ISETP.GT.U32.AND P2, PT, R244.reuse, R158, PT ;  /* 0x0000009ef400720c */ /* 0x040fe20003f44070 */
[----:B------:R-:W-:Y:S02]  /*9e40*/  @!P3 IMAD.IADD R159, R159, 0x1, -R244 ;  /* 0x000000019f9fb824 */ /* 0x000fe400078e0af4 */
[----:B------:R-:W-:Y:S02]  /*9e50*/  @!P0 IMAD.MOV R154, RZ, RZ, -R154 ;  /* 0x000000ffff9a8224 */ /* 0x000fe400078e0a9a */
[----:B------:R-:W-:Y:S01]  /*9e60*/  @!P1 IMAD.IADD R157, R157, 0x1, -R244 ;  /* 0x000000019d9d9824 */ /* 0x000fe200078e0af4 */
[----:B------:R-:W-:Y:S01]  /*9e70*/  ISETP.GT.U32.AND P0, PT, R244, R159, PT ;  /* 0x0000009ff400720c */ /* 0x000fe20003f04070 */
[----:B------:R-:W-:Y:S02]  /*9e80*/  IMAD.MOV R160, RZ, RZ, -R2 ;  /* 0x000000ffffa07224 */ /* 0x000fe400078e0a02 */
[----:B------:R-:W-:Y:S01]  /*9e90*/  IMAD.HI.U32 R2, R4, R161, RZ ;  /* 0x000000a104027227 */ /* 0x000fe200078e00ff */
[----:B------:R-:W-:-:S03]  /*9ea0*/  ISETP.GT.U32.AND P1, PT, R244, R157, PT ;  /* 0x0000009df400720c */ /* 0x000fc60003f24070 */
[----:B------:R-:W-:Y:S02]  /*9eb0*/  IMAD R160, R244, R160, R5 ;  /* 0x000000a0f4a07224 */ /* 0x000fe400078e0205 */
[----:B------:R-:W-:Y:S02]  /*9ec0*/  IMAD.MOV R5, RZ, RZ, -R2 ;  /* 0x000000ffff057224 */ /* 0x000fe400078e0a02 */
[--C-:B------:R-:W-:Y:S01]  /*9ed0*/  @!P2 IMAD.IADD R158, R158, 0x1, -R244.reuse ;  /* 0x000000019e9ea824 */ /* 0x100fe200078e0af4 */
[----:B------:R-:W-:Y:S01]  /*9ee0*/  ISETP.GE.AND P2, PT, R10, RZ, PT ;  /* 0x000000ff0a00720c */ /* 0x000fe20003f46270 */
[----:B------:R-:W-:Y:S01]  /*9ef0*/  IMAD R161, R244, R5, R161 ;  /* 0x00000005f4a17224 */ /* 0x000fe200078e02a1 */
[----:B------:R-:W-:Y:S01]  /*9f00*/  LOP3.LUT R10, R0, 0xcb, R9, 0xfe, !PT ;  /* 0x000000cb000a7812 */ /* 0x000fe200078efe09 */
[----:B------:R-:W-:Y:S01]  /*9f10*/  @!P0 IMAD.IADD R159, R159, 0x1, -R244 ;  /* 0x000000019f9f8824 */ /* 0x000fe200078e0af4 */
        /* <DEDUP_REMOVED lines=8> */
[----:B------:R-:W-:Y:S01]  /*9fa0*/  @!P5 IMAD.MOV R155, RZ, RZ, -R155 ;  /* 0x000000ffff9bd224 */ /* 0x000fe200078e0a9b */
[C---:B------:R-:W-:Y:S01]  /*9fb0*/  ISETP.GT.U32.AND P5, PT, R244.reuse, R160, PT ;  /* 0x000000a0f400720c */ /* 0x040fe20003fa4070 */
[C---:B------:R-:W-:Y:S01]  /*9fc0*/  IMAD R162, R244.reuse, R2, R163 ;  /* 0x00000002f4a27224 */ /* 0x040fe200078e02a3 */
[----:B------:R-:W-:Y:S01]  /*9fd0*/  IABS R5, R8 ;  /* 0x0000000800057213 */ /* 0x000fe20000000000 */
[----:B------:R-:W-:Y:S02]  /*9fe0*/  @!P2 IMAD.MOV R159, RZ, RZ, -R159 ;  /* 0x000000ffff9fa224 */ /* 0x000fe400078e0a9f */
[--C-:B------:R-:W-:Y:S01]  /*9ff0*/  @!P0 IMAD.IADD R161, R161, 0x1, -R244.reuse ;  /* 0x00000001a1a18824 */ /* 0x100fe200078e0af4 */
[----:B------:R-:W-:Y:S01]  /*a000*/  ISETP.GT.U32.AND P2, PT, R244, R162, PT ;  /* 0x000000a2f400720c */ /* 0x000fe20003f44070 */
[----:B------:R-:W-:Y:S01]  /*a010*/  IMAD.MOV.U32 R163, RZ, RZ, R5 ;  /* 0x000000ffffa37224 */ /* 0x000fe200078e0005 */
[----:B------:R-:W-:Y:S01]  /*a020*/  LOP3.LUT R5, R0, 0xc9, R9, 0xfe, !PT ;  /* 0x000000c900057812 */ /* 0x000fe200078efe09 */
[----:B------:R-:W-:Y:S01]  /*a030*/  @!P3 IMAD.IADD R158, R158, 0x1, -R244 ;  /* 0x000000019e9eb824 */ /* 0x000fe200078e0af4 */
[----:B------:R-:W-:Y:S01]  /*a040*/  ISETP.GT.U32.AND P0, PT, R244, R161, PT ;  /* 0x000000a1f400720c */ /* 0x000fe20003f04070 */
[----:B------:R-:W-:Y:S01]  /*a050*/  IMAD.HI.U32 R2, R4, R163, RZ ;  /* 0x000000a304027227 */ /* 0x000fe200078e00ff */
[----:B------:R-:W-:-:S02]  /*a060*/  ISETP.GE.AND P3, PT, R165, RZ, PT ;  /* 0x000000ffa500720c */ /* 0x000fc40003f66270 */
[----:B------:R-:W-:Y:S01]  /*a070*/  IABS R165, R5 ;  /* 0x0000000500a57213 */ /* 0x000fe20000000000 */
[----:B------:R-:W-:Y:S02]  /*a080*/  @!P5 IMAD.IADD R160, R160, 0x1, -R244 ;  /* 0x00000001a0a0d824 */ /* 0x000fe400078e0af4 */
[----:B------:R-:W-:Y:S02]  /*a090*/  IMAD.MOV R2, RZ, RZ, -R2 ;  /* 0x000000ffff027224 */ /* 0x000fe400078e0a02 */
[----:B------:R-:W-:Y:S01]  /*a0a0*/  @!P2 IMAD.IADD R162, R162, 0x1, -R244 ;  /* 0x00000001a2a2a824 */ /* 0x000fe200078e0af4 */
[C---:B------:R-:W-:Y:S01]  /*a0b0*/  ISETP.GT.U32.AND P5, PT, R244.reuse, R160, PT ;  /* 0x000000a0f400720c */ /* 0x040fe20003fa4070 */
[----:B------:R-:W-:Y:S02]  /*a0c0*/  IMAD R163, R244, R2, R163 ;  /* 0x00000002f4a37224 */ /* 0x000fe400078e02a3 */
[----:B------:R-:W-:Y:S01]  /*a0d0*/  @!P1 IMAD.MOV R158, RZ, RZ, -R158 ;  /* 0x000000ffff9e9224 */ /* 0x000fe200078e0a9e */
[----:B------:R-:W-:Y:S01]  /*a0e0*/  ISETP.GE.AND P1, PT, R8, RZ, PT ;  /* 0x000000ff0800720c */ /* 0x000fe20003f26270 */
[----:B------:R-:W-:Y:S01]  /*a0f0*/  @!P0 IMAD.IADD R161, R161, 0x1, -R244 ;  /* 0x00000001a1a18824 */ /* 0x000fe200078e0af4 */
[----:B------:R-:W-:Y:S01]  /*a100*/  LOP3.LUT R8, R0, 0xca, R9, 0xfe, !PT ;  /* 0x000000ca00087812 */ /* 0x000fe200078efe09 */
[----:B------:R-:W-:Y:S01]  /*a110*/  IMAD.HI.U32 R2, R4, R165, RZ ;  /* 0x000000a504027227 */ /* 0x000fe200078e00ff */
[----:B------:R-:W-:-:S02]  /*a120*/  ISETP.GT.U32.AND P2, PT, R244, R162, PT ;  /* 0x000000a2f400720c */ /* 0x000fc40003f44070 */
[----:B------:R-:W-:Y:S01]  /*a130*/  ISETP.GT.U32.AND P0, PT, R244, R163, PT ;  /* 0x000000a3f400720c */ /* 0x000fe20003f04070 */
[----:B------:R-:W-:Y:S01]  /*a140*/  IMAD.MOV R2, RZ, RZ, -R2 ;  /* 0x000000ffff027224 */ /* 0x000fe200078e0a02 */
[----:B------:R-:W-:Y:S01]  /*a150*/  IABS R167, R8 ;  /* 0x0000000800a77213 */ /* 0x000fe20000000000 */
[----:B------:R-:W-:Y:S01]  /*a160*/  @!P5 IMAD.IADD R160, R160, 0x1, -R244 ;  /* 0x00000001a0a0d824 */ /* 0x000fe200078e0af4 */
[----:B------:R-:W-:Y:S01]  /*a170*/  ISETP.GE.AND P5, PT, R5, RZ, PT ;  /* 0x000000ff0500720c */ /* 0x000fe20003fa6270 */
[----:B------:R-:W-:Y:S01]  /*a180*/  @!P6 IMAD.MOV R157, RZ, RZ, -R157 ;  /* 0x000000ffff9de224 */ /* 0x000fe200078e0a9d */
[----:B------:R-:W-:Y:S01]  /*a190*/  ISETP.GE.AND P6, PT, R164, RZ, PT ;  /* 0x000000ffa400720c */ /* 0x000fe20003fc6270 */
[----:B------:R-:W-:-:S04]  /*a1a0*/  IMAD.HI.U32 R5, R4, R167, RZ ;  /* 0x000000a704057227 */ /* 0x000fc800078e00ff */
[----:B------:R-:W-:Y:S02]  /*a1b0*/  IMAD R164, R244, R2, R165 ;  /* 0x00000002f4a47224 */ /* 0x000fe400078e02a5 */
[----:B------:R-:W-:Y:S02]  /*a1c0*/  IMAD.MOV R5, RZ, RZ, -R5 ;  /* 0x000000ffff057224 */ /* 0x000fe400078e0a05 */
[--C-:B------:R-:W-:Y:S01]  /*a1d0*/  @!P2 IMAD.IADD R162, R162, 0x1, -R244.reuse ;  /* 0x00000001a2a2a824 */ /* 0x100fe200078e0af4 */
[C---:B------:R-:W-:Y:S01]  /*a1e0*/  ISETP.GT.U32.AND P2, PT, R244.reuse, R164, PT ;  /* 0x000000a4f400720c */ /* 0x040fe20003f44070 */
[----:B------:R-:W-:Y:S02]  /*a1f0*/  @!P0 IMAD.IADD R163, R163, 0x1, -R244 ;  /* 0x00000001a3a38824 */ /* 0x000fe400078e0af4 */
[----:B------:R-:W-:Y:S02]  /*a200*/  IMAD R165, R244, R5, R167 ;  /* 0x00000005f4a57224 */ /* 0x000fe400078e02a7 */
[----:B------:R-:W-:Y:S01]  /*a210*/  IMAD.HI.U32 R2, R4, R169, RZ ;  /* 0x000000a904027227 */ /* 0x000fe200078e00ff */
[----:B------:R-:W-:-:S03]  /*a220*/  ISETP.GT.U32.AND P0, PT, R244, R163, PT ;  /* 0x000000a3f400720c */ /* 0x000fc60003f04070 */
[----:B------:R-:W-:Y:S01]  /*a230*/  @!P3 IMAD.MOV R162, RZ, RZ, -R162 ;  /* 0x000000ffffa2b224 */ /* 0x000fe200078e0aa2 */
[----:B------:R-:W-:Y:S01]  /*a240*/  ISETP.GT.U32.AND P3, PT, R244, R165, PT ;  /* 0x000000a5f400720c */ /* 0x000fe20003f64070 */
[----:B------:R-:W-:Y:S02]  /*a250*/  IMAD.MOV R2, RZ, RZ, -R2 ;  /* 0x000000ffff027224 */ /* 0x000fe400078e0a02 */
[----:B------:R-:W-:Y:S01]  /*a260*/  @!P6 IMAD.MOV R161, RZ, RZ, -R161 ;  /* 0x000000ffffa1e224 */ /* 0x000fe200078e0aa1 */
[----:B------:R-:W-:Y:S01]  /*a270*/  ISETP.GE.AND P6, PT, R10, RZ, PT ;  /* 0x000000ff0a00720c */ /* 0x000fe20003fc6270 */
[----:B------:R-:W-:Y:S01]  /*a280*/  IMAD R166, R244, R2, R169 ;  /* 0x00000002f4a67224 */ /* 0x000fe200078e02a9 */
[--C-:B------:R-:W-:Y:S01]  /*a290*/  LOP3.LUT R10, R0, 0xcd, R9.reuse, 0xfe, !PT ;  /* 0x000000cd000a7812 */ /* 0x100fe200078efe09 */
[----:B------:R-:W-:Y:S02]  /*a2a0*/  @!P2 IMAD.IADD R164, R164, 0x1, -R244 ;  /* 0x00000001a4a4a824 */ /* 0x000fe400078e0af4 */
[----:B------:R-:W-:Y:S01]  /*a2b0*/  @!P4 IMAD.MOV R160, RZ, RZ, -R160 ;  /* 0x000000ffffa0c224 */ /* 0x000fe200078e0aa0 */
[----:B------:R-:W-:Y:S01]  /*a2c0*/  ISETP.GE.AND P4, PT, R8, RZ, PT ;  /* 0x000000ff0800720c */ /* 0x000fe20003f86270 */
[--C-:B------:R-:W-:Y:S01]  /*a2d0*/  @!P0 IMAD.IADD R163, R163, 0x1, -R244.reuse ;  /* 0x00000001a3a38824 */ /* 0x100fe200078e0af4 */
[----:B------:R-:W-:Y:S01]  /*a2e0*/  LOP3.LUT R8, R0, 0xcc, R9, 0xfe, !PT ;  /* 0x000000cc00087812 */ /* 0x000fe200078efe09 */
[----:B------:R-:W-:Y:S01]  /*a2f0*/  @!P3 IMAD.IADD R165, R165, 0x1, -R244 ;  /* 0x00000001a5a5b824 */ /* 0x000fe200078e0af4 */
[----:B------:R-:W-:Y:S01]  /*a300*/  IABS R169, R10 ;  /* 0x0000000a00a97213 */ /* 0x000fe20000000000 */
[----:B------:R-:W-:Y:S01]  /*a310*/  @!P1 IMAD.MOV R163, RZ, RZ, -R163 ;  /* 0x000000ffffa39224 */ /* 0x000fe200078e0aa3 */
[----:B------:R-:W-:-:S02]  /*a320*/  ISETP.GT.U32.AND P2, PT, R244, R164, PT ;  /* 0x000000a4f400720c */ /* 0x000fc40003f44070 */
[----:B------:R-:W-:Y:S01]  /*a330*/  ISETP.GT.U32.AND P0, PT, R244, R166, PT ;  /* 0x000000a6f400720c */ /* 0x000fe20003f04070 */
[----:B------:R-:W-:Y:S01]  /*a340*/  IMAD.HI.U32 R5, R4, R169, RZ ;  /* 0x000000a904057227 */ /* 0x000fe200078e00ff */
[----:B------:R-:W-:Y:S02]  /*a350*/  IABS R167, R8 ;  /* 0x0000000800a77213 */ /* 0x000fe40000000000 */
[----:B------:R-:W-:Y:S01]  /*a360*/  ISETP.GT.U32.AND P3, PT, R244, R165, PT ;  /* 0x000000a5f400720c */ /* 0x000fe20003f64070 */
[----:B------:R-:W-:Y:S01]  /*a370*/  IMAD.MOV R5, RZ, RZ, -R5 ;  /* 0x000000ffff057224 */ /* 0x000fe200078e0a05 */
[----:B------:R-:W-:Y:S01]  /*a380*/  ISETP.GE.AND P1, PT, R8, RZ, PT ;  /* 0x000000ff0800720c */ /* 0x000fe20003f26270 */
[----:B------:R-:W-:-:S04]  /*a390*/  IMAD.HI.U32 R2, R4, R167, RZ ;  /* 0x000000a704027227 */ /* 0x000fc800078e00ff */
[----:B------:R-:W-:Y:S02]  /*a3a0*/  IMAD.MOV R2, RZ, RZ, -R2 ;  /* 0x000000ffff027224 */ /* 0x000fe400078e0a02 */
[--C-:B------:R-:W-:Y:S01]  /*a3b0*/  @!P2 IMAD.IADD R164, R164, 0x1, -R244.reuse ;  /* 0x00000001a4a4a824 */ /* 0x100fe200078e0af4 */
[----:B------:R-:W-:Y:S01]  /*a3c0*/  ISETP.GE.AND P2, PT, R10, RZ, PT ;  /* 0x000000ff0a00720c */ /* 0x000fe20003f46270 */
[----:B------:R-:W-:Y:S01]  /*a3d0*/  @!P0 IMAD.IADD R166, R166, 0x1, -R244 ;  /* 0x00000001a6a68824 */ /* 0x000fe200078e0af4 */
[----:B------:R-:W-:Y:S01]  /*a3e0*/  LOP3.LUT R10, R0, 0xd1, R9, 0xfe, !PT ;  /* 0x000000d1000a7812 */ /* 0x000fe200078efe09 */
[C---:B------:R-:W-:Y:S02]  /*a3f0*/  IMAD R168, R244.reuse, R5, R169 ;  /* 0x00000005f4a87224 */ /* 0x040fe400078e02a9 */
[C---:B------:R-:W-:Y:S01]  /*a400*/  IMAD R167, R244.reuse, R2, R167 ;  /* 0x00000002f4a77224 */ /* 0x040fe200078e02a7 */
[C---:B------:R-:W-:Y:S01]  /*a410*/  ISETP.GT.U32.AND P0, PT, R244.reuse, R166, PT ;  /* 0x000000a6f400720c */ /* 0x040fe20003f04070 */
[----:B------:R-:W-:Y:S01]  /*a420*/  @!P5 IMAD.MOV R164, RZ, RZ, -R164 ;  /* 0x000000ffffa4d224 */ /* 0x000fe200078e0aa4 */
[----:B------:R-:W-:Y:S01]  /*a430*/  ISETP.GT.U32.AND P5, PT, R244, R168, PT ;  /* 0x000000a8f400720c */ /* 0x000fe20003fa4070 */
[----:B------:R-:W-:Y:S01]  /*a440*/  IMAD.HI.U32 R8, R4, R171, RZ ;  /* 0x000000ab04087227 */ /* 0x000fe200078e00ff */
[----:B------:R-:W-:-:S02]  /*a450*/  LOP3.LUT R2, R0, 0xcf, R9, 0xfe, !PT ;  /* 0x000000cf00027812 */ /* 0x000fc400078efe09 */
[----:B------:R-:W-:Y:S01]  /*a460*/  IABS R175, R10 ;  /* 0x0000000a00af7213 */ /* 0x000fe20000000000 */
[----:B------:R-:W-:Y:S01]  /*a470*/  @!P3 IMAD.IADD R165, R165, 0x1, -R244 ;  /* 0x00000001a5a5b824 */ /* 0x000fe200078e0af4 */
[----:B------:R-:W-:Y:S01]  /*a480*/  ISETP.GT.U32.AND P3, PT, R244, R167, PT ;  /* 0x000000a7f400720c */ /* 0x000fe20003f64070 */
[----:B------:R-:W-:Y:S02]  /*a490*/  IMAD.MOV R8, RZ, RZ, -R8 ;  /* 0x000000ffff087224 */ /* 0x000fe400078e0a08 */
[----:B------:R-:W-:Y:S01]  /*a4a0*/  @!P4 IMAD.MOV R165, RZ, RZ, -R165 ;  /* 0x000000ffffa5c224 */ /* 0x000fe200078e0aa5 */
[----:B------:R-:W-:Y:S01]  /*a4b0*/  ISETP.GE.AND P4, PT, R170, RZ, PT ;  /* 0x000000ffaa00720c */ /* 0x000fe20003f86270 */
[----:B------:R-:W-:Y:S01]  /*a4c0*/  IMAD R169, R244, R8, R171 ;  /* 0x00000008f4a97224 */ /* 0x000fe200078e02ab */
[----:B------:R-:W-:Y:S01]  /*a4d0*/  LOP3.LUT R8, R0, 0xd0, R9, 0xfe, !PT ;  /* 0x000000d000087812 */ /* 0x000fe200078efe09 */
[--C-:B------:R-:W-:Y:S01]  /*a4e0*/  @!P0 IMAD.IADD R166, R166, 0x1, -R244.reuse ;  /* 0x00000001a6a68824 */ /* 0x100fe200078e0af4 */
[----:B------:R-:W-:Y:S01]  /*a4f0*/  IABS R171, R2 ;  /* 0x0000000200ab7213 */ /* 0x000fe20000000000 */
[----:B------:R-:W-:Y:S01]  /*a500*/  @!P5 IMAD.IADD R168, R168, 0x1, -R244 ;  /* 0x00000001a8a8d824 */ /* 0x000fe200078e0af4 */
[----:B------:R-:W-:Y:S01]  /*a510*/  IABS R173, R8 ;  /* 0x0000000800ad7213 */ /* 0x000fe20000000000 */
[----:B------:R-:W-:Y:S01]  /*a520*/  @!P6 IMAD.MOV R166, RZ, RZ, -R166 ;  /* 0x000000ffffa6e224 */ /* 0x000fe200078e0aa6 */
[----:B------:R-:W-:Y:S01]  /*a530*/  ISETP.GT.U32.AND P0, PT, R244, R169, PT ;  /* 0x000000a9f400720c */ /* 0x000fe20003f04070 */
[----:B------:R-:W-:Y:S01]  /*a540*/  @!P3 IMAD.IADD R167, R167, 0x1, -R244 ;  /* 0x00000001a7a7b824 */ /* 0x000fe200078e0af4 */
[----:B------:R-:W-:Y:S01]  /*a550*/  ISETP.GE.AND P3, PT, R2, RZ, PT ;  /* 0x000000ff0200720c */ /* 0x000fe20003f66270 */
[----:B------:R-:W-:Y:S01]  /*a560*/  IMAD.HI.U32 R2, R4, R171, RZ ;  /* 0x000000ab04027227 */ /* 0x000fe200078e00ff */
[----:B------:R-:W-:-:S02]  /*a570*/  ISETP.GT.U32.AND P6, PT, R244, R168, PT ;  /* 0x000000a8f400720c */ /* 0x000fc40003fc4070 */
[----:B------:R-:W-:Y:S01]  /*a580*/  ISETP.GT.U32.AND P5, PT, R244, R167, PT ;  /* 0x000000a7f400720c */ /* 0x000fe20003fa4070 */
[----:B------:R-:W-:-:S04]  /*a590*/  IMAD.HI.U32 R5, R4, R173, RZ ;  /* 0x000000ad04057227 */ /* 0x000fc800078e00ff */
[----:B------:R-:W-:Y:S02]  /*a5a0*/  IMAD.MOV R2, RZ, RZ, -R2 ;  /* 0x000000ffff027224 */ /* 0x000fe400078e0a02 */
[----:B------:R-:W-:Y:S02]  /*a5b0*/  IMAD.MOV R5, RZ, RZ, -R5 ;  /* 0x000000ffff057224 */ /* 0x000fe400078e0a05 */
[C---:B------:R-:W-:Y:S02]  /*a5c0*/  IMAD R170, R244.reuse, R2, R171 ;  /* 0x00000002f4aa7224 */ /* 0x040fe400078e02ab */
[----:B------:R-:W-:Y:S01]  /*a5d0*/  IMAD R171, R244, R5, R173 ;  /* 0x00000005f4ab7224 */ /* 0x000fe200078e02ad */
[----:B------:R-:W-:Y:S01]  /*a5e0*/  IABS R173, R174 ;  /* 0x000000ae00ad7213 */ /* 0x000fe20000000000 */
[----:B------:R-:W-:Y:S02]  /*a5f0*/  @!P6 IMAD.IADD R168, R168, 0x1, -R244 ;  /* 0x00000001a8a8e824 */ /* 0x000fe400078e0af4 */
[----:B------:R-:W-:Y:S01]  /*a600*/  IMAD.HI.U32 R2, R4, R175, RZ ;  /* 0x000000af04027227 */ /* 0x000fe200078e00ff */
[----:B------:R-:W-:-:S03]  /*a610*/  ISETP.GT.U32.AND P6, PT, R244, R171, PT ;  /* 0x000000abf400720c */ /* 0x000fc60003fc4070 */
[----:B------:R-:W-:Y:S02]  /*a620*/  @!P0 IMAD.IADD R169, R169, 0x1, -R244 ;  /* 0x00000001a9a98824 */ /* 0x000fe400078e0af4 */
[----:B------:R-:W-:Y:S02]  /*a630*/  IMAD.MOV R172, RZ, RZ, -R2 ;  /* 0x000000ffffac7224 */ /* 0x000fe400078e0a02 */
[----:B------:R-:W-:Y:S01]  /*a640*/  IMAD.HI.U32 R2, R4, R173, RZ ;  /* 0x000000ad04027227 */ /* 0x000fe200078e00ff */
[----:B------:R-:W-:-:S03]  /*a650*/  ISETP.GT.U32.AND P0, PT, R244, R169, PT ;  /* 0x000000a9f400720c */ /* 0x000fc60003f04070 */
[----:B------:R-:W-:Y:S02]  /*a660*/  IMAD.MOV R2, RZ, RZ, -R2 ;  /* 0x000000ffff027224 */ /* 0x000fe400078e0a02 */
[--C-:B------:R-:W-:Y:S02]  /*a670*/  @!P6 IMAD.IADD R171, R171, 0x1, -R244.reuse ;  /* 0x00000001ababe824 */ /* 0x100fe400078e0af4 */
[--C-:B------:R-:W-:Y:S01]  /*a680*/  @!P5 IMAD.IADD R167, R167, 0x1, -R244.reuse ;  /* 0x00000001a7a7d824 */ /* 0x100fe200078e0af4 */
[C---:B------:R-:W-:Y:S01]  /*a690*/  ISETP.GT.U32.AND P5, PT, R244.reuse, R170, PT ;  /* 0x000000aaf400720c */ /* 0x040fe20003fa4070 */
[C---:B------:R-:W-:Y:S01]  /*a6a0*/  IMAD R173, R244.reuse, R2, R173 ;  /* 0x00000002f4ad7224 */ /* 0x040fe200078e02ad */
[C---:B------:R-:W-:Y:S01]  /*a6b0*/  ISETP.GT.U32.AND P6, PT, R244.reuse, R171, PT ;  /* 0x000000abf400720c */ /* 0x040fe20003fc4070 */
[----:B------:R-:W-:Y:S02]  /*a6c0*/  IMAD R172, R244, R172, R175 ;  /* 0x000000acf4ac7224 */ /* 0x000fe400078e02af */
[----:B------:R-:W-:Y:S01]  /*a6d0*/  @!P0 IMAD.IADD R169, R169, 0x1, -R244 ;  /* 0x00000001a9a98824 */ /* 0x000fe200078e0af4 */
[----:B------:R-:W-:Y:S01]  /*a6e0*/  ISETP.GE.AND P0, PT, R8, RZ, PT ;  /* 0x000000ff0800720c */ /* 0x000fe20003f06270 */
[----:B------:R-:W-:Y:S01]  /*a6f0*/  @!P2 IMAD.MOV R168, RZ, RZ, -R168 ;  /* 0x000000ffffa8a224 */ /* 0x000fe200078e0aa8 */
[----:B------:R-:W-:Y:S01]  /*a700*/  ISETP.GT.U32.AND P2, PT, R244, R172, PT ;  /* 0x000000acf400720c */ /* 0x000fe20003f44070 */
[----:B------:R-:W-:Y:S01]  /*a710*/  IMAD.HI.U32 R5, R4, R177, RZ ;  /* 0x000000b104057227 */ /* 0x000fe200078e00ff */
[----:B------:R-:W-:-:S03]  /*a720*/  LOP3.LUT R8, R0, 0xd4, R9, 0xfe, !PT ;  /* 0x000000d400087812 */ /* 0x000fc600078efe09 */
[--C-:B------:R-:W-:Y:S01]  /*a730*/  @!P5 IMAD.IADD R170, R170, 0x1, -R244.reuse ;  /* 0x00000001aaaad824 */ /* 0x100fe200078e0af4 */
[----:B------:R-:W-:Y:S01]  /*a740*/  IABS R175, R8 ;  /* 0x0000000800af7213 */ /* 0x000fe20000000000 */
[----:B------:R-:W-:Y:S01]  /*a750*/  @!P6 IMAD.IADD R171, R171, 0x1, -R244 ;  /* 0x00000001ababe824 */ /* 0x000fe200078e0af4 */
[C---:B------:R-:W-:Y:S01]  /*a760*/  ISETP.GT.U32.AND P6, PT, R244.reuse, R173, PT ;  /* 0x000000adf400720c */ /* 0x040fe20003fc4070 */
[----:B------:R-:W-:Y:S01]  /*a770*/  @!P1 IMAD.MOV R167, RZ, RZ, -R167 ;  /* 0x000000ffffa79224 */ /* 0x000fe200078e0aa7 */
[----:B------:R-:W-:Y:S01]  /*a780*/  ISETP.GT.U32.AND P1, PT, R244, R170, PT ;  /* 0x000000aaf400720c */ /* 0x000fe20003f24070 */
[----:B------:R-:W-:Y:S01]  /*a790*/  IMAD.MOV R5, RZ, RZ, -R5 ;  /* 0x000000ffff057224 */ /* 0x000fe200078e0a05 */
[----:B------:R-:W-:Y:S01]  /*a7a0*/  ISETP.GE.AND P5, PT, R10, RZ, PT ;  /* 0x000000ff0a00720c */ /* 0x000fe20003fa6270 */
[----:B------:R-:W-:Y:S01]  /*a7b0*/  @!P4 IMAD.MOV R169, RZ, RZ, -R169 ;  /* 0x000000ffffa9c224 */ /* 0x000fe200078e0aa9 */
[----:B------:R-:W-:Y:S01]  /*a7c0*/  ISETP.GE.AND P4, PT, R174, RZ, PT ;  /* 0x000000ffae00720c */ /* 0x000fe20003f86270 */
[----:B------:R-:W-:Y:S01]  /*a7d0*/  IMAD R174, R244, R5, R177 ;  /* 0x00000005f4ae7224 */ /* 0x000fe200078e02b1 */
[----:B------:R-:W-:Y:S01]  /*a7e0*/  LOP3.LUT R10, R0, 0xd5, R9, 0xfe, !PT ;  /* 0x000000d5000a7812 */ /* 0x000fe200078efe09 */
[----:B------:R-:W-:-:S02]  /*a7f0*/  @!P0 IMAD.MOV R171, RZ, RZ, -R171 ;  /* 0x000000ffffab8224 */ /* 0x000fc400078e0aab */
[----:B------:R-:W-:Y:S01]  /*a800*/  IMAD.HI.U32 R2, R4, R175, RZ ;  /* 0x000000af04027227 */ /* 0x000fe200078e00ff */
[----:B------:R-:W-:-:S03]  /*a810*/  IABS R177, R10 ;  /* 0x0000000a00b17213 */ /* 0x000fc60000000000 */
[--C-:B------:R-:W-:Y:S01]  /*a820*/  @!P6 IMAD.IADD R173, R173, 0x1, -R244.reuse ;  /* 0x00000001adade824 */ /* 0x100fe200078e0af4 */
[----:B------:R-:W-:Y:S01]  /*a830*/  ISETP.GE.AND P6, PT, R8, RZ, PT ;  /* 0x000000ff0800720c */ /* 0x000fe20003fc6270 */
[----:B------:R-:W-:Y:S01]  /*a840*/  @!P2 IMAD.IADD R172, R172, 0x1, -R244 ;  /* 0x00000001acaca824 */ /* 0x000fe200078e0af4 */
[C---:B------:R-:W-:Y:S01]  /*a850*/  ISETP.GT.U32.AND P2, PT, R244.reuse, R174, PT ;  /* 0x000000aef400720c */ /* 0x040fe20003f44070 */
[----:B------:R-:W-:Y:S01]  /*a860*/  IMAD.MOV R2, RZ, RZ, -R2 ;  /* 0x000000ffff027224 */ /* 0x000fe200078e0a02 */
[----:B------:R-:W-:Y:S01]  /*a870*/  ISETP.GT.U32.AND P0, PT, R244, R173, PT ;  /* 0x000000adf400720c */ /* 0x000fe20003f04070 */
[----:B------:R-:W-:Y:S01]  /*a880*/  @!P1 IMAD.IADD R170, R170, 0x1, -R244 ;  /* 0x00000001aaaa9824 */ /* 0x000fe200078e0af4 */
[----:B------:R-:W-:Y:S01]  /*a890*/  ISETP.GE.AND P1, PT, R176, RZ, PT ;  /* 0x000000ffb000720c */ /* 0x000fe20003f26270 */
[----:B------:R-:W-:Y:S01]  /*a8a0*/  IMAD R175, R244, R2, R175 ;  /* 0x00000002f4af7224 */ /* 0x000fe200078e02af */
[--C-:B------:R-:W-:Y:S01]  /*a8b0*/  LOP3.LUT R2, R0, 0xd6, R9.reuse, 0xfe, !PT ;  /* 0x000000d600027812 */ /* 0x100fe200078efe09 */
[----:B------:R-:W-:Y:S01]  /*a8c0*/  @!P3 IMAD.MOV R170, RZ, RZ, -R170 ;  /* 0x000000ffffaab224 */ /* 0x000fe200078e0aaa */
[----:B------:R-:W-:Y:S01]  /*a8d0*/  ISETP.GT.U32.AND P3, PT, R244, R172, PT ;  /* 0x000000acf400720c */ /* 0x000fe20003f64070 */
[----:B------:R-:W-:Y:S01]  /*a8e0*/  IMAD.HI.U32 R5, R4, R177, RZ ;  /* 0x000000b104057227 */ /* 0x000fe200078e00ff */
[----:B------:R-:W-:-:S03]  /*a8f0*/  LOP3.LUT R8, R0, 0xd8, R9, 0xfe, !PT ;  /* 0x000000d800087812 */ /* 0x000fc600078efe09 */
[--C-:B------:R-:W-:Y:S01]  /*a900*/  @!P2 IMAD.IADD R174, R174, 0x1, -R244.reuse ;  /* 0x00000001aeaea824 */ /* 0x100fe200078e0af4 */
[----:B------:R-:W-:Y:S01]  /*a910*/  IABS R181, R8 ;  /* 0x0000000800b57213 */ /* 0x000fe20000000000 */
[--C-:B------:R-:W-:Y:S01]  /*a920*/  @!P0 IMAD.IADD R173, R173, 0x1, -R244.reuse ;  /* 0x00000001adad8824 */ /* 0x100fe200078e0af4 */
[C---:B------:R-:W-:Y:S01]  /*a930*/  ISETP.GT.U32.AND P0, PT, R244.reuse, R175, PT ;  /* 0x000000aff400720c */ /* 0x040fe20003f04070 */
[----:B------:R-:W-:Y:S01]  /*a940*/  IMAD.MOV R5, RZ, RZ, -R5 ;  /* 0x000000ffff057224 */ /* 0x000fe200078e0a05 */
[----:B------:R-:W-:Y:S01]  /*a950*/  ISETP.GT.U32.AND P2, PT, R244, R174, PT ;  /* 0x000000aef400720c */ /* 0x000fe20003f44070 */
[----:B------:R-:W-:Y:S02]  /*a960*/  @!P4 IMAD.MOV R173, RZ, RZ, -R173 ;  /* 0x000000ffffadc224 */ /* 0x000fe400078e0aad */
[----:B------:R-:W-:Y:S01]  /*a970*/  @!P3 IMAD.IADD R172, R172, 0x1, -R244 ;  /* 0x00000001acacb824 */ /* 0x000fe200078e0af4 */
[----:B------:R-:W-:Y:S01]  /*a980*/  ISETP.GE.AND P3, PT, R10, RZ, PT ;  /* 0x000000ff0a00720c */ /* 0x000fe20003f66270 */
[----:B------:R-:W-:Y:S01]  /*a990*/  IMAD R176, R244, R5, R177 ;  /* 0x00000005f4b07224 */ /* 0x000fe200078e02b1 */
[----:B------:R-:W-:Y:S01]  /*a9a0*/  IABS R177, R2 ;  /* 0x0000000200b17213 */ /* 0x000fe20000000000 */
[----:B------:R-:W-:Y:S01]  /*a9b0*/  @!P5 IMAD.MOV R172, RZ, RZ, -R172 ;  /* 0x000000ffffacd224 */ /* 0x000fe200078e0aac */
[----:B------:R-:W-:-:S02]  /*a9c0*/  LOP3.LUT R5, R0, 0xd7, R9, 0xfe, !PT ;  /* 0x000000d700057812 */ /* 0x000fc400078efe09 */
[----:B------:R-:W-:Y:S01]  /*a9d0*/  ISETP.GE.AND P5, PT, R2, RZ, PT ;  /* 0x000000ff0200720c */ /* 0x000fe20003fa6270 */
[--C-:B------:R-:W-:Y:S01]  /*a9e0*/  @!P0 IMAD.IADD R175, R175, 0x1, -R244.reuse ;  /* 0x00000001afaf8824 */ /* 0x100fe200078e0af4 */
[----:B------:R-:W-:Y:S01]  /*a9f0*/  IABS R179, R5 ;  /* 0x0000000500b37213 */ /* 0x000fe20000000000 */
[----:B------:R-:W-:Y:S01]  /*aa00*/  IMAD.HI.U32 R2, R4, R177, RZ ;  /* 0x000000b104027227 */ /* 0x000fe200078e00ff */
[C---:B------:R-:W-:Y:S02]  /*aa10*/  ISETP.GT.U32.AND P4, PT, R244.reuse, R176, PT ;  /* 0x000000b0f400720c */ /* 0x040fe40003f84070 */
[----:B------:R-:W-:Y:S01]  /*aa20*/  ISETP.GT.U32.AND P0, PT, R244, R175, PT ;  /* 0x000000aff400720c */ /* 0x000fe20003f04070 */
[----:B------:R-:W-:Y:S01]  /*aa30*/  @!P2 IMAD.IADD R174, R174, 0x1, -R244 ;  /* 0x00000001aeaea824 */ /* 0x000fe200078e0af4 */
[----:B------:R-:W-:Y:S01]  /*aa40*/  ISETP.GE.AND P2, PT, R5, RZ, PT ;  /* 0x000000ff0500720c */ /* 0x000fe20003f46270 */
[----:B------:R-:W-:Y:S01]  /*aa50*/  IMAD.MOV R5, RZ, RZ, -R2 ;  /* 0x000000ffff057224 */ /* 0x000fe200078e0a02 */
[----:B------:R-:W-:Y:S01]  /*aa60*/  LOP3.LUT R10, R0, 0xda, R9, 0xfe, !PT ;  /* 0x000000da000a7812 */ /* 0x000fe200078efe09 */
[----:B------:R-:W-:-:S04]  /*aa70*/  IMAD.HI.U32 R2, R4, R179, RZ ;  /* 0x000000b304027227 */ /* 0x000fc800078e00ff */
[----:B------:R-:W-:Y:S02]  /*aa80*/  IMAD R177, R244, R5, R177 ;  /* 0x00000005f4b17224 */ /* 0x000fe400078e02b1 */
[----:B------:R-:W-:Y:S01]  /*aa90*/  @!P1 IMAD.MOV R174, RZ, RZ, -R174 ;  /* 0x000000ffffae9224 */ /* 0x000fe200078e0aae */
[----:B------:R-:W-:Y:S01]  /*aaa0*/  ISETP.GE.AND P1, PT, R8, RZ, PT ;  /* 0x000000ff0800720c */ /* 0x000fe20003f26270 */
[----:B------:R-:W-:Y:S01]  /*aab0*/  @!P0 IMAD.IADD R175, R175, 0x1, -R244 ;  /* 0x00000001afaf8824 */ /* 0x000fe200078e0af4 */
[----:B------:R-:W-:Y:S01]  /*aac0*/  ISETP.GT.U32.AND P0, PT, R244, R177, PT ;  /* 0x000000b1f400720c */ /* 0x000fe20003f04070 */
[----:B------:R-:W-:Y:S01]  /*aad0*/  IMAD.MOV R178, RZ, RZ, -R2 ;  /* 0x000000ffffb27224 */ /* 0x000fe200078e0a02 */
[----:B------:R-:W-:Y:S01]  /*aae0*/  LOP3.LUT R8, R0, 0xd9, R9, 0xfe, !PT ;  /* 0x000000d900087812 */ /* 0x000fe200078efe09 */
[----:B------:R-:W-:-:S03]  /*aaf0*/  IMAD.HI.U32 R2, R4, R181, RZ ;  /* 0x000000b504027227 */ /* 0x000fc600078e00ff */
[----:B------:R-:W-:Y:S01]  /*ab00*/  IABS R5, R8 ;  /* 0x0000000800057213 */ /* 0x000fe20000000000 */
[----:B------:R-:W-:Y:S02]  /*ab10*/  IMAD.MOV R2, RZ, RZ, -R2 ;  /* 0x000000ffff027224 */ /* 0x000fe400078e0a02 */
[C---:B------:R-:W-:Y:S02]  /*ab20*/  IMAD R178, R244.reuse, R178, R179 ;  /* 0x000000b2f4b27224 */ /* 0x040fe400078e02b3 */
[----:B------:R-:W-:Y:S02]  /*ab30*/  @!P6 IMAD.MOV R175, RZ, RZ, -R175 ;  /* 0x000000ffffafe224 */ /* 0x000fe400078e0aaf */
[----:B------:R-:W-:Y:S02]  /*ab40*/  @!P0 IMAD.IADD R177, R177, 0x1, -R244 ;  /* 0x00000001b1b18824 */ /* 0x000fe400078e0af4 */
[----:B------:R-:W-:Y:S01]  /*ab50*/  IMAD R179, R244, R2, R181 ;  /* 0x00000002f4b37224 */ /* 0x000fe200078e02b5 */
[----:B------:R-:W-:Y:S01]  /*ab60*/  IABS R181, R10 ;  /* 0x0000000a00b57213 */ /* 0x000fe20000000000 */
[----:B------:R-:W-:Y:S01]  /*ab70*/  IMAD.HI.U32 R2, R4, R5, RZ ;  /* 0x0000000504027227 */ /* 0x000fe200078e00ff */
[----:B------:R-:W-:-:S02]  /*ab80*/  ISETP.GT.U32.AND P6, PT, R244, R177, PT ;  /* 0x000000b1f400720c */ /* 0x000fc40003fc4070 */
[----:B------:R-:W-:Y:S01]  /*ab90*/  ISETP.GT.U32.AND P0, PT, R244, R179, PT ;  /* 0x000000b3f400720c */ /* 0x000fe20003f04070 */
[----:B------:R-:W-:Y:S02]  /*aba0*/  IMAD.MOV R180, RZ, RZ, -R2 ;  /* 0x000000ffffb47224 */ /* 0x000fe400078e0a02 */
[--C-:B------:R-:W-:Y:S02]  /*abb0*/  @!P4 IMAD.IADD R176, R176, 0x1, -R244.reuse ;  /* 0x00000001b0b0c824 */ /* 0x100fe400078e0af4 */
[----:B------:R-:W-:Y:S01]  /*abc0*/  IMAD R180, R244, R180, R5 ;  /* 0x000000b4f4b47224 */ /* 0x000fe200078e0205 */
[----:B------:R-:W-:Y:S01]  /*abd0*/  LOP3.LUT R5, R0, 0xdc, R9, 0xfe, !PT ;  /* 0x000000dc00057812 */ /* 0x000fe200078efe09 */
[----:B------:R-:W-:Y:S01]  /*abe0*/  IMAD.HI.U32 R2, R4, R181, RZ ;  /* 0x000000b504027227 */ /* 0x000fe200078e00ff */
[C---:B------:R-:W-:Y:S02]  /*abf0*/  ISETP.GT.U32.AND P4, PT, R244.reuse, R176, PT ;  /* 0x000000b0f400720c */ /* 0x040fe40003f84070 */
[----:B------:R-:W-:Y:S01]  /*ac00*/  IABS R185, R5 ;  /* 0x0000000500b97213 */ /* 0x000fe20000000000 */
[----:B------:R-:W-:Y:S01]  /*ac10*/  @!P6 IMAD.IADD R177, R177, 0x1, -R244 ;  /* 0x00000001b1b1e824 */ /* 0x000fe200078e0af4 */
[----:B------:R-:W-:Y:S01]  /*ac20*/  ISETP.GT.U32.AND P6, PT, R244, R180, PT ;  /* 0x000000b4f400720c */ /* 0x000fe20003fc4070 */
[----:B------:R-:W-:-:S02]  /*ac30*/  IMAD.MOV R2, RZ, RZ, -R2 ;  /* 0x000000ffff027224 */ /* 0x000fc400078e0a02 */
[--C-:B------:R-:W-:Y:S01]  /*ac40*/  @!P0 IMAD.IADD R179, R179, 0x1, -R244.reuse ;  /* 0x00000001b3b38824 */ /* 0x100fe200078e0af4 */
[----:B------:R-:W-:Y:S01]  /*ac50*/  ISETP.GE.AND P0, PT, R8, RZ, PT ;  /* 0x000000ff0800720c */ /* 0x000fe20003f06270 */
[----:B------:R-:W-:Y:S01]  /*ac60*/  IMAD R181, R244, R2, R181 ;  /* 0x00000002f4b57224 */ /* 0x000fe200078e02b5 */
[C---:B------:R-:W-:Y:S01]  /*ac70*/  LOP3.LUT R2, R0.reuse, 0xdb, R9, 0xfe, !PT ;  /* 0x000000db00027812 */ /* 0x040fe200078efe09 */
[----:B------:R-:W-:Y:S01]  /*ac80*/  @!P5 IMAD.MOV R177, RZ, RZ, -R177 ;  /* 0x000000ffffb1d224 */ /* 0x000fe200078e0ab1 */
[----:B------:R-:W-:Y:S01]  /*ac90*/  LOP3.LUT R8, R0, 0xdd, R9, 0xfe, !PT ;  /* 0x000000dd00087812 */ /* 0x000fe200078efe09 */
[--C-:B------:R-:W-:Y:S01]  /*aca0*/  @!P4 IMAD.IADD R176, R176, 0x1, -R244.reuse ;  /* 0x00000001b0b0c824 */ /* 0x100fe200078e0af4 */
[----:B------:R-:W-:Y:S02]  /*acb0*/  ISETP.GT.U32.AND P4, PT, R244, R178, PT ;  /* 0x000000b2f400720c */ /* 0x000fe40003f84070 */
[----:B------:R-:W-:Y:S01]  /*acc0*/  IABS R183, R2 ;  /* 0x0000000200b77213 */ /* 0x000fe20000000000 */
[----:B------:R-:W-:Y:S01]  /*acd0*/  @!P6 IMAD.IADD R180, R180, 0x1, -R244 ;  /* 0x00000001b4b4e824 */ /* 0x000fe200078e0af4 */
[----:B------:R-:W-:Y:S01]  /*ace0*/  ISETP.GE.AND P5, PT, R5, RZ, PT ;  /* 0x000000ff0500720c */ /* 0x000fe20003fa6270 */
[----:B------:R-:W-:Y:S01]  /*acf0*/  @!P3 IMAD.MOV R176, RZ, RZ, -R176 ;  /* 0x000000ffffb0b224 */ /* 0x000fe200078e0ab0 */
[----:B------:R-:W-:Y:S01]  /*ad00*/  ISETP.GT.U32.AND P3, PT, R244, R179, PT ;  /* 0x000000b3f400720c */ /* 0x000fe20003f64070 */
[----:B------:R-:W-:Y:S01]  /*ad10*/  IMAD.HI.U32 R5, R4, R185, RZ ;  /* 0x000000b904057227 */ /* 0x000fe200078e00ff */
[----:B------:R-:W-:-:S02]  /*ad20*/  ISETP.GT.U32.AND P6, PT, R244, R180, PT ;  /* 0x000000b4f400720c */ /* 0x000fc40003fc4070 */
[----:B------:R-:W-:Y:S01]  /*ad30*/  IABS R187, R8 ;  /* 0x0000000800bb7213 */ /* 0x000fe20000000000 */
[----:B------:R-:W-:Y:S02]  /*ad40*/  IMAD.MOV R5, RZ, RZ, -R5 ;  /* 0x000000ffff057224 */ /* 0x000fe400078e0a05 */
[----:B------:R-:W-:-:S05]  /*ad50*/  @!P4 IMAD.IADD R178, R178, 0x1, -R244 ;  /* 0x00000001b2b2c824 */ /* 0x000fca00078e0af4 */
[----:B------:R-:W-:Y:S01]  /*ad60*/  ISETP.GT.U32.AND P4, PT, R244, R178, PT ;  /* 0x000000b2f400720c */ /* 0x000fe20003f84070 */
[--C-:B------:R-:W-:Y:S01]  /*ad70*/  @!P3 IMAD.IADD R179, R179, 0x1, -R244.reuse ;  /* 0x00000001b3b3b824 */ /* 0x100fe200078e0af4 */
[----:B------:R-:W-:Y:S01]  /*ad80*/  ISETP.GE.AND P3, PT, R2, RZ, PT ;  /* 0x000000ff0200720c */ /* 0x000fe20003f66270 */
[----:B------:R-:W-:Y:S01]  /*ad90*/  @!P6 IMAD.IADD R180, R180, 0x1, -R244 ;  /* 0x00000001b4b4e824 */ /* 0x000fe200078e0af4 */
[----:B------:R-:W-:Y:S01]  /*ada0*/  ISETP.GT.U32.AND P6, PT, R244, R181, PT ;  /* 0x000000b5f400720c */ /* 0x000fe20003fc4070 */
[----:B------:R-:W-:-:S04]  /*adb0*/  IMAD.HI.U32 R2, R4, R183, RZ ;  /* 0x000000b704027227 */ /* 0x000fc800078e00ff */
[----:B------:R-:W-:Y:S02]  /*adc0*/  IMAD.MOV R182, RZ, RZ, -R2 ;  /* 0x000000ffffb67224 */ /* 0x000fe400078e0a02 */
[----:B------:R-:W-:-:S04]  /*add0*/  IMAD.HI.U32 R2, R4, R187, RZ ;  /* 0x000000bb04027227 */ /* 0x000fc800078e00ff */
[--C-:B------:R-:W-:Y:S01]  /*ade0*/  @!P4 IMAD.IADD R178, R178, 0x1, -R244.reuse ;  /* 0x00000001b2b2c824 */ /* 0x100fe200078e0af4 */
[----:B------:R-:W-:Y:S01]  /*adf0*/  ISETP.GE.AND P4, PT, R10, RZ, PT ;  /* 0x000000ff0a00720c */ /* 0x000fe20003f86270 */
[----:B------:R-:W-:Y:S01]  /*ae00*/  @!P6 IMAD.IADD R181, R181, 0x1, -R244 ;  /* 0x00000001b5b5e824 */ /* 0x000fe200078e0af4 */
[----:B------:R-:W-:Y:S01]  /*ae10*/  LOP3.LUT R10, R0, 0xde, R9, 0xfe, !PT ;  /* 0x000000de000a7812 */ /* 0x000fe200078efe09 */
[C---:B------:R-:W-:Y:S02]  /*ae20*/  IMAD R182, R244.reuse, R182, R183 ;  /* 0x000000b6f4b67224 */ /* 0x040fe400078e02b7 */
[----:B------:R-:W-:Y:S01]  /*ae30*/  IMAD.MOV R184, RZ, RZ, -R2 ;  /* 0x000000ffffb87224 */ /* 0x000fe200078e0a02 */
[C---:B------:R-:W-:Y:S01]  /*ae40*/  ISETP.GT.U32.AND P6, PT, R244.reuse, R181, PT ;  /* 0x000000b5f400720c */ /* 0x040fe20003fc4070 */
[C---:B------:R-:W-:Y:S01]  /*ae50*/  IMAD R183, R244.reuse, R5, R185 ;  /* 0x00000005f4b77224 */ /* 0x040fe200078e02b9 */
[----:B------:R-:W-:Y:S01]  /*ae60*/  IABS R189, R10 ;  /* 0x0000000a00bd7213 */ /* 0x000fe20000000000 */
[----:B------:R-:W-:Y:S01]  /*ae70*/  @!P0 IMAD.MOV R180, RZ, RZ, -R180 ;  /* 0x000000ffffb48224 */ /* 0x000fe200078e0ab4 */
[C---:B------:R-:W-:Y:S01]  /*ae80*/  ISETP.GT.U32.AND P0, PT, R244.reuse, R182, PT ;  /* 0x000000b6f400720c */ /* 0x040fe20003f04070 */
[----:B------:R-:W-:Y:S01]  /*ae90*/  IMAD R184, R244, R184, R187 ;  /* 0x000000b8f4b87224 */ /* 0x000fe200078e02bb */
[----:B------:R-:W-:Y:S01]  /*aea0*/  IABS R187, R200 ;  /* 0x000000c800bb7213 */ /* 0x000fe20000000000 */
[----:B------:R-:W-:-:S04]  /*aeb0*/  IMAD.HI.U32 R2, R4, R189, RZ ;  /* 0x000000bd04027227 */ /* 0x000fc800078e00ff */
[----:B------:R-:W-:Y:S02]  /*aec0*/  IMAD.MOV R2, RZ, RZ, -R2 ;  /* 0x000000ffff027224 */ /* 0x000fe400078e0a02 */
[--C-:B------:R-:W-:Y:S01]  /*aed0*/  @!P6 IMAD.IADD R181, R181, 0x1, -R244.reuse ;  /* 0x00000001b5b5e824 */ /* 0x100fe200078e0af4 */
[C---:B------:R-:W-:Y:S01]  /*aee0*/  ISETP.GT.U32.AND P6, PT, R244.reuse, R183, PT ;  /* 0x000000b7f400720c */ /* 0x040fe20003fc4070 */
[C---:B------:R-:W-:Y:S01]  /*aef0*/  IMAD R185, R244.reuse, R2, R189 ;  /* 0x00000002f4b97224 */ /* 0x040fe200078e02bd */
[----:B------:R-:W-:Y:S01]  /*af00*/  IABS R189, R203 ;  /* 0x000000cb00bd7213 */ /* 0x000fe20000000000 */
[----:B------:R-:W-:Y:S01]  /*af10*/  @!P4 IMAD.MOV R181, RZ, RZ, -R181 ;  /* 0x000000ffffb5c224 */ /* 0x000fe200078e0ab5 */
[----:B------:R-:W-:Y:S01]  /*af20*/  ISETP.GT.U32.AND P4, PT, R244, R184, PT ;  /* 0x000000b8f400720c */ /* 0x000fe20003f84070 */
[----:B------:R-:W-:Y:S02]  /*af30*/  @!P0 IMAD.IADD R182, R182, 0x1, -R244 ;  /* 0x00000001b6b68824 */ /* 0x000fe400078e0af4 */
[----:B------:R-:W-:-:S03]  /*af40*/  IMAD.HI.U32 R2, R4, R187, RZ ;  /* 0x000000bb04027227 */ /* 0x000fc600078e00ff */
[----:B------:R-:W-:Y:S01]  /*af50*/  ISETP.GT.U32.AND P0, PT, R244, R182, PT ;  /* 0x000000b6f400720c */ /* 0x000fe20003f04070 */
[----:B------:R-:W-:-:S04]  /*af60*/  IMAD.HI.U32 R5, R4, R189, RZ ;  /* 0x000000bd04057227 */ /* 0x000fc800078e00ff */
[--C-:B------:R-:W-:Y:S02]  /*af70*/  @!P6 IMAD.IADD R183, R183, 0x1, -R244.reuse ;  /* 0x00000001b7b7e824 */ /* 0x100fe400078e0af4 */
[----:B------:R-:W-:Y:S02]  /*af80*/  @!P4 IMAD.IADD R184, R184, 0x1, -R244 ;  /* 0x00000001b8b8c824 */ /* 0x000fe400078e0af4 */
[----:B------:R-:W-:Y:S01]  /*af90*/  IMAD.MOV R2, RZ, RZ, -R2 ;  /* 0x000000ffff027224 */ /* 0x000fe200078e0a02 */
[C---:B------:R-:W-:Y:S01]  /*afa0*/  ISETP.GT.U32.AND P6, PT, R244.reuse, R183, PT ;  /* 0x000000b7f400720c */ /* 0x040fe20003fc4070 */
[----:B------:R-:W-:Y:S01]  /*afb0*/  IMAD.MOV R5, RZ, RZ, -R5 ;  /* 0x000000ffff057224 */ /* 0x000fe200078e0a05 */
[C---:B------:R-:W-:Y:S01]  /*afc0*/  ISETP.GT.U32.AND P4, PT, R244.reuse, R184, PT ;  /* 0x000000b8f400720c */ /* 0x040fe20003f84070 */
[----:B------:R-:W-:Y:S02]  /*afd0*/  IMAD R186, R244, R2, R187 ;  /* 0x00000002f4ba7224 */ /* 0x000fe400078e02bb */
[----:B------:R-:W-:Y:S01]  /*afe0*/  @!P0 IMAD.IADD R182, R182, 0x1, -R244 ;  /* 0x00000001b6b68824 */ /* 0x000fe200078e0af4 */
[C---:B------:R-:W-:Y:S01]  /*aff0*/  ISETP.GT.U32.AND P0, PT, R244.reuse, R185, PT ;  /* 0x000000b9f400720c */ /* 0x040fe20003f04070 */
[----:B------:R-:W-:Y:S01]  /*b000*/  IMAD R187, R244, R5, R189 ;  /* 0x00000005f4bb7224 */ /* 0x000fe200078e02bd */
[----:B------:R-:W-:Y:S01]  /*b010*/  LOP3.LUT R5, R0, 0xe2, R9, 0xfe, !PT ;  /* 0x000000e200057812 */ /* 0x000fe200078efe09 */
[----:B------:R-:W-:Y:S01]  /*b020*/  @!P2 IMAD.MOV R178, RZ, RZ, -R178 ;  /* 0x000000ffffb2a224 */ /* 0x000fe200078e0ab2 */
[----:B------:R-:W-:Y:S01]  /*b030*/  ISETP.GE.AND P2, PT, R8, RZ, PT ;  /* 0x000000ff0800720c */ /* 0x000fe20003f46270 */
[----:B------:R-:W-:Y:S01]  /*b040*/  @!P1 IMAD.MOV R179, RZ, RZ, -R179 ;  /* 0x000000ffffb39224 */ /* 0x000fe200078e0ab3 */
[----:B------:R-:W-:Y:S01]  /*b050*/  LOP3.LUT R8, R0, 0xe1, R9, 0xfe, !PT ;  /* 0x000000e100087812 */ /* 0x000fe200078efe09 */
[--C-:B------:R-:W-:Y:S01]  /*b060*/  @!P6 IMAD.IADD R183, R183, 0x1, -R244.reuse ;  /* 0x00000001b7b7e824 */ /* 0x100fe200078e0af4 */
[----:B------:R-:W-:Y:S01]  /*b070*/  ISETP.GT.U32.AND P6, PT, R244, R186, PT ;  /* 0x000000baf400720c */ /* 0x000fe20003fc4070 */
[----:B------:R-:W-:Y:S01]  /*b080*/  @!P4 IMAD.IADD R184, R184, 0x1, -R244 ;  /* 0x00000001b8b8c824 */ /* 0x000fe200078e0af4 */
[----:B------:R-:W-:Y:S01]  /*b090*/  ISETP.GT.U32.AND P4, PT, R244, R187, PT ;  /* 0x000000bbf400720c */ /* 0x000fe20003f84070 */
[----:B------:R-:W-:Y:S01]  /*b0a0*/  @!P3 IMAD.MOV R182, RZ, RZ, -R182 ;  /* 0x000000ffffb6b224 */ /* 0x000fe200078e0ab6 */
[----:B------:R-:W-:Y:S01]  /*b0b0*/  IABS R189, R8 ;  /* 0x0000000800bd7213 */ /* 0x000fe20000000000 */
[----:B------:R-:W-:Y:S01]  /*b0c0*/  @!P0 IMAD.IADD R185, R185, 0x1, -R244 ;  /* 0x00000001b9b98824 */ /* 0x000fe200078e0af4 */
[----:B------:R-:W-:Y:S01]  /*b0d0*/  IABS R193, R5 ;  /* 0x0000000500c17213 */ /* 0x000fe20000000000 */
[----:B------:R-:W-:Y:S01]  /*b0e0*/  @!P5 IMAD.MOV R183, RZ, RZ, -R183 ;  /* 0x000000ffffb7d224 */ /* 0x000fe200078e0ab7 */
[----:B------:R-:W-:Y:S01]  /*b0f0*/  ISETP.GE.AND P1, PT, R10, RZ, PT ;  /* 0x000000ff0a00720c */ /* 0x000fe20003f26270 */
[----:B------:R-:W-:Y:S01]  /*b100*/  IMAD.HI.U32 R2, R4, R189, RZ ;  /* 0x000000bd04027227 */ /* 0x000fe200078e00ff */
[----:B------:R-:W-:-:S03]  /*b110*/  ISETP.GT.U32.AND P0, PT, R244, R185, PT ;  /* 0x000000b9f400720c */ /* 0x000fc60003f04070 */
[--C-:B------:R-:W-:Y:S02]  /*b120*/  @!P6 IMAD.IADD R186, R186, 0x1, -R244.reuse ;  /* 0x00000001babae824 */ /* 0x100fe400078e0af4 */
[----:B------:R-:W-:Y:S02]  /*b130*/  @!P4 IMAD.IADD R187, R187, 0x1, -R244 ;  /* 0x00000001bbbbc824 */ /* 0x000fe400078e0af4 */
[----:B------:R-:W-:Y:S01]  /*b140*/  IMAD.HI.U32 R10, R4, R193, RZ ;  /* 0x000000c1040a7227 */ /* 0x000fe200078e00ff */
[C---:B------:R-:W-:Y:S02]  /*b150*/  ISETP.GT.U32.AND P6, PT, R244.reuse, R186, PT ;  /* 0x000000baf400720c */ /* 0x040fe40003fc4070 */
[----:B------:R-:W-:Y:S01]  /*b160*/  ISETP.GT.U32.AND P4, PT, R244, R187, PT ;  /* 0x000000bbf400720c */ /* 0x000fe20003f84070 */
[----:B------:R-:W-:Y:S02]  /*b170*/  IMAD.MOV R2, RZ, RZ, -R2 ;  /* 0x000000ffff027224 */ /* 0x000fe400078e0a02 */
[----:B------:R-:W-:-:S02]  /*b180*/  IMAD.MOV R10, RZ, RZ, -R10 ;  /* 0x000000ffff0a7224 */ /* 0x000fc400078e0a0a */
[C---:B------:R-:W-:Y:S02]  /*b190*/  IMAD R188, R244.reuse, R2, R189 ;  /* 0x00000002f4bc7224 */ /* 0x040fe400078e02bd */
[----:B------:R-:W-:Y:S01]  /*b1a0*/  IMAD R189, R244, R10, R193 ;  /* 0x0000000af4bd7224 */ /* 0x000fe200078e02c1 */
[----:B------:R-:W-:Y:S01]  /*b1b0*/  LOP3.LUT R10, R0, 0xe4, R9, 0xfe, !PT ;  /* 0x000000e4000a7812 */ /* 0x000fe200078efe09 */
[--C-:B------:R-:W-:Y:S01]  /*b1c0*/  @!P0 IMAD.IADD R185, R185, 0x1, -R244.reuse ;  /* 0x00000001b9b98824 */ /* 0x100fe200078e0af4 */
[----:B------:R-:W-:Y:S01]  /*b1d0*/  ISETP.GT.U32.AND P0, PT, R244, R188, PT ;  /* 0x000000bcf400720c */ /* 0x000fe20003f04070 */
[--C-:B------:R-:W-:Y:S01]  /*b1e0*/  @!P6 IMAD.IADD R186, R186, 0x1, -R244.reuse ;  /* 0x00000001babae824 */ /* 0x100fe200078e0af4 */
[C---:B------:R-:W-:Y:S01]  /*b1f0*/  ISETP.GT.U32.AND P6, PT, R244.reuse, R189, PT ;  /* 0x000000bdf400720c */ /* 0x040fe20003fc4070 */
[----:B------:R-:W-:Y:S01]  /*b200*/  @!P4 IMAD.IADD R187, R187, 0x1, -R244 ;  /* 0x00000001bbbbc824 */ /* 0x000fe200078e0af4 */
[----:B------:R-:W-:Y:S01]  /*b210*/  ISETP.GT.U32.AND P4, PT, R244, R190, PT ;  /* 0x000000bef400720c */ /* 0x000fe20003f84070 */
[----:B------:R-:W-:Y:S01]  /*b220*/  @!P1 IMAD.MOV R185, RZ, RZ, -R185 ;  /* 0x000000ffffb99224 */ /* 0x000fe200078e0ab9 */
[----:B------:R-:W-:Y:S01]  /*b230*/  IABS R191, R10 ;  /* 0x0000000a00bf7213 */ /* 0x000fe20000000000 */
[----:B------:R-:W-:Y:S01]  /*b240*/  @!P2 IMAD.MOV R184, RZ, RZ, -R184 ;  /* 0x000000ffffb8a224 */ /* 0x000fe200078e0ab8 */
[----:B------:R-:W-:-:S03]  /*b250*/  IABS R193, R29 ;  /* 0x0000001d00c17213 */ /* 0x000fc60000000000 */
[----:B------:R-:W-:-:S04]  /*b260*/  IMAD.HI.U32 R199, R4, R191, RZ ;  /* 0x000000bf04c77227 */ /* 0x000fc800078e00ff */
[--C-:B------:R-:W-:Y:S02]  /*b270*/  @!P0 IMAD.IADD R188, R188, 0x1, -R244.reuse ;  /* 0x00000001bcbc8824 */ /* 0x100fe400078e0af4 */
[--C-:B------:R-:W-:Y:S02]  /*b280*/  @!P6 IMAD.IADD R189, R189, 0x1, -R244.reuse ;  /* 0x00000001bdbde824 */ /* 0x100fe400078e0af4 */
[----:B------:R-:W-:Y:S01]  /*b290*/  @!P4 IMAD.IADD R190, R190, 0x1, -R244 ;  /* 0x00000001bebec824 */ /* 0x000fe200078e0af4 */
[C---:B------:R-:W-:Y:S01]  /*b2a0*/  ISETP.GT.U32.AND P0, PT, R244.reuse, R188, PT ;  /* 0x000000bcf400720c */ /* 0x040fe20003f04070 */
[----:B------:R-:W-:Y:S01]  /*b2b0*/  IMAD.MOV R199, RZ, RZ, -R199 ;  /* 0x000000ffffc77224 */ /* 0x000fe200078e0ac7 */
[----:B------:R-:W-:Y:S01]  /*b2c0*/  ISETP.GT.U32.AND P6, PT, R244, R189, PT ;  /* 0x000000bdf400720c */ /* 0x000fe20003fc4070 */
[----:B------:R-:W-:Y:S01]  /*b2d0*/  IMAD.HI.U32 R2, R4, R193, RZ ;  /* 0x000000c104027227 */ /* 0x000fe200078e00ff */
[----:B------:R-:W-:-:S03]  /*b2e0*/  ISETP.GT.U32.AND P4, PT, R244, R190, PT ;  /* 0x000000bef400720c */ /* 0x000fc60003f84070 */
[----:B------:R-:W-:Y:S01]  /*b2f0*/  IMAD R191, R244, R199, R191 ;  /* 0x000000c7f4bf7224 */ /* 0x000fe200078e02bf */
[----:B------:R-:W-:Y:S01]  /*b300*/  IABS R199, R27 ;  /* 0x0000001b00c77213 */ /* 0x000fe20000000000 */
[----:B------:R-:W-:-:S04]  /*b310*/  IMAD.MOV R2, RZ, RZ, -R2 ;  /* 0x000000ffff027224 */ /* 0x000fc800078e0a02 */
[--C-:B------:R-:W-:Y:S01]  /*b320*/  @!P0 IMAD.IADD R188, R188, 0x1, -R244.reuse ;  /* 0x00000001bcbc8824 */ /* 0x100fe200078e0af4 */
[C---:B------:R-:W-:Y:S01]  /*b330*/  ISETP.GT.U32.AND P0, PT, R244.reuse, R191, PT ;  /* 0x000000bff400720c */ /* 0x040fe20003f04070 */
[C---:B------:R-:W-:Y:S01]  /*b340*/  IMAD R193, R244.reuse, R2, R193 ;  /* 0x00000002f4c17224 */ /* 0x040fe200078e02c1 */
[----:B------:R-:W-:Y:S01]  /*b350*/  IABS R2, R26 ;  /* 0x0000001a00027213 */ /* 0x000fe20000000000 */
[--C-:B------:R-:W-:Y:S01]  /*b360*/  @!P6 IMAD.IADD R189, R189, 0x1, -R244.reuse ;  /* 0x00000001bdbde824 */ /* 0x100fe200078e0af4 */
[----:B------:R-:W-:Y:S01]  /*b370*/  ISETP.GT.U32.AND P6, PT, R244, R192, PT ;  /* 0x000000c0f400720c */ /* 0x000fe20003fc4070 */
[----:B------:R-:W-:Y:S01]  /*b380*/  @!P4 IMAD.IADD R190, R190, 0x1, -R244 ;  /* 0x00000001bebec824 */ /* 0x000fe200078e0af4 */
[----:B------:R-:W-:Y:S01]  /*b390*/  ISETP.GT.U32.AND P4, PT, R244, R193, PT ;  /* 0x000000c1f400720c */ /* 0x000fe20003f84070 */
[----:B------:R-:W-:-:S04]  /*b3a0*/  IMAD.HI.U32 R201, R4, R199, RZ ;  /* 0x000000c704c97227 */ /* 0x000fc800078e00ff */
[----:B------:R-:W-:Y:S02]  /*b3b0*/  IMAD.MOV R201, RZ, RZ, -R201 ;  /* 0x000000ffffc97224 */ /* 0x000fe400078e0ac9 */
[--C-:B------:R-:W-:Y:S02]  /*b3c0*/  @!P0 IMAD.IADD R191, R191, 0x1, -R244.reuse ;  /* 0x00000001bfbf8824 */ /* 0x100fe400078e0af4 */
[----:B------:R-:W-:Y:S02]  /*b3d0*/  IMAD R199, R244, R201, R199 ;  /* 0x000000c9f4c77224 */ /* 0x000fe400078e02c7 */
[--C-:B------:R-:W-:Y:S01]  /*b3e0*/  @!P6 IMAD.IADD R192, R192, 0x1, -R244.reuse ;  /* 0x00000001c0c0e824 */ /* 0x100fe200078e0af4 */
[----:B------:R-:W-:Y:S01]  /*b3f0*/  ISETP.GT.U32.AND P0, PT, R244, R191, PT ;  /* 0x000000bff400720c */ /* 0x000fe20003f04070 */
[----:B------:R-:W-:Y:S02]  /*b400*/  @!P4 IMAD.IADD R193, R193, 0x1, -R244 ;  /* 0x00000001c1c1c824 */ /* 0x000fe400078e0af4 */
[----:B------:R-:W-:Y:S01]  /*b410*/  IMAD.HI.U32 R201, R4, R2, RZ ;  /* 0x0000000204c97227 */ /* 0x000fe200078e00ff */
[----:B------:R-:W-:-:S02]  /*b420*/  ISETP.GT.U32.AND P6, PT, R244, R192, PT ;  /* 0x000000c0f400720c */ /* 0x000fc40003fc4070 */
[----:B------:R-:W-:Y:S01]  /*b430*/  ISETP.GT.U32.AND P4, PT, R244, R193, PT ;  /* 0x000000c1f400720c */ /* 0x000fe20003f84070 */
[----:B------:R-:W-:-:S04]  /*b440*/  IMAD.MOV R201, RZ, RZ, -R201 ;  /* 0x000000ffffc97224 */ /* 0x000fc800078e0ac9 */
[C---:B------:R-:W-:Y:S01]  /*b450*/  IMAD R2, R244.reuse, R201, R2 ;  /* 0x000000c9f4027224 */ /* 0x040fe200078e0202 */
[----:B------:R-:W-:Y:S01]  /*b460*/  IABS R201, R125 ;  /* 0x0000007d00c97213 */ /* 0x000fe20000000000 */
[----:B------:R-:W-:Y:S01]  /*b470*/  @!P0 IMAD.IADD R191, R191, 0x1, -R244 ;  /* 0x00000001bfbf8824 */ /* 0x000fe200078e0af4 */
[----:B------:R-:W-:-:S03]  /*b480*/  ISETP.GT.U32.AND P0, PT, R244, R194, PT ;  /* 0x000000c2f400720c */ /* 0x000fc60003f04070 */
[--C-:B------:R-:W-:Y:S01]  /*b490*/  @!P6 IMAD.IADD R192, R192, 0x1, -R244.reuse ;  /* 0x00000001c0c0e824 */ /* 0x100fe200078e0af4 */
[C---:B------:R-:W-:Y:S01]  /*b4a0*/  ISETP.GT.U32.AND P6, PT, R244.reuse, R199, PT ;  /* 0x000000c7f400720c */ /* 0x040fe20003fc4070 */
[----:B------:R-:W-:Y:S01]  /*b4b0*/  @!P4 IMAD.IADD R193, R193, 0x1, -R244 ;  /* 0x00000001c1c1c824 */ /* 0x000fe200078e0af4 */
[----:B------:R-:W-:-:S07]  /*b4c0*/  ISETP.GT.U32.AND P4, PT, R244, R2, PT ;  /* 0x00000002f400720c */ /* 0x000fce0003f84070 */
[----:B------:R-:W-:Y:S01]  /*b4d0*/  @!P0 IMAD.IADD R194, R194, 0x1, -R244 ;  /* 0x00000001c2c28824 */ /* 0x000fe200078e0af4 */
[----:B------:R-:W-:Y:S01]  /*b4e0*/  ISETP.GE.AND P0, PT, R200, RZ, PT ;  /* 0x000000ffc800720c */ /* 0x000fe20003f06270 */
[C---:B------:R-:W-:Y:S01]  /*b4f0*/  IMAD R200, R244.reuse, R204, R202 ;  /* 0x000000ccf4c87224 */ /* 0x040fe200078e02ca */
[----:B------:R-:W-:Y:S01]  /*b500*/  IABS R204, R24 ;  /* 0x0000001800cc7213 */ /* 0x000fe20000000000 */
[--C-:B------:R-:W-:Y:S01]  /*b510*/  @!P6 IMAD.IADD R199, R199, 0x1, -R244.reuse ;  /* 0x00000001c7c7e824 */ /* 0x100fe200078e0af4 */
[----:B------:R-:W-:Y:S01]  /*b520*/  ISETP.GT.U32.AND P6, PT, R244, R194, PT ;  /* 0x000000c2f400720c */ /* 0x000fe20003fc4070 */
[----:B------:R-:W-:Y:S02]  /*b530*/  @!P4 IMAD.IADD R2, R2, 0x1, -R244 ;  /* 0x000000010202c824 */ /* 0x000fe400078e0af4 */
[----:B------:R-:W-:Y:S01]  /*b540*/  IMAD.HI.U32 R202, R4, R201, RZ ;  /* 0x000000c904ca7227 */ /* 0x000fe200078e00ff */
[C---:B------:R-:W-:Y:S02]  /*b550*/  ISETP.GT.U32.AND P4, PT, R244.reuse, R199, PT ;  /* 0x000000c7f400720c */ /* 0x040fe40003f84070 */
[----:B------:R-:W-:Y:S01]  /*b560*/  ISETP.GT.U32.AND P3, PT, R244, R2, PT ;  /* 0x00000002f400720c */ /* 0x000fe20003f64070 */
[----:B------:R-:W-:-:S04]  /*b570*/  IMAD.MOV R202, RZ, RZ, -R202 ;  /* 0x000000ffffca7224 */ /* 0x000fc800078e0aca */
[----:B------:R-:W-:Y:S01]  /*b580*/  IMAD R201, R244, R202, R201 ;  /* 0x000000caf4c97224 */ /* 0x000fe200078e02c9 */
[----:B------:R-:W-:Y:S01]  /*b590*/  IABS R202, R25 ;  /* 0x0000001900ca7213 */ /* 0x000fe20000000000 */
[----:B------:R-:W-:Y:S01]  /*b5a0*/  @!P6 IMAD.IADD R194, R194, 0x1, -R244 ;  /* 0x00000001c2c2e824 */ /* 0x000fe200078e0af4 */
[----:B------:R-:W-:-:S03]  /*b5b0*/  ISETP.GT.U32.AND P6, PT, R244, R200, PT ;  /* 0x000000c8f400720c */ /* 0x000fc60003fc4070 */
[--C-:B------:R-:W-:Y:S01]  /*b5c0*/  @!P4 IMAD.IADD R199, R199, 0x1, -R244.reuse ;  /* 0x00000001c7c7c824 */ /* 0x100fe200078e0af4 */
[----:B------:R-:W-:Y:S01]  /*b5d0*/  ISETP.GT.U32.AND P4, PT, R244, R201, PT ;  /* 0x000000c9f400720c */ /* 0x000fe20003f84070 */
[----:B------:R-:W-:Y:S01]  /*b5e0*/  @!P3 IMAD.IADD R2, R2, 0x1, -R244 ;  /* 0x000000010202b824 */ /* 0x000fe200078e0af4 */
[----:B------:R-:W-:Y:S01]  /*b5f0*/  ISETP.GE.AND P3, PT, R203, RZ, PT ;  /* 0x000000ffcb00720c */ /* 0x000fe20003f66270 */
[----:B------:R-:W-:Y:S01]  /*b600*/  IMAD.MOV.U32 R203, RZ, RZ, R204 ;  /* 0x000000ffffcb7224 */ /* 0x000fe200078e00cc */
[----:B------:R-:W-:Y:S01]  /*b610*/  IABS R204, R23 ;  /* 0x0000001700cc7213 */ /* 0x000fe20000000000 */
[----:B------:R-:W-:-:S04]  /*b620*/  IMAD.HI.U32 R205, R4, R202, RZ ;  /* 0x000000ca04cd7227 */ /* 0x000fc800078e00ff */
[----:B------:R-:W-:Y:S02]  /*b630*/  @!P6 IMAD.IADD R200, R200, 0x1, -R244 ;  /* 0x00000001c8c8e824 */ /* 0x000fe400078e0af4 */
[----:B------:R-:W-:-:S03]  /*b640*/  IMAD.HI.U32 R206, R4, R203, RZ ;  /* 0x000000cb04ce7227 */ /* 0x000fc600078e00ff */
[C---:B------:R-:W-:Y:S01]  /*b650*/  ISETP.GT.U32.AND P6, PT, R244.reuse, R200, PT ;  /* 0x000000c8f400720c */ /* 0x040fe20003fc4070 */
[----:B------:R-:W-:Y:S02]  /*b660*/  @!P4 IMAD.IADD R201, R201, 0x1, -R244 ;  /* 0x00000001c9c9c824 */ /* 0x000fe400078e0af4 */
[----:B------:R-:W-:Y:S02]  /*b670*/  IMAD.MOV R205, RZ, RZ, -R205 ;  /* 0x000000ffffcd7224 */ /* 0x000fe400078e0acd */
[----:B------:R-:W-:Y:S01]  /*b680*/  IMAD.MOV R206, RZ, RZ, -R206 ;  /* 0x000000ffffce7224 */ /* 0x000fe200078e0ace */
[C---:B------:R-:W-:Y:S01]  /*b690*/  ISETP.GT.U32.AND P4, PT, R244.reuse, R201, PT ;  /* 0x000000c9f400720c */ /* 0x040fe20003f84070 */
[C---:B------:R-:W-:Y:S02]  /*b6a0*/  IMAD R202, R244.reuse, R205, R202 ;  /* 0x000000cdf4ca7224 */ /* 0x040fe400078e02ca */
[----:B------:R-:W-:Y:S02]  /*b6b0*/  IMAD R203, R244, R206, R203 ;  /* 0x000000cef4cb7224 */ /* 0x000fe400078e02cb */
[----:B------:R-:W-:Y:S01]  /*b6c0*/  IMAD.MOV.U32 R205, RZ, RZ, R207 ;  /* 0x000000ffffcd7224 */ /* 0x000fe200078e00cf */
[----:B------:R-:W-:Y:S01]  /*b6d0*/  IABS R207, R21 ;  /* 0x0000001500cf7213 */ /* 0x000fe20000000000 */
[----:B------:R-:W-:Y:S01]  /*b6e0*/  @!P6 IMAD.IADD R200, R200, 0x1, -R244 ;  /* 0x00000001c8c8e824 */ /* 0x000fe200078e0af4 */
[----:B------:R-:W-:Y:S01]  /*b6f0*/  ISETP.GT.U32.AND P6, PT, R244, R202, PT ;  /* 0x000000caf400720c */ /* 0x000fe20003fc4070 */
[----:B------:R-:W-:-:S04]  /*b700*/  IMAD.HI.U32 R206, R4, R204, RZ ;  /* 0x000000cc04ce7227 */ /* 0x000fc800078e00ff */
[----:B------:R-:W-:Y:S01]  /*b710*/  @!P4 IMAD.IADD R201, R201, 0x1, -R244 ;  /* 0x00000001c9c9c824 */ /* 0x000fe200078e0af4 */
[----:B------:R-:W-:Y:S01]  /*b720*/  ISETP.GT.U32.AND P4, PT, R244, R203, PT ;  /* 0x000000cbf400720c */ /* 0x000fe20003f84070 */
[----:B------:R-:W-:-:S04]  /*b730*/  IMAD.HI.U32 R208, R4, R205, RZ ;  /* 0x000000cd04d07227 */ /* 0x000fc800078e00ff */
[----:B------:R-:W-:Y:S02]  /*b740*/  IMAD.MOV R206, RZ, RZ, -R206 ;  /* 0x000000ffffce7224 */ /* 0x000fe400078e0ace */
        /* <DEDUP_REMOVED lines=8> */
[----:B------:R-:W-:-:S03]  /*b7d0*/  IABS R207, R20 ;  /* 0x0000001400cf7213 */ /* 0x000fc60000000000 */
[----:B------:R-:W-:-:S04]  /*b7e0*/  IMAD.HI.U32 R208, R4, R206, RZ ;  /* 0x000000ce04d07227 */ /* 0x000fc800078e00ff */
[----:B------:R-:W-:Y:S02]  /*b7f0*/  IMAD.MOV R208, RZ, RZ, -R208 ;  /* 0x000000ffffd07224 */ /* 0x000fe400078e0ad0 */
[----:B------:R-:W-:Y:S01]  /*b800*/  @!P6 IMAD.IADD R204, R204, 0x1, -R244 ;  /* 0x00000001cccce824 */ /* 0x000fe200078e0af4 */
[C---:B------:R-:W-:Y:S01]  /*b810*/  ISETP.GT.U32.AND P6, PT, R244.reuse, R202, PT ;  /* 0x000000caf400720c */ /* 0x040fe20003fc4070 */
[C---:B------:R-:W-:Y:S02]  /*b820*/  IMAD R206, R244.reuse, R208, R206 ;  /* 0x000000d0f4ce7224 */ /* 0x040fe400078e02ce */
[----:B------:R-:W-:Y:S01]  /*b830*/  @!P4 IMAD.IADD R205, R205, 0x1, -R244 ;  /* 0x00000001cdcdc824 */ /* 0x000fe200078e0af4 */
[C---:B------:R-:W-:Y:S01]  /*b840*/  ISETP.GT.U32.AND P4, PT, R244.reuse, R203, PT ;  /* 0x000000cbf400720c */ /* 0x040fe20003f84070 */
[----:B------:R-:W-:Y:S01]  /*b850*/  IMAD.MOV.U32 R208, RZ, RZ, R210 ;  /* 0x000000ffffd07224 */ /* 0x000fe200078e00d2 */
[----:B------:R-:W-:Y:S01]  /*b860*/  ISETP.GT.U32.AND P5, PT, R244, R204, PT ;  /* 0x000000ccf400720c */ /* 0x000fe20003fa4070 */
[----:B------:R-:W-:Y:S01]  /*b870*/  IMAD.HI.U32 R210, R4, R207, RZ ;  /* 0x000000cf04d27227 */ /* 0x000fe200078e00ff */
[----:B------:R-:W-:-:S03]  /*b880*/  ISETP.GT.U32.AND P2, PT, R244, R205, PT ;  /* 0x000000cdf400720c */ /* 0x000fc60003f44070 */
        /* <DEDUP_REMOVED lines=9> */
[----:B------:R-:W-:Y:S01]  /*b920*/  IMAD.MOV R8, RZ, RZ, -R210 ;  /* 0x000000ffff087224 */ /* 0x000fe200078e0ad2 */
[----:B------:R-:W-:Y:S01]  /*b930*/  IABS R210, R17 ;  /* 0x0000001100d27213 */ /* 0x000fe20000000000 */
[----:B------:R-:W-:Y:S01]  /*b940*/  @!P6 IMAD.IADD R206, R206, 0x1, -R244 ;  /* 0x00000001cecee824 */ /* 0x000fe200078e0af4 */
[----:B------:R-:W-:Y:S01]  /*b950*/  ISETP.GE.AND P6, PT, R5, RZ, PT ;  /* 0x000000ff0500720c */ /* 0x000fe20003fc6270 */
[----:B------:R-:W-:Y:S02]  /*b960*/  IMAD R209, R244, R8, R209 ;  /* 0x00000008f4d17224 */ /* 0x000fe400078e02d1 */
[----:B------:R-:W-:-:S04]  /*b970*/  IMAD.HI.U32 R211, R4, R208, RZ ;  /* 0x000000d004d37227 */ /* 0x000fc800078e00ff */
[----:B------:R-:W-:Y:S01]  /*b980*/  @!P4 IMAD.IADD R207, R207, 0x1, -R244 ;  /* 0x00000001cfcfc824 */ /* 0x000fe200078e0af4 */
[----:B------:R-:W-:Y:S01]  /*b990*/  ISETP.GT.U32.AND P4, PT, R244, R206, PT ;  /* 0x000000cef400720c */ /* 0x000fe20003f84070 */
[----:B------:R-:W-:-:S03]  /*b9a0*/  IMAD.HI.U32 R5, R4, R210, RZ ;  /* 0x000000d204057227 */ /* 0x000fc600078e00ff */
[C---:B------:R-:W-:Y:S01]  /*b9b0*/  ISETP.GT.U32.AND P1, PT, R244.reuse, R207, PT ;  /* 0x000000cff400720c */ /* 0x040fe20003f24070 */
[----:B------:R-:W-:Y:S02]  /*b9c0*/  IMAD.MOV R211, RZ, RZ, -R211 ;  /* 0x000000ffffd37224 */ /* 0x000fe400078e0ad3 */
[----:B------:R-:W-:Y:S02]  /*b9d0*/  IMAD.MOV R5, RZ, RZ, -R5 ;  /* 0x000000ffff057224 */ /* 0x000fe400078e0a05 */
[C---:B------:R-:W-:Y:S01]  /*b9e0*/  IMAD R208, R244.reuse, R211, R208 ;  /* 0x000000d3f4d07224 */ /* 0x040fe200078e02d0 */
[----:B------:R-:W-:Y:S01]  /*b9f0*/  IABS R211, R16 ;  /* 0x0000001000d37213 */ /* 0x000fe20000000000 */
[----:B------:R-:W-:Y:S02]  /*ba00*/  IMAD R210, R244, R5, R210 ;  /* 0x00000005f4d27224 */ /* 0x000fe400078e02d2 */
[--C-:B------:R-:W-:Y:S01]  /*ba10*/  @!P4 IMAD.IADD R206, R206, 0x1, -R244.reuse ;  /* 0x00000001cecec824 */ /* 0x100fe200078e0af4 */
[C---:B------:R-:W-:Y:S01]  /*ba20*/  ISETP.GT.U32.AND P4, PT, R244.reuse, R209, PT ;  /* 0x000000d1f400720c */ /* 0x040fe20003f84070 */
[--C-:B------:R-:W-:Y:S01]  /*ba30*/  @!P2 IMAD.IADD R205, R205, 0x1, -R244.reuse ;  /* 0x00000001cdcda824 */ /* 0x100fe200078e0af4 */
[----:B------:R-:W-:Y:S01]  /*ba40*/  ISETP.GT.U32.AND P2, PT, R244, R208, PT ;  /* 0x000000d0f400720c */ /* 0x000fe20003f44070 */
[----:B------:R-:W-:Y:S01]  /*ba50*/  @!P1 IMAD.IADD R207, R207, 0x1, -R244 ;  /* 0x00000001cfcf9824 */ /* 0x000fe200078e0af4 */
[----:B------:R-:W-:Y:S01]  /*ba60*/  ISETP.GE.AND P1, PT, R213, RZ, PT ;  /* 0x000000ffd500720c */ /* 0x000fe20003f26270 */
[----:B------:R-:W-:-:S04]  /*ba70*/  IMAD.HI.U32 R213, R4, R211, RZ ;  /* 0x000000d304d57227 */ /* 0x000fc800078e00ff */
[----:B------:R-:W-:Y:S01]  /*ba80*/  IMAD.MOV R5, RZ, RZ, -R213 ;  /* 0x000000ffff057224 */ /* 0x000fe200078e0ad5 */
[----:B------:R-:W-:Y:S01]  /*ba90*/  IABS R213, R14 ;  /* 0x0000000e00d57213 */ /* 0x000fe20000000000 */
[----:B------:R-:W-:-:S04]  /*baa0*/  IMAD.HI.U32 R8, R4, R212, RZ ;  /* 0x000000d404087227 */ /* 0x000fc800078e00ff */
[----:B------:R-:W-:Y:S01]  /*bab0*/  @!P4 IMAD.IADD R209, R209, 0x1, -R244 ;  /* 0x00000001d1d1c824 */ /* 0x000fe200078e0af4 */
[C---:B------:R-:W-:Y:S01]  /*bac0*/  ISETP.GT.U32.AND P4, PT, R244.reuse, R210, PT ;  /* 0x000000d2f400720c */ /* 0x040fe20003f84070 */
[----:B------:R-:W-:Y:S01]  /*bad0*/  IMAD R211, R244, R5, R211 ;  /* 0x00000005f4d37224 */ /* 0x000fe200078e02d3 */
[----:B------:R-:W-:Y:S01]  /*bae0*/  IABS R5, R11 ;  /* 0x0000000b00057213 */ /* 0x000fe20000000000 */
[----:B------:R-:W-:Y:S02]  /*baf0*/  IMAD.MOV R8, RZ, RZ, -R8 ;  /* 0x000000ffff087224 */ /* 0x000fe400078e0a08 */
[----:B------:R-:W-:Y:S02]  /*bb00*/  @!P2 IMAD.IADD R208, R208, 0x1, -R244 ;  /* 0x00000001d0d0a824 */ /* 0x000fe400078e0af4 */
[----:B------:R-:W-:Y:S02]  /*bb10*/  IMAD R212, R244, R8, R212 ;  /* 0x00000008f4d47224 */ /* 0x000fe400078e02d4 */
[----:B------:R-:W-:Y:S01]  /*bb20*/  IMAD.HI.U32 R8, R4, R213, RZ ;  /* 0x000000d504087227 */ /* 0x000fe200078e00ff */
[----:B------:R-:W-:-:S03]  /*bb30*/  ISETP.GT.U32.AND P2, PT, R244, R208, PT ;  /* 0x000000d0f400720c */ /* 0x000fc60003f44070 */
[----:B------:R-:W-:Y:S01]  /*bb40*/  @!P4 IMAD.IADD R210, R210, 0x1, -R244 ;  /* 0x00000001d2d2c824 */ /* 0x000fe200078e0af4 */
[----:B------:R-:W-:Y:S01]  /*bb50*/  ISETP.GT.U32.AND P4, PT, R244, R211, PT ;  /* 0x000000d3f400720c */ /* 0x000fe20003f84070 */
[----:B------:R-:W-:Y:S02]  /*bb60*/  IMAD.MOV R8, RZ, RZ, -R8 ;  /* 0x000000ffff087224 */ /* 0x000fe400078e0a08 */
[----:B------:R-:W-:-:S04]  /*bb70*/  IMAD.HI.U32 R3, R4, R5, RZ ;  /* 0x0000000504037227 */ /* 0x000fc800078e00ff */
[----:B------:R-:W-:Y:S01]  /*bb80*/  IMAD R213, R244, R8, R213 ;  /* 0x00000008f4d57224 */ /* 0x000fe200078e02d5 */
[----:B------:R-:W-:Y:S01]  /*bb90*/  IABS R8, R145 ;  /* 0x0000009100087213 */ /* 0x000fe20000000000 */
[----:B------:R-:W-:Y:S01]  /*bba0*/  @!P2 IMAD.IADD R208, R208, 0x1, -R244 ;  /* 0x00000001d0d0a824 */ /* 0x000fe200078e0af4 */
[----:B------:R-:W-:Y:S01]  /*bbb0*/  ISETP.GE.AND P2, PT, R10, RZ, PT ;  /* 0x000000ff0a00720c */ /* 0x000fe20003f46270 */
[----:B------:R-:W-:-:S04]  /*bbc0*/  IMAD.HI.U32 R10, R4, R214, RZ ;  /* 0x000000d6040a7227 */ /* 0x000fc800078e00ff */
[----:B------:R-:W-:Y:S01]  /*bbd0*/  @!P4 IMAD.IADD R211, R211, 0x1, -R244 ;  /* 0x00000001d3d3c824 */ /* 0x000fe200078e0af4 */
[C---:B------:R-:W-:Y:S01]  /*bbe0*/  ISETP.GT.U32.AND P4, PT, R244.reuse, R212, PT ;  /* 0x000000d4f400720c */ /* 0x040fe20003f84070 */
[----:B------:R-:W-:Y:S02]  /*bbf0*/  IMAD.MOV R10, RZ, RZ, -R10 ;  /* 0x000000ffff0a7224 */ /* 0x000fe400078e0a0a */
[----:B------:R-:W-:Y:S02]  /*bc00*/  IMAD.MOV R3, RZ, RZ, -R3 ;  /* 0x000000ffff037224 */ /* 0x000fe400078e0a03 */
[C---:B------:R-:W-:Y:S01]  /*bc10*/  IMAD R214, R244.reuse, R10, R214 ;  /* 0x0000000af4d67224 */ /* 0x040fe200078e02d6 */
[----:B------:R-:W-:Y:S01]  /*bc20*/  IABS R10, R252 ;  /* 0x000000fc000a7213 */ /* 0x000fe20000000000 */
[----:B------:R-:W-:Y:S01]  /*bc30*/  IMAD R5, R244, R3, R5 ;  /* 0x00000003f4057224 */ /* 0x000fe200078e0205 */
[----:B------:R-:W-:Y:S01]  /*bc40*/  LOP3.LUT R3, R0, 0xfe, R9, 0xfe, !PT ;  /* 0x000000fe00037812 */ /* 0x000fe200078efe09 */
[----:B------:R-:W-:-:S04]  /*bc50*/  @!P0 IMAD.MOV R186, RZ, RZ, -R186 ;  /* 0x000000ffffba8224 */ /* 0x000fc800078e0aba */
[----:B------:R-:W-:Y:S01]  /*bc60*/  @!P4 IMAD.IADD R212, R212, 0x1, -R244 ;  /* 0x00000001d4d4c824 */ /* 0x000fe200078e0af4 */
[C---:B------:R-:W-:Y:S01]  /*bc70*/  ISETP.GT.U32.AND P4, PT, R244.reuse, R213, PT ;  /* 0x000000d5f400720c */ /* 0x040fe20003f84070 */
[----:B------:R-:W-:Y:S01]  /*bc80*/  IMAD.MOV.U32 R9, RZ, RZ, R8 ;  /* 0x000000ffff097224 */ /* 0x000fe200078e0008 */
[----:B------:R-:W-:Y:S01]  /*bc90*/  ISETP.GT.U32.AND P0, PT, R244, R209, PT ;  /* 0x000000d1f400720c */ /* 0x000fe20003f04070 */
[----:B------:R-:W-:Y:S01]  /*bca0*/  @!P3 IMAD.MOV R187, RZ, RZ, -R187 ;  /* 0x000000ffffbbb224 */ /* 0x000fe200078e0abb */
[----:B--2---:R-:W-:Y:S01]  /*bcb0*/  IABS R0, R3 ;  /* 0x0000000300007213 */ /* 0x004fe20000000000 */
[----:B------:R-:W-:Y:S02]  /*bcc0*/  IMAD.MOV.U32 R8, RZ, RZ, R31 ;  /* 0x000000ffff087224 */ /* 0x000fe400078e001f */
[----:B------:R-:W-:Y:S02]  /*bcd0*/  @!P5 IMAD.MOV R188, RZ, RZ, -R188 ;  /* 0x000000ffffbcd224 */ /* 0x000fe400078e0abc */
[----:B------:R-:W-:-:S04]  /*bce0*/  IMAD.HI.U32 R33, R4, R10, RZ ;  /* 0x0000000a04217227 */ /* 0x000fc800078e00ff */
[----:B------:R-:W-:Y:S01]  /*bcf0*/  @!P4 IMAD.IADD R213, R213, 0x1, -R244 ;  /* 0x00000001d5d5c824 */ /* 0x000fe200078e0af4 */
[C---:B------:R-:W-:Y:S01]  /*bd00*/  ISETP.GT.U32.AND P4, PT, R244.reuse, R214, PT ;  /* 0x000000d6f400720c */ /* 0x040fe20003f84070 */
[----:B------:R-:W-:Y:S01]  /*bd10*/  @!P1 IMAD.MOV R190, RZ, RZ, -R190 ;  /* 0x000000ffffbe9224 */ /* 0x000fe200078e0abe */
[----:B------:R-:W-:Y:S01]  /*bd20*/  ISETP.GT.U32.AND P3, PT, R244, R210, PT ;  /* 0x000000d2f400720c */ /* 0x000fe20003f64070 */
[----:B------:R-:W-:Y:S01]  /*bd30*/  IMAD.HI.U32 R32, R4, R9, RZ ;  /* 0x0000000904207227 */ /* 0x000fe200078e00ff */
[C---:B------:R-:W-:Y:S02]  /*bd40*/  ISETP.GT.U32.AND P5, PT, R244.reuse, R212, PT ;  /* 0x000000d4f400720c */ /* 0x040fe40003fa4070 */
[----:B------:R-:W-:Y:S01]  /*bd50*/  ISETP.GT.U32.AND P1, PT, R244, R213, PT ;  /* 0x000000d5f400720c */ /* 0x000fe20003f24070 */
[----:B------:R-:W-:-:S04]  /*bd60*/  IMAD.HI.U32 R31, R4, R8, RZ ;  /* 0x00000008041f7227 */ /* 0x000fc800078e00ff */
[----:B------:R-:W-:Y:S02]  /*bd70*/  IMAD.MOV R33, RZ, RZ, -R33 ;  /* 0x000000ffff217224 */ /* 0x000fe400078e0a21 */
[----:B------:R-:W-:Y:S01]  /*bd80*/  @!P4 IMAD.IADD R214, R214, 0x1, -R244 ;  /* 0x00000001d6d6c824 */ /* 0x000fe200078e0af4 */
[C---:B------:R-:W-:Y:S01]  /*bd90*/  ISETP.GT.U32.AND P4, PT, R244.reuse, R211, PT ;  /* 0x000000d3f400720c */ /* 0x040fe20003f84070 */
[----:B------:R-:W-:Y:S02]  /*bda0*/  @!P6 IMAD.MOV R189, RZ, RZ, -R189 ;  /* 0x000000ffffbde224 */ /* 0x000fe400078e0abd */
[----:B------:R-:W-:Y:S01]  /*bdb0*/  IMAD.MOV R32, RZ, RZ, -R32 ;  /* 0x000000ffff207224 */ /* 0x000fe200078e0a20 */
[C---:B------:R-:W-:Y:S01]  /*bdc0*/  ISETP.GT.U32.AND P6, PT, R244.reuse, R214, PT ;  /* 0x000000d6f400720c */ /* 0x040fe20003fc4070 */
[----:B------:R-:W-:Y:S02]  /*bdd0*/  IMAD.MOV R31, RZ, RZ, -R31 ;  /* 0x000000ffff1f7224 */ /* 0x000fe400078e0a1f */
[----:B------:R-:W-:-:S02]  /*bde0*/  IMAD R10, R244, R33, R10 ;  /* 0x00000021f40a7224 */ /* 0x000fc400078e020a */
[C---:B------:R-:W-:Y:S01]  /*bdf0*/  IMAD R9, R244.reuse, R32, R9 ;  /* 0x00000020f4097224 */ /* 0x040fe200078e0209 */
[----:B------:R-:W2:Y:S01]  /*be00*/  LDL.LU R33, [R1+0xdac] ;  /* 0x000dac0001217983 */ /* 0x000ea20000300800 */
[C---:B------:R-:W-:Y:S02]  /*be10*/  IMAD R8, R244.reuse, R31, R8 ;  /* 0x0000001ff4087224 */ /* 0x040fe400078e0208 */
[--C-:B------:R-:W-:Y:S01]  /*be20*/  @!P0 IMAD.IADD R209, R209, 0x1, -R244.reuse ;  /* 0x00000001d1d18824 */ /* 0x100fe200078e0af4 */
[----:B------:R-:W-:Y:S01]  /*be30*/  ISETP.GT.U32.AND P0, PT, R244, R215, PT ;  /* 0x000000d7f400720c */ /* 0x000fe20003f04070 */
[--C-:B------:R-:W-:Y:S01]  /*be40*/  @!P3 IMAD.IADD R210, R210, 0x1, -R244.reuse ;  /* 0x00000001d2d2b824 */ /* 0x100fe200078e0af4 */
[C---:B------:R-:W-:Y:S01]  /*be50*/  ISETP.GT.U32.AND P3, PT, R244.reuse, R5, PT ;  /* 0x00000005f400720c */ /* 0x040fe20003f64070 */
[--C-:B------:R-:W-:Y:S01]  /*be60*/  @!P4 IMAD.IADD R211, R211, 0x1, -R244.reuse ;  /* 0x00000001d3d3c824 */ /* 0x100fe200078e0af4 */
[----:B------:R-:W-:Y:S01]  /*be70*/  ISETP.GT.U32.AND P4, PT, R244, R10, PT ;  /* 0x0000000af400720c */ /* 0x000fe20003f84070 */
[--C-:B------:R-:W-:Y:S01]  /*be80*/  @!P5 IMAD.IADD R212, R212, 0x1, -R244.reuse ;  /* 0x00000001d4d4d824 */ /* 0x100fe200078e0af4 */
[C---:B------:R-:W-:Y:S01]  /*be90*/  ISETP.GT.U32.AND P5, PT, R244.reuse, R9, PT ;  /* 0x00000009f400720c */ /* 0x040fe20003fa4070 */
[--C-:B------:R-:W-:Y:S01]  /*bea0*/  @!P1 IMAD.IADD R213, R213, 0x1, -R244.reuse ;  /* 0x00000001d5d59824 */ /* 0x100fe200078e0af4 */
[----:B------:R-:W-:Y:S01]  /*beb0*/  ISETP.GT.U32.AND P1, PT, R244, R8, PT ;  /* 0x00000008f400720c */ /* 0x000fe20003f24070 */
[--C-:B------:R-:W-:Y:S01]  /*bec0*/  @!P6 IMAD.IADD R214, R214, 0x1, -R244.reuse ;  /* 0x00000001d6d6e824 */ /* 0x100fe200078e0af4 */
[----:B------:R-:W-:Y:S01]  /*bed0*/  ISETP.GE.AND P6, PT, R30, RZ, PT ;  /* 0x000000ff1e00720c */ /* 0x000fe20003fc6270 */
[----:B------:R-:W-:Y:S01]  /*bee0*/  @!P2 IMAD.MOV R191, RZ, RZ, -R191 ;  /* 0x000000ffffbfa224 */ /* 0x000fe200078e0abf */
[----:B------:R-:W2:Y:S01]  /*bef0*/  LDL.LU R32, [R1+0xda8] ;  /* 0x000da80001207983 */ /* 0x000ea20000300800 */
[----:B------:R-:W-:-:S02]  /*bf00*/  @!P0 IMAD.IADD R215, R215, 0x1, -R244 ;  /* 0x00000001d7d78824 */ /* 0x000fc400078e0af4 */
[--C-:B------:R-:W-:Y:S01]  /*bf10*/  @!P3 IMAD.IADD R5, R5, 0x1, -R244.reuse ;  /* 0x000000010505b824 */ /* 0x100fe200078e0af4 */
[----:B------:R-:W2:Y:S01]  /*bf20*/  LDL.LU R31, [R1+0xda4] ;  /* 0x000da400011f7983 */ /* 0x000ea20000300800 */
[--C-:B------:R-:W-:Y:S02]  /*bf30*/  @!P4 IMAD.IADD R10, R10, 0x1, -R244.reuse ;  /* 0x000000010a0ac824 */ /* 0x100fe400078e0af4 */
[--C-:B------:R-:W-:Y:S01]  /*bf40*/  @!P5 IMAD.IADD R9, R9, 0x1, -R244.reuse ;  /* 0x000000010909d824 */ /* 0x100fe200078e0af4 */
[----:B------:R-:W-:Y:S01]  /*bf50*/  ISETP.GT.U32.AND P4, PT, R244, R215, PT ;  /* 0x000000d7f400720c */ /* 0x000fe20003f84070 */
[----:B------:R-:W-:Y:S01]  /*bf60*/  @!P1 IMAD.IADD R8, R8, 0x1, -R244 ;  /* 0x0000000108089824 */ /* 0x000fe200078e0af4 */
[C---:B------:R-:W-:Y:S01]  /*bf70*/  ISETP.GT.U32.AND P5, PT, R244.reuse, R5, PT ;  /* 0x00000005f400720c */ /* 0x040fe20003fa4070 */
[----:B------:R-:W-:Y:S01]  /*bf80*/  @!P6 IMAD.MOV R192, RZ, RZ, -R192 ;  /* 0x000000ffffc0e224 */ /* 0x000fe200078e0ac0 */
[C---:B------:R-:W-:Y:S01]  /*bf90*/  ISETP.GT.U32.AND P1, PT, R244.reuse, R10, PT ;  /* 0x0000000af400720c */ /* 0x040fe20003f24070 */
[----:B------:R-:W2:Y:S01]  /*bfa0*/  LDL.LU R30, [R1+0xda0] ;  /* 0x000da000011e7983 */ /* 0x000ea20000300800 */
[----:B------:R-:W-:Y:S01]  /*bfb0*/  ISETP.GT.U32.AND P2, PT, R244, R9, PT ;  /* 0x00000009f400720c */ /* 0x000fe20003f44070 */
[----:B------:R-:W-:Y:S01]  /*bfc0*/  IMAD.HI.U32 R4, R4, R0, RZ ;  /* 0x0000000004047227 */ /* 0x000fe200078e00ff */
[----:B------:R-:W-:-:S02]  /*bfd0*/  ISETP.GT.U32.AND P6, PT, R244, R8, PT ;  /* 0x00000008f400720c */ /* 0x000fc40003fc4070 */
[----:B------:R-:W-:Y:S02]  /*bfe0*/  ISETP.GE.AND P3, PT, R29, RZ, PT ;  /* 0x000000ff1d00720c */ /* 0x000fe40003f66270 */
[----:B------:R-:W2:Y:S01]  /*bff0*/  LDL.LU R29, [R1+0xd9c] ;  /* 0x000d9c00011d7983 */ /* 0x000ea20000300800 */
[--C-:B------:R-:W-:Y:S01]  /*c000*/  @!P4 IMAD.IADD R215, R215, 0x1, -R244.reuse ;  /* 0x00000001d7d7c824 */ /* 0x100fe200078e0af4 */
[----:B------:R-:W-:Y:S01]  /*c010*/  ISETP.GE.AND P4, PT, R28, RZ, PT ;  /* 0x000000ff1c00720c */ /* 0x000fe20003f86270 */
[--C-:B------:R-:W-:Y:S01]  /*c020*/  @!P5 IMAD.IADD R5, R5, 0x1, -R244.reuse ;  /* 0x000000010505d824 */ /* 0x100fe200078e0af4 */
[----:B------:R-:W2:Y:S01]  /*c030*/  LDL.LU R28, [R1+0xd98] ;  /* 0x000d9800011c7983 */ /* 0x000ea20000300800 */
[----:B------:R-:W-:Y:S01]  /*c040*/  ISETP.GE.AND P5, PT, R27, RZ, PT ;  /* 0x000000ff1b00720c */ /* 0x000fe20003fa6270 */
[--C-:B------:R-:W-:Y:S01]  /*c050*/  @!P1 IMAD.IADD R10, R10, 0x1, -R244.reuse ;  /* 0x000000010a0a9824 */ /* 0x100fe200078e0af4 */
[----:B------:R-:W-:Y:S01]  /*c060*/  ISETP.GE.AND P1, PT, R26, RZ, PT ;  /* 0x000000ff1a00720c */ /* 0x000fe20003f26270 */
[----:B------:R-:W2:Y:S01]  /*c070*/  LDL.LU R27, [R1+0xd94] ;  /* 0x000d9400011b7983 */ /* 0x000ea20000300800 */
[--C-:B------:R-:W-:Y:S01]  /*c080*/  @!P2 IMAD.IADD R9, R9, 0x1, -R244.reuse ;  /* 0x000000010909a824 */ /* 0x100fe200078e0af4 */
[----:B------:R-:W-:Y:S01]  /*c090*/  ISETP.GE.AND P2, PT, R6, RZ, PT ;  /* 0x000000ff0600720c */ /* 0x000fe20003f46270 */
[----:B------:R-:W-:Y:S01]  /*c0a0*/  @!P6 IMAD.IADD R8, R8, 0x1, -R244 ;  /* 0x000000010808e824 */ /* 0x000fe200078e0af4 */
[----:B------:R-:W2:Y:S01]  /*c0b0*/  LDL.LU R26, [R1+0xd90] ;  /* 0x000d9000011a7983 */ /* 0x000ea20000300800 */
[----:B------:R-:W-:-:S03]  /*c0c0*/  ISETP.GE.AND P6, PT, R125, RZ, PT ;  /* 0x000000ff7d00720c */ /* 0x000fc60003fc6270 */
[----:B------:R-:W2:Y:S04]  /*c0d0*/  LDL.LU R6, [R1+0xd8c] ;  /* 0x000d8c0001067983 */ /* 0x000ea80000300800 */
[----:B------:R-:W2:Y:S01]  /*c0e0*/  LDL.LU R125, [R1+0xd88] ;  /* 0x000d8800017d7983 */ /* 0x000ea20000300800 */
[----:B------:R-:W-:-:S04]  /*c0f0*/  IMAD.MOV R4, RZ, RZ, -R4 ;  /* 0x000000ffff047224 */ /* 0x000fc800078e0a04 */
[C---:B------:R-:W-:Y:S02]  /*c100*/  IMAD R4, R244.reuse, R4, R0 ;  /* 0x00000004f4047224 */ /* 0x040fe400078e0200 */
[----:B------:R-:W1:Y:S03]  /*c110*/  S2R R0, SR_TID.X ;  /* 0x0000000000007919 */ /* 0x000e660000002100 */
[----:B------:R-:W-:-:S13]  /*c120*/  ISETP.GT.U32.AND P0, PT, R244, R4, PT ;  /* 0x00000004f400720c */ /* 0x000fda0003f04070 */
[----:B------:R-:W-:-:S05]  /*c130*/  @!P0 IMAD.IADD R4, R4, 0x1, -R244 ;  /* 0x0000000104048824 */ /* 0x000fca00078e0af4 */
[----:B------:R-:W-:Y:S01]  /*c140*/  ISETP.GT.U32.AND P0, PT, R244, R4, PT ;  /* 0x00000004f400720c */ /* 0x000fe20003f04070 */
[----:B------:R-:W-:Y:S01]  /*c150*/  @!P3 IMAD.MOV R193, RZ, RZ, -R193 ;  /* 0x000000ffffc1b224 */ /* 0x000fe200078e0ac1 */
[----:B------:R-:W-:-:S11]  /*c160*/  ISETP.GE.AND P3, PT, R25, RZ, PT ;  /* 0x000000ff1900720c */ /* 0x000fd60003f66270 */
[----:B------:R-:W-:Y:S01]  /*c170*/  @!P0 IMAD.IADD R4, R4, 0x1, -R244 ;  /* 0x0000000104048824 */ /* 0x000fe200078e0af4 */
[----:B-1----:R-:W-:Y:S01]  /*c180*/  LOP3.LUT R244, R0, 0x7f, RZ, 0xc0, !PT ;  /* 0x0000007f00f47812 */ /* 0x002fe200078ec0ff */
[----:B------:R-:W-:-:S04]  /*c190*/  @!P4 IMAD.MOV R194, RZ, RZ, -R194 ;  /* 0x000000ffffc2c224 */ /* 0x000fc800078e0ac2 */
[----:B------:R-:W-:-:S05]  /*c1a0*/  IMAD R244, R244, UR13, RZ ;  /* 0x0000000df4f47c24 */ /* 0x000fca000f8e02ff */
[----:B------:R-:W-:Y:S01]  /*c1b0*/  LEA R244, P4, R244, UR18, 0x2 ;  /* 0x00000012f4f47c11 */ /* 0x000fe2000f8810ff */
[----:B------:R-:W-:Y:S01]  /*c1c0*/  @!P2 IMAD.MOV R200, RZ, RZ, -R200 ;  /* 0x000000ffffc8a224 */ /* 0x000fe200078e0ac8 */
[----:B------:R-:W-:Y:S01]  /*c1d0*/  ISETP.GE.AND P2, PT, R22, RZ, PT ;  /* 0x000000ff1600720c */ /* 0x000fe20003f46270 */
[----:B------:R-:W-:Y:S01]  /*c1e0*/  @!P5 IMAD.MOV R199, RZ, RZ, -R199 ;  /* 0x000000ffffc7d224 */ /* 0x000fe200078e0ac7 */
[----:B------:R-:W-:Y:S01]  /*c1f0*/  ISETP.GE.AND P5, PT, R21, RZ, PT ;  /* 0x000000ff1500720c */ /* 0x000fe20003fa6270 */
[----:B------:R-:W-:Y:S01]  /*c200*/  @!P3 IMAD.MOV R202, RZ, RZ, -R202 ;  /* 0x000000ffffcab224 */ /* 0x000fe200078e0aca */
[----:B------:R-:W-:Y:S01]  /*c210*/  ISETP.GE.AND P3, PT, R20, RZ, PT ;  /* 0x000000ff1400720c */ /* 0x000fe20003f66270 */
[----:B------:R-:W-:Y:S01]  /*c220*/  @!P6 IMAD.MOV R201, RZ, RZ, -R201 ;  /* 0x000000ffffc9e224 */ /* 0x000fe200078e0ac9 */
[----:B------:R-:W1:Y:S07]  /*c230*/  LDCU UR18, c[0x0][0x3b0] ;  /* 0x00007600ff1277ac */ /* 0x000e6e0008000800 */
[----:B------:R-:W-:Y:S01]  /*c240*/  @!P2 IMAD.MOV R205, RZ, RZ, -R205 ;  /* 0x000000ffffcda224 */ /* 0x000fe200078e0acd */
[----:B------:R-:W-:Y:S01]  /*c250*/  ISETP.GE.AND P2, PT, R17, RZ, PT ;  /* 0x000000ff1100720c */ /* 0x000fe20003f46270 */
[----:B------:R-:W-:Y:S01]  /*c260*/  @!P5 IMAD.MOV R206, RZ, RZ, -R206 ;  /* 0x000000ffffced224 */ /* 0x000fe200078e0ace */
[----:B------:R-:W-:Y:S01]  /*c270*/  ISETP.GE.AND P5, PT, R16, RZ, PT ;  /* 0x000000ff1000720c */ /* 0x000fe20003fa6270 */
[----:B------:R-:W-:Y:S01]  /*c280*/  @!P3 IMAD.MOV R207, RZ, RZ, -R207 ;  /* 0x000000ffffcfb224 */ /* 0x000fe200078e0acf */
[----:B------:R-:W-:-:S09]  /*c290*/  ISETP.GE.AND P3, PT, R15, RZ, PT ;  /* 0x000000ff0f00720c */ /* 0x000fd20003f66270 */
[----:B------:R-:W-:Y:S01]  /*c2a0*/  @!P2 IMAD.MOV R210, RZ, RZ, -R210 ;  /* 0x000000ffffd2a224 */ /* 0x000fe200078e0ad2 */
[----:B------:R-:W-:Y:S01]  /*c2b0*/  ISETP.GE.AND P2, PT, R12, RZ, PT ;  /* 0x000000ff0c00720c */ /* 0x000fe20003f46270 */
[----:B------:R-:W-:Y:S01]  /*c2c0*/  @!P5 IMAD.MOV R211, RZ, RZ, -R211 ;  /* 0x000000ffffd3d224 */ /* 0x000fe200078e0ad3 */
[----:B------:R-:W-:Y:S01]  /*c2d0*/  ISETP.GE.AND P5, PT, R11, RZ, PT ;  /* 0x000000ff0b00720c */ /* 0x000fe20003fa6270 */
[----:B------:R-:W-:Y:S01]  /*c2e0*/  @!P3 IMAD.MOV R212, RZ, RZ, -R212 ;  /* 0x000000ffffd4b224 */ /* 0x000fe200078e0ad4 */
[----:B------:R-:W-:Y:S02]  /*c2f0*/  ISETP.GE.AND P3, PT, R252, RZ, PT ;  /* 0x000000fffc00720c */ /* 0x000fe40003f66270 */
[----:B--2---:R-:W-:Y:S02]  /*c300*/  ISETP.NE.AND P0, PT, R125, RZ, PT ;  /* 0x000000ff7d00720c */ /* 0x004fe40003f05270 */
[----:B------:R-:W-:-:S04]  /*c310*/  LOP3.LUT R125, RZ, R125, RZ, 0x33, !PT ;  /* 0x0000007dff7d7212 */ /* 0x000fc800078e33ff */
[C---:B------:R-:W-:Y:S02]  /*c320*/  SEL R25, R125.reuse, R6, !P0 ;  /* 0x000000067d197207 */ /* 0x040fe40004000000 */
[----:B------:R-:W-:Y:S02]  /*c330*/  LOP3.LUT R6, R0, 0x7f, RZ, 0xc0, !PT ;  /* 0x0000007f00067812 */ /* 0x000fe400078ec0ff */
[----:B------:R-:W-:Y:S01]  /*c340*/  SEL R216, R125, R216, !P0 ;  /* 0x000000d87dd87207 */ /* 0x000fe20004000000 */
[----:B------:R-:W-:Y:S01]  /*c350*/  IMAD R25, R25, UR63, RZ ;  /* 0x0000003f19197c24 */ /* 0x000fe2000f8e02ff */
[C---:B------:R-:W-:Y:S01]  /*c360*/  SEL R217, R125.reuse, R217, !P0 ;  /* 0x000000d97dd97207 */ /* 0x040fe20004000000 */
[----:B------:R-:W-:Y:S01]  /*c370*/  IMAD R6, R6, UR13, RZ ;  /* 0x0000000d06067c24 */ /* 0x000fe2000f8e02ff */
[C---:B------:R-:W-:Y:S01]  /*c380*/  SEL R218, R125.reuse, R218, !P0 ;  /* 0x000000da7dda7207 */ /* 0x040fe20004000000 */
[----:B------:R-:W-:Y:S01]  /*c390*/  IMAD R216, R216, UR62, RZ ;  /* 0x0000003ed8d87c24 */ /* 0x000fe2000f8e02ff */
[----:B------:R2:W-:Y:S01]  /*c3a0*/  STL [R1+0x28], R25 ;  /* 0x0000281901007387 */ /* 0x0005e20000100800 */
[C---:B------:R-:W-:Y:S01]  /*c3b0*/  SEL R219, R125.reuse, R219, !P0 ;  /* 0x000000db7ddb7207 */ /* 0x040fe20004000000 */
[----:B------:R-:W-:Y:S01]  /*c3c0*/  @!P2 IMAD.MOV R215, RZ, RZ, -R215 ;  /* 0x000000ffffd7a224 */ /* 0x000fe200078e0ad7 */
[----:B------:R-:W-:Y:S01]  /*c3d0*/  LEA.HI.X.SX32 R6, R6, UR19, 0x2, P4 ;  /* 0x0000001306067c11 */ /* 0x000fe2000a0f16ff */
[----:B------:R-:W-:Y:S01]  /*c3e0*/  @!P3 IMAD.MOV R10, RZ, RZ, -R10 ;  /* 0x000000ffff0ab224 */ /* 0x000fe200078e0a0a */
[----:B------:R-:W-:Y:S01]  /*c3f0*/  ISETP.GE.AND P4, PT, R24, RZ, PT ;  /* 0x000000ff1800720c */ /* 0x000fe20003f86270 */
[----:B------:R-:W1:Y:S01]  /*c400*/  LDCU UR19, c[0x0][0x3b0] ;  /* 0x00007600ff1377ac */ /* 0x000e620008000800 */
[----:B--2---:R-:W2:Y:S01]  /*c410*/  LDL.LU R25, [R1+0xd84] ;  /* 0x000d840001197983 */ /* 0x004ea20000300800 */
[C---:B------:R-:W-:Y:S01]  /*c420*/  SEL R220, R125.reuse, R220, !P0 ;  /* 0x000000dc7ddc7207 */ /* 0x040fe20004000000 */
[----:B------:R-:W1:Y:S02]  /*c430*/  LDCU UR63, c[0x0][0x3b0] ;  /* 0x00007600ff3f77ac */ /* 0x000e640008000800 */
[----:B------:R-:W2:Y:S01]  /*c440*/  LDL.LU R24, [R1+0xd80] ;  /* 0x000d800001187983 */ /* 0x000ea20000300800 */
[----:B------:R-:W-:Y:S01]  /*c450*/  SEL R221, R125, R221, !P0 ;  /* 0x000000dd7ddd7207 */ /* 0x000fe20004000000 */
[----:B------:R-:W1:Y:S02]  /*c460*/  LDCU UR62, c[0x0][0x3b0] ;  /* 0x00007600ff3e77ac */ /* 0x000e640008000800 */
[----:B------:R3:W-:Y:S02]  /*c470*/  STL [R1+0x370], R216 ;  /* 0x000370d801007387 */ /* 0x0007e40000100800 */
[----:B---3--:R-:W-:-:S02]  /*c480*/  IMAD.MOV.U32 R216, RZ, RZ, R2 ;  /* 0x000000ffffd87224 */ /* 0x008fc400078e0002 */
[----:B------:R-:W-:Y:S01]  /*c490*/  IMAD R2, R217, UR61, RZ ;  /* 0x0000003dd9027c24 */ /* 0x000fe2000f8e02ff */
[C---:B------:R-:W-:Y:S01]  /*c4a0*/  SEL R222, R125.reuse, R222, !P0 ;  /* 0x000000de7dde7207 */ /* 0x040fe20004000000 */
[----:B------:R-:W-:Y:S01]  /*c4b0*/  @!P1 IMAD.MOV R216, RZ, RZ, -R216 ;  /* 0x000000ffffd89224 */ /* 0x000fe200078e0ad8 */
[C---:B------:R-:W-:Y:S02]  /*c4c0*/  SEL R223, R125.reuse, R223, !P0 ;  /* 0x000000df7ddf7207 */ /* 0x040fe40004000000 */
[----:B------:R-:W-:Y:S01]  /*c4d0*/  SEL R224, R125, R224, !P0 ;  /* 0x000000e07de07207 */ /* 0x000fe20004000000 */
[----:B------:R3:W-:Y:S01]  /*c4e0*/  STL [R1+0x368], R2 ;  /* 0x0003680201007387 */ /* 0x0007e20000100800 */
[----:B------:R-:W-:Y:S02]  /*c4f0*/  ISETP.GE.AND P1, PT, R23, RZ, PT ;  /* 0x000000ff1700720c */ /* 0x000fe40003f26270 */
[C---:B------:R-:W-:Y:S01]  /*c500*/  SEL R225, R125.reuse, R225, !P0 ;  /* 0x000000e17de17207 */ /* 0x040fe20004000000 */
[----:B------:R-:W4:Y:S01]  /*c510*/  LDL.LU R23, [R1+0xd7c] ;  /* 0x000d7c0001177983 */ /* 0x000f220000300800 */
[C---:B------:R-:W-:Y:S01]  /*c520*/  SEL R226, R125.reuse, R226, !P0 ;  /* 0x000000e27de27207 */ /* 0x040fe20004000000 */
[----:B------:R-:W-:Y:S01]  /*c530*/  @!P4 IMAD.MOV R203, RZ, RZ, -R203 ;  /* 0x000000ffffcbc224 */ /* 0x000fe200078e0acb */
[----:B------:R-:W-:Y:S01]  /*c540*/  SEL R227, R125, R227, !P0 ;  /* 0x000000e37de37207 */ /* 0x000fe20004000000 */
[----:B------:R-:W1:Y:S01]  /*c550*/  LDCU UR61, c[0x0][0x3b0] ;  /* 0x00007600ff3d77ac */ /* 0x000e620008000800 */
[----:B---3--:R-:W-:Y:S01]  /*c560*/  IMAD R2, R218, UR60, RZ ;  /* 0x0000003cda027c24 */ /* 0x008fe2000f8e02ff */
[----:B------:R-:W-:Y:S01]  /*c570*/  ISETP.GE.AND P4, PT, R19, RZ, PT ;  /* 0x000000ff1300720c */ /* 0x000fe20003f86270 */
[----:B------:R-:W3:Y:S03]  /*c580*/  LDCU UR60, c[0x0][0x3b0] ;  /* 0x00007600ff3c77ac */ /* 0x000ee60008000800 */
[----:B------:R1:W-:Y:S02]  /*c590*/  STL [R1+0x360], R2 ;  /* 0x0003600201007387 */ /* 0x0003e40000100800 */
[----:B-1----:R-:W-:Y:S01]  /*c5a0*/  IMAD R2, R219, UR59, RZ ;  /* 0x0000003bdb027c24 */ /* 0x002fe2000f8e02ff */
[C---:B------:R-:W-:Y:S01]  /*c5b0*/  SEL R228, R125.reuse, R228, !P0 ;  /* 0x000000e47de47207 */ /* 0x040fe20004000000 */
[----:B------:R-:W-:Y:S01]  /*c5c0*/  @!P1 IMAD.MOV R204, RZ, RZ, -R204 ;  /* 0x000000ffffcc9224 */ /* 0x000fe200078e0acc */
[----:B------:R-:W-:-:S02]  /*c5d0*/  SEL R229, R125, R229, !P0 ;  /* 0x000000e57de57207 */ /* 0x000fc40004000000 */
[C---:B------:R-:W-:Y:S01]  /*c5e0*/  SEL R230, R125.reuse, R230, !P0 ;  /* 0x000000e67de67207 */ /* 0x040fe20004000000 */
[----:B------:R1:W-:Y:S01]  /*c5f0*/  STL [R1+0x358], R2 ;  /* 0x0003580201007387 */ /* 0x0003e20000100800 */
[C---:B------:R-:W-:Y:S02]  /*c600*/  SEL R231, R125.reuse, R231, !P0 ;  /* 0x000000e77de77207 */ /* 0x040fe40004000000 */
[C---:B------:R-:W-:Y:S01]  /*c610*/  SEL R232, R125.reuse, R232, !P0 ;  /* 0x000000e87de87207 */ /* 0x040fe20004000000 */
[----:B------:R-:W3:Y:S01]  /*c620*/  LDL.LU R22, [R1+0xd78] ;  /* 0x000d780001167983 */ /* 0x000ee20000300800 */
[C---:B------:R-:W-:Y:S02]  /*c630*/  SEL R233, R125.reuse, R233, !P0 ;  /* 0x000000e97de97207 */ /* 0x040fe40004000000 */
[C---:B------:R-:W-:Y:S02]  /*c640*/  SEL R234, R125.reuse, R234, !P0 ;  /* 0x000000ea7dea7207 */ /* 0x040fe40004000000 */
[----:B------:R-:W-:Y:S01]  /*c650*/  SEL R235, R125, R235, !P0 ;  /* 0x000000eb7deb7207 */ /* 0x000fe20004000000 */
[----:B-1----:R-:W-:Y:S01]  /*c660*/  IMAD R2, R220, UR58, RZ ;  /* 0x0000003adc027c24 */ /* 0x002fe2000f8e02ff */
[----:B------:R-:W-:-:S02]  /*c670*/  ISETP.GE.AND P1, PT, R18, RZ, PT ;  /* 0x000000ff1200720c */ /* 0x000fc40003f26270 */
[C---:B------:R-:W-:Y:S01]  /*c680*/  SEL R236, R125.reuse, R236, !P0 ;  /* 0x000000ec7dec7207 */ /* 0x040fe20004000000 */
[----:B------:R-:W-:Y:S01]  /*c690*/  @!P4 IMAD.MOV R208, RZ, RZ, -R208 ;  /* 0x000000ffffd0c224 */ /* 0x000fe200078e0ad0 */
[----:B------:R1:W-:Y:S01]  /*c6a0*/  STL [R1+0x350], R2 ;  /* 0x0003500201007387 */ /* 0x0003e20000100800 */
[C---:B------:R-:W-:Y:S01]  /*c6b0*/  SEL R237, R125.reuse, R237, !P0 ;  /* 0x000000ed7ded7207 */ /* 0x040fe20004000000 */
[----:B------:R-:W2:Y:S01]  /*c6c0*/  LDCU UR59, c[0x0][0x3b0] ;  /* 0x00007600ff3b77ac */ /* 0x000ea20008000800 */
[C---:B------:R-:W-:Y:S02]  /*c6d0*/  SEL R238, R125.reuse, R238, !P0 ;  /* 0x000000ee7dee7207 */ /* 0x040fe40004000000 */
[----:B------:R-:W-:Y:S01]  /*c6e0*/  SEL R239, R125, R239, !P0 ;  /* 0x000000ef7def7207 */ /* 0x000fe20004000000 */
[----:B------:R-:W2:Y:S01]  /*c6f0*/  LDCU UR58, c[0x0][0x3b0] ;  /* 0x00007600ff3a77ac */ /* 0x000ea20008000800 */
[----:B-1----:R-:W-:Y:S01]  /*c700*/  IMAD R2, R221, UR57, RZ ;  /* 0x00000039dd027c24 */ /* 0x002fe2000f8e02ff */
[----:B------:R-:W-:Y:S01]  /*c710*/  ISETP.GE.AND P4, PT, R14, RZ, PT ;  /* 0x000000ff0e00720c */ /* 0x000fe20003f86270 */
[----:B------:R-:W-:Y:S01]  /*c720*/  @!P1 IMAD.MOV R209, RZ, RZ, -R209 ;  /* 0x000000ffffd19224 */ /* 0x000fe200078e0ad1 */
[----:B------:R-:W-:Y:S01]  /*c730*/  SEL R240, R125, R240, !P0 ;  /* 0x000000f07df07207 */ /* 0x000fe20004000000 */
[----:B------:R-:W1:Y:S01]  /*c740*/  LDCU UR57, c[0x0][0x3b0] ;  /* 0x00007600ff3977ac */ /* 0x000e620008000800 */
[----:B------:R1:W-:Y:S04]  /*c750*/  STL [R1+0x348], R2 ;  /* 0x0003480201007387 */ /* 0x0003e80000100800 */
[----:B------:R-:W3:Y:S01]  /*c760*/  LDL.LU R21, [R1+0xd74] ;  /* 0x000d740001157983 */ /* 0x000ee20000300800 */
[----:B-1----:R-:W-:Y:S01]  /*c770*/  IMAD R2, R222, UR56, RZ ;  /* 0x00000038de027c24 */ /* 0x002fe2000f8e02ff */
[----:B------:R-:W-:-:S02]  /*c780*/  ISETP.GE.AND P1, PT, R13, RZ, PT ;  /* 0x000000ff0d00720c */ /* 0x000fc40003f26270 */
[C---:B------:R-:W-:Y:S02]  /*c790*/  SEL R241, R125.reuse, R241, !P0 ;  /* 0x000000f17df17207 */ /* 0x040fe40004000000 */
[C---:B------:R-:W-:Y:S01]  /*c7a0*/  SEL R242, R125.reuse, R242, !P0 ;  /* 0x000000f27df27207 */ /* 0x040fe20004000000 */
[----:B------:R1:W-:Y:S01]  /*c7b0*/  STL [R1+0x340], R2 ;  /* 0x0003400201007387 */ /* 0x0003e20000100800 */
[C---:B------:R-:W-:Y:S02]  /*c7c0*/  SEL R243, R125.reuse, R243, !P0 ;  /* 0x000000f37df37207 */ /* 0x040fe40004000000 */
[C---:B------:R-:W-:Y:S02]  /*c7d0*/  SEL R245, R125.reuse, R245, !P0 ;  /* 0x000000f57df57207 */ /* 0x040fe40004000000 */
[C---:B------:R-:W-:Y:S01]  /*c7e0*/  SEL R246, R125.reuse, R246, !P0 ;  /* 0x000000f67df67207 */ /* 0x040fe20004000000 */
[----:B------:R-:W-:Y:S01]  /*c7f0*/  @!P4 IMAD.MOV R213, RZ, RZ, -R213 ;  /* 0x000000ffffd5c224 */ /* 0x000fe200078e0ad5 */
[----:B------:R-:W-:Y:S01]  /*c800*/  SEL R247, R125, R247, !P0 ;  /* 0x000000f77df77207 */ /* 0x000fe20004000000 */
[----:B------:R-:W2:Y:S01]  /*c810*/  LDCU UR56, c[0x0][0x3b0] ;  /* 0x00007600ff3877ac */ /* 0x000ea20008000800 */
[----:B-1----:R-:W-:Y:S01]  /*c820*/  IMAD R2, R223, UR55, RZ ;  /* 0x00000037df027c24 */ /* 0x002fe2000f8e02ff */
[----:B------:R-:W-:-:S02]  /*c830*/  ISETP.GE.AND P4, PT, R145, RZ, PT ;  /* 0x000000ff9100720c */ /* 0x000fc40003f86270 */
[C---:B------:R-:W-:Y:S02]  /*c840*/  SEL R248, R125.reuse, R248, !P0 ;  /* 0x000000f87df87207 */ /* 0x040fe40004000000 */
[C---:B------:R-:W-:Y:S01]  /*c850*/  SEL R249, R125.reuse, R249, !P0 ;  /* 0x000000f97df97207 */ /* 0x040fe20004000000 */
[----:B------:R1:W-:Y:S01]  /*c860*/  STL [R1+0x338], R2 ;  /* 0x0003380201007387 */ /* 0x0003e20000100800 */
[C---:B------:R-:W-:Y:S02]  /*c870*/  SEL R250, R125.reuse, R250, !P0 ;  /* 0x000000fa7dfa7207 */ /* 0x040fe40004000000 */
[----:B------:R-:W-:Y:S01]  /*c880*/  SEL R251, R125, R251, !P0 ;  /* 0x000000fb7dfb7207 */ /* 0x000fe20004000000 */
[----:B------:R-:W3:Y:S01]  /*c890*/  LDL.LU R20, [R1+0xd70] ;  /* 0x000d700001147983 */ /* 0x000ee20000300800 */
[----:B------:R-:W-:Y:S01]  /*c8a0*/  @!P1 IMAD.MOV R214, RZ, RZ, -R214 ;  /* 0x000000ffffd69224 */ /* 0x000fe200078e0ad6 */
[----:B------:R-:W-:Y:S01]  /*c8b0*/  ISETP.GE.AND P2, PT, R3, RZ, PT ;  /* 0x000000ff0300720c */ /* 0x000fe20003f46270 */
[----:B------:R-:W2:Y:S01]  /*c8c0*/  LDCU UR55, c[0x0][0x3b0] ;  /* 0x00007600ff3777ac */ /* 0x000ea20008000800 */
[----:B-1----:R-:W-:-:S02]  /*c8d0*/  IMAD R2, R224, UR54, RZ ;  /* 0x00000036e0027c24 */ /* 0x002fc4000f8e02ff */
[----:B------:R-:W-:Y:S01]  /*c8e0*/  IMAD R217, R249, UR30, RZ ;  /* 0x0000001ef9d97c24 */ /* 0x000fe2000f8e02ff */
[----:B------:R-:W-:Y:S01]  /*c8f0*/  ISETP.GE.AND P1, PT, R124, RZ, PT ;  /* 0x000000ff7c00720c */ /* 0x000fe20003f26270 */
[----:B------:R-:W-:Y:S01]  /*c900*/  IMAD R3, R251, UR28, RZ ;  /* 0x0000001cfb037c24 */ /* 0x000fe2000f8e02ff */
[----:B------:R1:W-:Y:S01]  /*c910*/  STL [R1+0x330], R2 ;  /* 0x0003300201007387 */ /* 0x0003e20000100800 */
[C---:B------:R-:W-:Y:S02]  /*c920*/  SEL R195, R125.reuse, R195, !P0 ;  /* 0x000000c37dc37207 */ /* 0x040fe40004000000 */
[C---:B------:R-:W-:Y:S02]  /*c930*/  SEL R196, R125.reuse, R196, !P0 ;  /* 0x000000c47dc47207 */ /* 0x040fe40004000000 */
[C---:B------:R-:W-:Y:S02]  /*c940*/  SEL R197, R125.reuse, R197, !P0 ;  /* 0x000000c57dc57207 */ /* 0x040fe40004000000 */
[C---:B------:R-:W-:Y:S01]  /*c950*/  SEL R198, R125.reuse, R198, !P0 ;  /* 0x000000c67dc67207 */ /* 0x040fe20004000000 */
[----:B------:R-:W-:Y:S01]  /*c960*/  @!P2 IMAD.MOV R4, RZ, RZ, -R4 ;  /* 0x000000ffff04a224 */ /* 0x000fe200078e0a04 */
[----:B------:R-:W-:Y:S01]  /*c970*/  SEL R146, R125, R146, !P0 ;  /* 0x000000927d927207 */ /* 0x000fe20004000000 */
[----:B-1----:R-:W-:Y:S01]  /*c980*/  IMAD R2, R225, UR53, RZ ;  /* 0x00000035e1027c24 */ /* 0x002fe2000f8e02ff */
[----:B------:R-:W-:Y:S01]  /*c990*/  SEL R147, R125, R147, !P0 ;  /* 0x000000937d937207 */ /* 0x000fe20004000000 */
[----:B------:R-:W-:Y:S01]  /*c9a0*/  IMAD R195, R195, UR26, RZ ;  /* 0x0000001ac3c37c24 */ /* 0x000fe2000f8e02ff */
[C---:B------:R-:W-:Y:S01]  /*c9b0*/  SEL R148, R125.reuse, R148, !P0 ;  /* 0x000000947d947207 */ /* 0x040fe20004000000 */
[----:B------:R-:W-:Y:S01]  /*c9c0*/  @!P1 IMAD.MOV R8, RZ, RZ, -R8 ;  /* 0x000000ffff089224 */ /* 0x000fe200078e0a08 */
[----:B------:R1:W-:Y:S01]  /*c9d0*/  STL [R1+0x328], R2 ;  /* 0x0003280201007387 */ /* 0x0003e20000100800 */
[C---:B------:R-:W-:Y:S01]  /*c9e0*/  SEL R149, R125.reuse, R149, !P0 ;  /* 0x000000957d957207 */ /* 0x040fe20004000000 */
[----:B------:R-:W-:Y:S01]  /*c9f0*/  @!P4 IMAD.MOV R9, RZ, RZ, -R9 ;  /* 0x000000ffff09c224 */ /* 0x000fe200078e0a09 */
[C---:B------:R-:W-:Y:S01]  /*ca00*/  SEL R41, R125.reuse, R41, !P0 ;  /* 0x000000297d297207 */ /* 0x040fe20004000000 */
[----:B------:R-:W3:Y:S01]  /*ca10*/  LDL.LU R19, [R1+0xd6c] ;  /* 0x000d6c0001137983 */ /* 0x000ee20000300800 */
[C---:B------:R-:W-:Y:S01]  /*ca20*/  SEL R42, R125.reuse, R42, !P0 ;  /* 0x0000002a7d2a7207 */ /* 0x040fe20004000000 */
[----:B------:R-:W2:Y:S01]  /*ca30*/  LDCU UR54, c[0x0][0x3b0] ;  /* 0x00007600ff3677ac */ /* 0x000ea20008000800 */
[----:B-1----:R-:W-:Y:S01]  /*ca40*/  IMAD R2, R226, UR52, RZ ;  /* 0x00000034e2027c24 */ /* 0x002fe2000f8e02ff */
[C---:B------:R-:W-:Y:S01]  /*ca50*/  SEL R43, R125.reuse, R43, !P0 ;  /* 0x0000002b7d2b7207 */ /* 0x040fe20004000000 */
[----:B------:R-:W1:Y:S03]  /*ca60*/  LDCU UR53, c[0x0][0x3b0] ;  /* 0x00007600ff3577ac */ /* 0x000e660008000800 */
[----:B------:R1:W-:Y:S01]  /*ca70*/  STL [R1+0x320], R2 ;  /* 0x0003200201007387 */ /* 0x0003e20000100800 */
[C---:B------:R-:W-:Y:S01]  /*ca80*/  SEL R44, R125.reuse, R44, !P0 ;  /* 0x0000002c7d2c7207 */ /* 0x040fe20004000000 */
[----:B------:R-:W2:Y:S01]  /*ca90*/  LDCU UR52, c[0x0][0x3b0] ;  /* 0x00007600ff3477ac */ /* 0x000ea20008000800 */
[----:B------:R-:W-:-:S02]  /*caa0*/  SEL R45, R125, R45, !P0 ;  /* 0x0000002d7d2d7207 */ /* 0x000fc40004000000 */
[----:B------:R-:W-:Y:S01]  /*cab0*/  SEL R46, R125, R46, !P0 ;  /* 0x0000002e7d2e7207 */ /* 0x000fe20004000000 */
[----:B------:R-:W2:Y:S01]  /*cac0*/  LDCU UR30, c[0x0][0x3b0] ;  /* 0x00007600ff1e77ac */ /* 0x000ea20008000800 */
[----:B-1----:R-:W-:Y:S01]  /*cad0*/  IMAD R2, R227, UR51, RZ ;  /* 0x00000033e3027c24 */ /* 0x002fe2000f8e02ff */
[C---:B------:R-:W-:Y:S01]  /*cae0*/  SEL R47, R125.reuse, R47, !P0 ;  /* 0x0000002f7d2f7207 */ /* 0x040fe20004000000 */
[----:B------:R-:W1:Y:S03]  /*caf0*/  LDCU UR51, c[0x0][0x3b0] ;  /* 0x00007600ff3377ac */ /* 0x000e660008000800 */
[----:B------:R1:W-:Y:S01]  /*cb00*/  STL [R1+0x318], R2 ;  /* 0x0003180201007387 */ /* 0x0003e20000100800 */
[C---:B------:R-:W-:Y:S01]  /*cb10*/  SEL R48, R125.reuse, R48, !P0 ;  /* 0x000000307d307207 */ /* 0x040fe20004000000 */
[----:B------:R-:W2:Y:S02]  /*cb20*/  LDCU UR28, c[0x0][0x3b0] ;  /* 0x00007600ff1c77ac */ /* 0x000ea40008000800 */
[----:B------:R-:W3:Y:S01]  /*cb30*/  LDL.LU R18, [R1+0xd68] ;  /* 0x000d680001127983 */ /* 0x000ee20000300800 */
[C---:B------:R-:W-:Y:S01]  /*cb40*/  SEL R49, R125.reuse, R49, !P0 ;  /* 0x000000317d317207 */ /* 0x040fe20004000000 */
[----:B------:R-:W2:Y:S01]  /*cb50*/  LDCU UR26, c[0x0][0x3b0] ;  /* 0x00007600ff1a77ac */ /* 0x000ea20008000800 */
[----:B-1----:R-:W-:Y:S01]  /*cb60*/  IMAD R2, R228, UR50, RZ ;  /* 0x00000032e4027c24 */ /* 0x002fe2000f8e02ff */
[----:B------:R-:W-:Y:S01]  /*cb70*/  SEL R50, R125, R50, !P0 ;  /* 0x000000327d327207 */ /* 0x000fe20004000000 */
[----:B------:R-:W1:Y:S03]  /*cb80*/  LDCU UR50, c[0x0][0x3b0] ;  /* 0x00007600ff3277ac */ /* 0x000e660008000800 */
[----:B------:R1:W-:Y:S02]  /*cb90*/  STL [R1+0x310], R2 ;  /* 0x0003100201007387 */ /* 0x0003e40000100800 */
[----:B-1----:R-:W-:Y:S01]  /*cba0*/  IMAD R2, R229, UR49, RZ ;  /* 0x00000031e5027c24 */ /* 0x002fe2000f8e02ff */
[C---:B------:R-:W-:Y:S01]  /*cbb0*/  SEL R51, R125.reuse, R51, !P0 ;  /* 0x000000337d337207 */ /* 0x040fe20004000000 */
[----:B------:R-:W1:Y:S03]  /*cbc0*/  LDCU UR49, c[0x0][0x3b0] ;  /* 0x00007600ff3177ac */ /* 0x000e660008000800 */
[----:B------:R1:W-:Y:S04]  /*cbd0*/  STL [R1+0x308], R2 ;  /* 0x0003080201007387 */ /* 0x0003e80000100800 */
[----:B------:R-:W3:Y:S01]  /*cbe0*/  LDL.LU R17, [R1+0xd64] ;  /* 0x000d640001117983 */ /* 0x000ee20000300800 */
        /* <DEDUP_REMOVED lines=27> */
[----:B--2---:R-:W-:Y:S01]  /*cda0*/  IMAD R2, R236, UR42, RZ ;  /* 0x0000002aec027c24 */ /* 0x004fe2000f8e02ff */
[----:B------:R-:W-:Y:S01]  /*cdb0*/  SEL R24, R125, R24, !P0 ;  /* 0x000000187d187207 */ /* 0x000fe20004000000 */
[----:B------:R-:W2:Y:S03]  /*cdc0*/  LDCU UR42, c[0x0][0x3b0] ;  /* 0x00007600ff2a77ac */ /* 0x000ea60008000800 */
        /* <DEDUP_REMOVED lines=29> */
[----:B------:R-:W-:Y:S01]  /*cfa0*/  SEL R65, R125, R65, !P0 ;  /* 0x000000417d417207 */ /* 0x000fe20004000000 */
[----:B------:R-:W1:Y:S03]  /*cfb0*/  LDCU UR35, c[0x0][0x3b0] ;  /* 0x00007600ff2377ac */ /* 0x000e660008000800 */
[----:B------:R2:W-:Y:S04]  /*cfc0*/  STL [R1+0x268], R2 ;  /* 0x0002680201007387 */ /* 0x0005e80000100800 */
[----:B------:R-:W3:Y:S01]  /*cfd0*/  LDL.LU R252, [R1+0xd48] ;  /* 0x000d480001fc7983 */ /* 0x000ee20000300800 */
[----:B--2---:R-:W-:Y:S01]  /*cfe0*/  IMAD R2, R245, UR34, RZ ;  /* 0x00000022f5027c24 */ /* 0x004fe2000f8e02ff */
[C---:B------:R-:W-:Y:S01]  /*cff0*/  SEL R66, R125.reuse, R66, !P0 ;  /* 0x000000427d427207 */ /* 0x040fe20004000000 */
        /* <DEDUP_REMOVED lines=15> */
[----:B------:R-:W4:Y:S01]  /*d0f0*/  LDL.LU R124, [R1+0xd40] ;  /* 0x000d4000017c7983 */ /* 0x000f220000300800 */
[----:B--2---:R-:W-:Y:S01]  /*d100*/  SHF.R.U32.HI R2, RZ, 0x6, R0 ;  /* 0x00000006ff027819 */ /* 0x004fe20000011600 */
[----:B------:R-:W-:-:S02]  /*d110*/  IMAD R0, R250, UR29, RZ ;  /* 0x0000001dfa007c24 */ /* 0x000fc4000f8e02ff */
[----:B------:R2:W-:Y:S01]  /*d120*/  STL [R1+0x228], R217 ;  /* 0x000228d901007387 */ /* 0x0005e20000100800 */
[----:B------:R-:W-:Y:S01]  /*d130*/  SGXT.U32 R2, R2, 0x1 ;  /* 0x000000010202781a */ /* 0x000fe20000000000 */
[----:B------:R-:W1:Y:S02]  /*d140*/  LDCU UR29, c[0x0][0x3b0] ;  /* 0x00007600ff1d77ac */ /* 0x000e640008000800 */
[----:B------:R2:W-:Y:S02]  /*d150*/  STL [R1+0x2a8], R0 ;  /* 0x0002a80001007387 */ /* 0x0005e40000100800 */
[----:B--2---:R-:W-:Y:S01]  /*d160*/  SEL R217, R125, R7, !P0 ;  /* 0x000000077dd97207 */ /* 0x004fe20004000000 */
[----:B------:R-:W-:Y:S01]  /*d170*/  IMAD.U32 R7, RZ, RZ, UR12 ;  /* 0x0000000cff077e24 */ /* 0x000fe2000f8e00ff */
[----:B------:R2:W-:Y:S01]  /*d180*/  STL [R1+0x220], R3 ;  /* 0x0002200301007387 */ /* 0x0005e20000100800 */
[----:B------:R-:W-:-:S04]  /*d190*/  IMAD R0, R2, UR12, RZ ;  /* 0x0000000c02007c24 */ /* 0x000fc8000f8e02ff */
[----:B------:R-:W-:Y:S02]  /*d1a0*/  IMAD R0, R7, 0x2, R0 ;  /* 0x0000000207007824 */ /* 0x000fe400078e0200 */
[----:B--2---:R-:W-:Y:S01]  /*d1b0*/  IMAD R3, R217, UR27, RZ ;  /* 0x0000001bd9037c24 */ /* 0x004fe2000f8e02ff */
[----:B---3--:R-:W-:-:S04]  /*d1c0*/  SEL R234, R125, R145, !P0 ;  /* 0x000000917dea7207 */ /* 0x008fc80004000000 */
[----:B------:R2:W-:Y:S01]  /*d1d0*/  STL [R1+0x2a0], R3 ;  /* 0x0002a00301007387 */ /* 0x0005e20000100800 */
[----:B------:R-:W-:Y:S01]  /*d1e0*/  SEL R231, R125, R13, !P0 ;  /* 0x0000000d7de77207 */ /* 0x000fe20004000000 */
[----:B------:R-:W3:Y:S02]  /*d1f0*/  LDCU UR27, c[0x0][0x3b0] ;  /* 0x00007600ff1b77ac */ /* 0x000ee40008000800 */
[----:B------:R1:W-:Y:S04]  /*d200*/  STL [R1+0x2b8], R195 ;  /* 0x0002b8c301007387 */ /* 0x0003e80000100800 */
[----:B------:R-:W3:Y:S01]  /*d210*/  LDL R226, [R1+0xb80] ;  /* 0x000b800001e27983 */ /* 0x000ee20000100800 */
[----:B--2---:R-:W-:Y:S02]  /*d220*/  IMAD R3, R7, 0x2, R0 ;  /* 0x0000000207037824 */ /* 0x004fe400078e0200 */
[----:B------:R-:W-:-:S03]  /*d230*/  IMAD R0, R196, UR25, RZ ;  /* 0x00000019c4007c24 */ /* 0x000fc6000f8e02ff */
[----:B------:R2:W-:Y:S01]  /*d240*/  STL [R1+0x478], R3 ;  /* 0x0004780301007387 */ /* 0x0005e20000100800 */
[----:B-1----:R-:W-:Y:S01]  /*d250*/  IMAD R195, R197, UR24, RZ ;  /* 0x00000018c5c37c24 */ /* 0x002fe2000f8e02ff */
[----:B------:R-:W-:Y:S01]  /*d260*/  SEL R13, R125, R152, !P0 ;  /* 0x000000987d0d7207 */ /* 0x000fe20004000000 */
[----:B------:R-:W1:Y:S01]  /*d270*/  LDCU UR25, c[0x0][0x3b0] ;  /* 0x00007600ff1977ac */ /* 0x000e620008000800 */
[----:B------:R-:W3:Y:S01]  /*d280*/  LDL.LU R225, [R1+0x24] ;  /* 0x0000240001e17983 */ /* 0x000ee20000300800 */
[----:B--2---:R-:W-:-:S03]  /*d290*/  IMAD R3, R7, 0x2, R3 ;  /* 0x0000000207037824 */ /* 0x004fc600078e0203 */
[----:B------:R2:W-:Y:S01]  /*d2a0*/  STL [R1+0x2c0], R0 ;  /* 0x0002c00001007387 */ /* 0x0005e20000100800 */
[----:B------:R-:W-:Y:S01]  /*d2b0*/  SEL R197, R125, R4, !P0 ;  /* 0x000000047dc57207 */ /* 0x000fe20004000000 */
[----:B------:R-:W1:Y:S02]  /*d2c0*/  LDCU UR24, c[0x0][0x3b0] ;  /* 0x00007600ff1877ac */ /* 0x000e640008000800 */
[----:B------:R-:W3:Y:S04]  /*d2d0*/  LDL.LU R224, [R1+0x20] ;  /* 0x0000200001e07983 */ /* 0x000ee80000300800 */
[----:B------:R-:W3:Y:S04]  /*d2e0*/  LDL.LU R223, [R1+0x1c] ;  /* 0x00001c0001df7983 */ /* 0x000ee80000300800 */
[----:B------:R-:W3:Y:S04]  /*d2f0*/  LDL.LU R222, [R1+0x18] ;  /* 0x0000180001de7983 */ /* 0x000ee80000300800 */
[----:B------:R-:W3:Y:S04]  /*d300*/  LDL.LU R221, [R1+0x14] ;  /* 0x0000140001dd7983 */ /* 0x000ee80000300800 */
[----:B------:R-:W3:Y:S04]  /*d310*/  LDL.LU R220, [R1+0x10] ;  /* 0x0000100001dc7983 */ /* 0x000ee80000300800 */
[----:B------:R-:W3:Y:S04]  /*d320*/  LDL.LU R219, [R1+0xc] ;  /* 0x00000c0001db7983 */ /* 0x000ee80000300800 */
[----:B------:R-:W3:Y:S04]  /*d330*/  LDL.LU R218, [R1+0x8] ;  /* 0x0000080001da7983 */ /* 0x000ee80000300800 */
[----:B--2---:R-:W2:Y:S04]  /*d340*/  LDL.LU R0, [R1+0x4] ;  /* 0x0000040001007983 */ /* 0x004ea80000300800 */
[----:B------:R1:W-:Y:S04]  /*d350*/  STL [R1+0x49c], R3 ;  /* 0x00049c0301007387 */ /* 0x0003e80000100800 */
[----:B------:R4:W-:Y:S01]  /*d360*/  STL [R1+0x2c8], R195 ;  /* 0x0002c8c301007387 */ /* 0x0009e20000100800 */
[----:B-1----:R-:W-:-:S02]  /*d370*/  IMAD R3, R7, 0x2, R3 ;  /* 0x0000000207037824 */ /* 0x002fc400078e0203 */
[----:B----4-:R-:W-:-:S03]  /*d380*/  IMAD.MOV.U32 R195, RZ, RZ, R5 ;  /* 0x000000ffffc37224 */ /* 0x010fc600078e0005 */
[----:B------:R1:W-:Y:S01]  /*d390*/  STL [R1+0x47c], R3 ;  /* 0x00047c0301007387 */ /* 0x0003e20000100800 */
[----:B------:R-:W-:Y:S02]  /*d3a0*/  IMAD R5, R198, UR23, RZ ;  /* 0x00000017c6057c24 */ /* 0x000fe4000f8e02ff */
[----:B-1----:R-:W-:-:S03]  /*d3b0*/  IMAD R3, R7, 0x2, R3 ;  /* 0x0000000207037824 */ /* 0x002fc600078e0203 */
[----:B------:R1:W-:Y:S01]  /*d3c0*/  STL [R1+0x2d8], R5 ;  /* 0x0002d80501007387 */ /* 0x0003e20000100800 */
[----:B------:R-:W-:Y:S02]  /*d3d0*/  IMAD R4, R146, UR22, RZ ;  /* 0x0000001692047c24 */ /* 0x000fe4000f8e02ff */
[----:B------:R-:W-:Y:S01]  /*d3e0*/  @!P5 IMAD.MOV R195, RZ, RZ, -R195 ;  /* 0x000000ffffc3d224 */ /* 0x000fe200078e0ac3 */
[----:B------:R4:W-:Y:S01]  /*d3f0*/  STL [R1+0x494], R3 ;  /* 0x0004940301007387 */ /* 0x0009e20000100800 */
[C---:B------:R-:W-:Y:S01]  /*d400*/  SEL R152, R125.reuse, R8, !P0 ;  /* 0x000000087d987207 */ /* 0x040fe20004000000 */
[----:B------:R-:W2:Y:S02]  /*d410*/  LDCU UR23, c[0x0][0x3b0] ;  /* 0x00007600ff1777ac */ /* 0x000ea40008000800 */
[----:B------:R-:W3:Y:S01]  /*d420*/  LDL.LU R145, [R1+0xd3c] ;  /* 0x000d3c0001917983 */ /* 0x000ee20000300800 */
[----:B-1----:R-:W1:Y:S01]  /*d430*/  LDC R5, c[0x0][0x3a0] ;  /* 0x0000e800ff057b82 */ /* 0x002e620000000800 */
[----:B------:R-:W-:-:S02]  /*d440*/  SEL R233, R125, R11, !P0 ;  /* 0x0000000b7de97207 */ /* 0x000fc40004000000 */
[----:B------:R-:W-:Y:S01]  /*d450*/  SEL R230, R125, R14, !P0 ;  /* 0x0000000e7de67207 */ /* 0x000fe20004000000 */
[----:B----4-:R-:W-:Y:S01]  /*d460*/  IMAD R3, R7, 0x2, R3 ;  /* 0x0000000207037824 */ /* 0x010fe200078e0203 */
[----:B------:R-:W-:Y:S01]  /*d470*/  ISETP.NE.AND P5, PT, R124, RZ, PT ;  /* 0x000000ff7c00720c */ /* 0x000fe20003fa5270 */
[----:B------:R4:W-:Y:S01]  /*d480*/  STL [R1+0x22c], R4 ;  /* 0x00022c0401007387 */ /* 0x0009e20000100800 */
[C---:B------:R-:W-:Y:S02]  /*d490*/  SEL R232, R125.reuse, R12, !P0 ;  /* 0x0000000c7de87207 */ /* 0x040fe40004000000 */
[C---:B------:R-:W-:Y:S02]  /*d4a0*/  SEL R229, R125.reuse, R15, !P0 ;  /* 0x0000000f7de57207 */ /* 0x040fe40004000000 */
[C---:B------:R-:W-:Y:S02]  /*d4b0*/  SEL R228, R125.reuse, R16, !P0 ;  /* 0x000000107de47207 */ /* 0x040fe40004000000 */
[----:B------:R-:W-:-:S02]  /*d4c0*/  SEL R227, R125, R17, !P0 ;  /* 0x000000117de37207 */ /* 0x000fc40004000000 */
[----:B------:R-:W-:Y:S01]  /*d4d0*/  SEL R70, R125, R70, !P0 ;  /* 0x000000467d467207 */ /* 0x000fe20004000000 */
[----:B----4-:R-:W-:Y:S01]  /*d4e0*/  IMAD R4, R147, UR21, RZ ;  /* 0x0000001593047c24 */ /* 0x010fe2000f8e02ff */
[----:B------:R-:W-:Y:S01]  /*d4f0*/  SEL R11, R125, R150, !P0 ;  /* 0x000000967d0b7207 */ /* 0x000fe20004000000 */
[----:B------:R-:W-:Y:S01]  /*d500*/  IMAD R8, R149, UR15, RZ ;  /* 0x0000000f95087c24 */ /* 0x000fe2000f8e02ff */
[C---:B------:R-:W-:Y:S01]  /*d510*/  SEL R12, R125.reuse, R151, !P0 ;  /* 0x000000977d0c7207 */ /* 0x040fe20004000000 */
[----:B------:R-:W4:Y:S01]  /*d520*/  LDCU UR15, c[0x0][0x3b0] ;  /* 0x00007600ff0f77ac */ /* 0x000f220008000800 */
[C---:B------:R-:W-:Y:S02]  /*d530*/  SEL R252, R125.reuse, R252, !P0 ;  /* 0x000000fc7dfc7207 */ /* 0x040fe40004000000 */
[C---:B------:R-:W-:Y:S02]  /*d540*/  SEL R17, R125.reuse, R31, !P0 ;  /* 0x0000001f7d117207 */ /* 0x040fe40004000000 */
[----:B------:R-:W-:-:S02]  /*d550*/  SEL R71, R125, R71, !P0 ;  /* 0x000000477d477207 */ /* 0x000fc40004000000 */
[C---:B------:R-:W-:Y:S02]  /*d560*/  SEL R72, R125.reuse, R72, !P0 ;  /* 0x000000487d487207 */ /* 0x040fe40004000000 */
[C---:B------:R-:W-:Y:S02]  /*d570*/  SEL R73, R125.reuse, R73, !P0 ;  /* 0x000000497d497207 */ /* 0x040fe40004000000 */
[C---:B------:R-:W-:Y:S02]  /*d580*/  SEL R74, R125.reuse, R74, !P0 ;  /* 0x0000004a7d4a7207 */ /* 0x040fe40004000000 */
        /* <DEDUP_REMOVED lines=127> */
[C---:B------:R-:W-:Y:S01]  /*dd80*/  SEL R215, R125.reuse, R215, !P0 ;  /* 0x000000d77dd77207 */ /* 0x040fe20004000000 */
[----:B------:R-:W-:Y:S01]  /*dd90*/  IMAD R24, R24, UR5, RZ ;  /* 0x0000000518187c24 */ /* 0x000fe2000f8e02ff */
[----:B--2---:R-:W-:Y:S01]  /*dda0*/  SEL R235, R125, R0, !P0 ;  /* 0x000000007deb7207 */ /* 0x004fe20004000000 */
[----:B------:R-:W-:Y:S01]  /*ddb0*/  IMAD R0, R7, 0x4, R3 ;  /* 0x0000000407007824 */ /* 0x000fe200078e0203 */
[----:B---3--:R-:W-:Y:S01]  /*ddc0*/  ISETP.GE.AND P3, PT, R226, RZ, PT ;  /* 0x000000ffe200720c */ /* 0x008fe20003f66270 */
[----:B------:R-:W-:Y:S01]  /*ddd0*/  IMAD R41, R41, UR5, RZ ;  /* 0x0000000529297c24 */ /* 0x000fe2000f8e02ff */
[C---:B------:R-:W-:Y:S01]  /*dde0*/  SEL R243, R125.reuse, R225, !P0 ;  /* 0x000000e17df37207 */ /* 0x040fe20004000000 */
[----:B------:R-:W-:Y:S01]  /*ddf0*/  IMAD R42, R42, UR5, RZ ;  /* 0x000000052a2a7c24 */ /* 0x000fe2000f8e02ff */
[----:B------:R2:W-:Y:S01]  /*de00*/  STL [R1+0x480], R0 ;  /* 0x0004800001007387 */ /* 0x0005e20000100800 */
[----:B------:R-:W-:Y:S01]  /*de10*/  SEL R242, R125, R224, !P0 ;  /* 0x000000e07df27207 */ /* 0x000fe20004000000 */
[----:B------:R-:W-:Y:S01]  /*de20*/  IMAD R43, R43, UR5, RZ ;  /* 0x000000052b2b7c24 */ /* 0x000fe2000f8e02ff */
[C---:B------:R-:W-:Y:S01]  /*de30*/  SEL R241, R125.reuse, R223, !P0 ;  /* 0x000000df7df17207 */ /* 0x040fe20004000000 */
[----:B------:R3:W-:Y:S01]  /*de40*/  STL [R1+0x224], R4 ;  /* 0x0002240401007387 */ /* 0x0007e20000100800 */
[----:B------:R-:W-:Y:S01]  /*de50*/  IMAD.MOV.U32 R245, RZ, RZ, R145 ;  /* 0x000000fffff57224 */ /* 0x000fe200078e0091 */
[C---:B------:R-:W-:Y:S01]  /*de60*/  SEL R240, R125.reuse, R222, !P0 ;  /* 0x000000de7df07207 */ /* 0x040fe20004000000 */
[----:B------:R-:W-:Y:S01]  /*de70*/  IMAD R44, R44, UR5, RZ ;  /* 0x000000052c2c7c24 */ /* 0x000fe2000f8e02ff */
[----:B------:R-:W-:Y:S01]  /*de80*/  SEL R239, R125, R221, !P0 ;  /* 0x000000dd7def7207 */ /* 0x000fe20004000000 */
[----:B------:R-:W-:Y:S01]  /*de90*/  IMAD R45, R45, UR5, RZ ;  /* 0x000000052d2d7c24 */ /* 0x000fe2000f8e02ff */
[----:B------:R-:W-:Y:S01]  /*dea0*/  SEL R238, R125, R220, !P0 ;  /* 0x000000dc7dee7207 */ /* 0x000fe20004000000 */
[----:B--2---:R-:W-:Y:S01]  /*deb0*/  IMAD R0, R7, 0x2, R0 ;  /* 0x0000000207007824 */ /* 0x004fe200078e0200 */
[----:B------:R-:W-:Y:S01]  /*dec0*/  SEL R237, R125, R219, !P0 ;  /* 0x000000db7ded7207 */ /* 0x000fe20004000000 */
[----:B------:R-:W-:Y:S01]  /*ded0*/  IMAD R47, R47, UR5, RZ ;  /* 0x000000052f2f7c24 */ /* 0x000fe2000f8e02ff */
[C---:B------:R-:W-:Y:S01]  /*dee0*/  SEL R236, R125.reuse, R218, !P0 ;  /* 0x000000da7dec7207 */ /* 0x040fe20004000000 */
[----:B---3--:R-:W-:Y:S01]  /*def0*/  IMAD R4, R148, UR20, RZ ;  /* 0x0000001494047c24 */ /* 0x008fe2000f8e02ff */
[----:B------:R2:W-:Y:S01]  /*df00*/  STL [R1+0x484], R0 ;  /* 0x0004840001007387 */ /* 0x0005e20000100800 */
[----:B------:R-:W-:Y:S01]  /*df10*/  @!P3 IMAD.MOV R245, RZ, RZ, -R245 ;  /* 0x000000fffff5b224 */ /* 0x000fe200078e0af5 */
[----:B------:R-:W-:Y:S01]  /*df20*/  @!P5 LOP3.LUT R245, RZ, R124, RZ, 0x33, !PT ;  /* 0x0000007cfff5d212 */ /* 0x000fe200078e33ff */
[----:B------:R-:W-:Y:S01]  /*df30*/  IMAD R46, R46, UR5, RZ ;  /* 0x000000052e2e7c24 */ /* 0x000fe2000f8e02ff */
[----:B------:R1:W-:Y:S01]  /*df40*/  STL [R1+0x238], R4 ;  /* 0x0002380401007387 */ /* 0x0003e20000100800 */
[C---:B------:R-:W-:Y:S01]  /*df50*/  SEL R226, R125.reuse, R18, !P0 ;  /* 0x000000127de27207 */ /* 0x040fe20004000000 */
[----:B------:R-:W-:Y:S01]  /*df60*/  IMAD R48, R48, UR5, RZ ;  /* 0x0000000530307c24 */ /* 0x000fe2000f8e02ff */
[----:B------:R-:W-:Y:S01]  /*df70*/  SEL R225, R125, R19, !P0 ;  /* 0x000000137de17207 */ /* 0x000fe20004000000 */
[----:B------:R-:W-:Y:S01]  /*df80*/  IMAD R49, R49, UR5, RZ ;  /* 0x0000000531317c24 */ /* 0x000fe2000f8e02ff */
[----:B------:R-:W-:Y:S01]  /*df90*/  SEL R224, R125, R20, !P0 ;  /* 0x000000147de07207 */ /* 0x000fe20004000000 */
[----:B--2---:R-:W-:Y:S01]  /*dfa0*/  IMAD R0, R7, 0x2, R0 ;  /* 0x0000000207007824 */ /* 0x004fe200078e0200 */
[C---:B------:R-:W-:Y:S01]  /*dfb0*/  SEL R223, R125.reuse, R21, !P0 ;  /* 0x000000157ddf7207 */ /* 0x040fe20004000000 */
[----:B------:R-:W-:Y:S01]  /*dfc0*/  IMAD R50, R50, UR5, RZ ;  /* 0x0000000532327c24 */ /* 0x000fe2000f8e02ff */
[----:B------:R-:W-:Y:S01]  /*dfd0*/  SEL R222, R125, R22, !P0 ;  /* 0x000000167dde7207 */ /* 0x000fe20004000000 */
[----:B------:R-:W-:Y:S01]  /*dfe0*/  IMAD R51, R51, UR5, RZ ;  /* 0x0000000533337c24 */ /* 0x000fe2000f8e02ff */
[----:B------:R2:W-:Y:S01]  /*dff0*/  STL [R1+0x490], R0 ;  /* 0x0004900001007387 */ /* 0x0005e20000100800 */
[----:B-1----:R-:W-:Y:S01]  /*e000*/  VIADD R4, R5, 0x7f ;  /* 0x0000007f05047836 */ /* 0x002fe20000000000 */
[C---:B------:R-:W-:Y:S01]  /*e010*/  SEL R221, R125.reuse, R23, !P0 ;  /* 0x000000177ddd7207 */ /* 0x040fe20004000000 */
[----:B------:R-:W-:Y:S01]  /*e020*/  IMAD R52, R52, UR5, RZ ;  /* 0x0000000534347c24 */ /* 0x000fe2000f8e02ff */
[----:B------:R-:W-:Y:S01]  /*e030*/  STL [R1+0xd38], R245 ;  /* 0x000d38f501007387 */ /* 0x000fe20000100800 */
[----:B------:R-:W-:Y:S01]  /*e040*/  SEL R16, R125, R32, !P0 ;  /* 0x000000207d107207 */ /* 0x000fe20004000000 */
[----:B------:R-:W-:Y:S01]  /*e050*/  IMAD R53, R53, UR5, RZ ;  /* 0x0000000535357c24 */ /* 0x000fe2000f8e02ff */
[C---:B------:R-:W-:Y:S01]  /*e060*/  SEL R15, R125.reuse, R33, !P0 ;  /* 0x000000217d0f7207 */ /* 0x040fe20004000000 */
[----:B------:R-:W-:Y:S01]  /*e070*/  IMAD R54, R54, UR5, RZ ;  /* 0x0000000536367c24 */ /* 0x000fe2000f8e02ff */
[----:B------:R-:W-:Y:S01]  /*e080*/  SEL R14, R125, R34, !P0 ;  /* 0x000000227d0e7207 */ /* 0x000fe20004000000 */
[----:B--2---:R-:W-:Y:S01]  /*e090*/  IMAD R0, R7, 0x2, R0 ;  /* 0x0000000207007824 */ /* 0x004fe200078e0200 */
[----:B------:R1:W-:Y:S01]  /*e0a0*/  STL [R1+0x234], R8 ;  /* 0x0002340801007387 */ /* 0x0003e20000100800 */
[C---:B------:R-:W-:Y:S01]  /*e0b0*/  SEL R220, R125.reuse, R35, !P0 ;  /* 0x000000237ddc7207 */ /* 0x040fe20004000000 */
[----:B------:R-:W2:Y:S02]  /*e0c0*/  LDCU UR22, c[0x0][0x3b0] ;  /* 0x00007600ff1677ac */ /* 0x000ea40008000800 */
[----:B------:R3:W-:Y:S01]  /*e0d0*/  STL [R1+0x4a0], R0 ;  /* 0x0004a00001007387 */ /* 0x0007e20000100800 */
[----:B------:R-:W-:Y:S01]  /*e0e0*/  SEL R23, R125, R25, !P0 ;  /* 0x000000197d177207 */ /* 0x000fe20004000000 */
[----:B------:R-:W-:Y:S01]  /*e0f0*/  IMAD R57, R57, UR5, RZ ;  /* 0x0000000539397c24 */ /* 0x000fe2000f8e02ff */
[----:B------:R-:W-:Y:S01]  /*e100*/  SEL R219, R125, R36, !P0 ;  /* 0x000000247ddb7207 */ /* 0x000fe20004000000 */
[----:B------:R-:W-:Y:S01]  /*e110*/  IMAD R59, R59, UR5, RZ ;  /* 0x000000053b3b7c24 */ /* 0x000fe2000f8e02ff */
[----:B------:R-:W-:Y:S01]  /*e120*/  SEL R218, R125, R37, !P0 ;  /* 0x000000257dda7207 */ /* 0x000fe20004000000 */
[----:B-1----:R-:W-:Y:S01]  /*e130*/  IMAD R8, R11, UR14, RZ ;  /* 0x0000000e0b087c24 */ /* 0x002fe2000f8e02ff */
[----:B------:R-:W-:Y:S01]  /*e140*/  SEL R22, R125, R26, !P0 ;  /* 0x0000001a7d167207 */ /* 0x000fe20004000000 */
[----:B------:R-:W1:Y:S01]  /*e150*/  LDCU UR14, c[0x0][0x3b0] ;  /* 0x00007600ff0e77ac */ /* 0x000e620008000800 */
[----:B---3--:R-:W-:Y:S01]  /*e160*/  IMAD R0, R7, 0x2, R0 ;  /* 0x0000000207007824 */ /* 0x008fe200078e0200 */
[C---:B------:R-:W-:Y:S01]  /*e170*/  SEL R21, R125.reuse, R27, !P0 ;  /* 0x0000001b7d157207 */ /* 0x040fe20004000000 */
[----:B------:R-:W-:Y:S01]  /*e180*/  STL [R1+0x24c], R8 ;  /* 0x00024c0801007387 */ /* 0x000fe20000100800 */
[C---:B------:R-:W-:Y:S01]  /*e190*/  SEL R20, R125.reuse, R28, !P0 ;  /* 0x0000001c7d147207 */ /* 0x040fe20004000000 */
[----:B------:R-:W3:Y:S01]  /*e1a0*/  LDCU UR21, c[0x0][0x3b0] ;  /* 0x00007600ff1577ac */ /* 0x000ee20008000800 */
        /* <DEDUP_REMOVED lines=8> */
[----:B------:R-:W-:Y:S01]  /*e230*/  SEL R151, R125, R9, !P0 ;  /* 0x000000097d977207 */ /* 0x000fe20004000000 */
[----:B------:R1:W-:Y:S01]  /*e240*/  STL [R1+0x4a4], R0 ;  /* 0x0004a40001007387 */ /* 0x0003e20000100800 */
[----:B------:R-:W-:Y:S01]  /*e250*/  ISETP.GT.AND P0, PT, R4, 0x7f, PT ;  /* 0x0000007f0400780c */ /* 0x000fe20003f04270 */
[----:B------:R-:W-:Y:S01]  /*e260*/  IMAD R4, R12, UR11, RZ ;  /* 0x0000000b0c047c24 */ /* 0x000fe2000f8e02ff */
[----:B------:R-:W-:Y:S01]  /*e270*/  ISETP.GE.AND P1, PT, R2, R5, PT ;  /* 0x000000050200720c */ /* 0x000fe20003f26270 */
[----:B------:R-:W2:Y:S01]  /*e280*/  LDCU UR11, c[0x0][0x3b0] ;  /* 0x00007600ff0b77ac */ /* 0x000ea20008000800 */
[----:B------:R-:W-:Y:S02]  /*e290*/  IMAD R149, R243, UR5, RZ ;  /* 0x00000005f3957c24 */ /* 0x000fe4000f8e02ff */
[----:B------:R-:W-:Y:S01]  /*e2a0*/  IMAD R148, R242, UR5, RZ ;  /* 0x00000005f2947c24 */ /* 0x000fe2000f8e02ff */
[----:B------:R-:W2:Y:S01]  /*e2b0*/  LDCU UR20, c[0x0][0x3b0] ;  /* 0x00007600ff1477ac */ /* 0x000ea20008000800 */
[----:B-1----:R-:W-:Y:S01]  /*e2c0*/  IMAD R0, R7, 0x2, R0 ;  /* 0x0000000207007824 */ /* 0x002fe200078e0200 */
[----:B------:R-:W-:Y:S04]  /*e2d0*/  STL [R1+0x258], R4 ;  /* 0x0002580401007387 */ /* 0x000fe80000100800 */
[----:B------:R1:W-:Y:S01]  /*e2e0*/  STL [R1+0x4a8], R0 ;  /* 0x0004a80001007387 */ /* 0x0003e20000100800 */
[----:B------:R-:W-:-:S02]  /*e2f0*/  IMAD R2, R13, UR10, RZ ;  /* 0x0000000a0d027c24 */ /* 0x000fc4000f8e02ff */
[----:B------:R-:W-:Y:S01]  /*e300*/  IMAD R147, R241, UR5, RZ ;  /* 0x00000005f1937c24 */ /* 0x000fe2000f8e02ff */
[----:B------:R-:W-:Y:S01]  /*e310*/  LEA R242, P3, R149, R244, 0x2 ;  /* 0x000000f495f27211 */ /* 0x000fe200078610ff */
[C---:B-1----:R-:W-:Y:S01]  /*e320*/  IMAD R0, R7.reuse, 0x2, R0 ;  /* 0x0000000207007824 */ /* 0x042fe200078e0200 */
[----:B------:R-:W-:Y:S01]  /*e330*/  SEL R4, RZ, 0x4, !P0 ;  /* 0x00000004ff047807 */ /* 0x000fe20004000000 */
[----:B------:R-:W-:Y:S01]  /*e340*/  IMAD R146, R240, UR5, RZ ;  /* 0x00000005f0927c24 */ /* 0x000fe2000f8e02ff */
[----:B------:R-:W1:Y:S02]  /*e350*/  LDCU UR10, c[0x0][0x3b0] ;  /* 0x00007600ff0a77ac */ /* 0x000e640008000800 */
[----:B------:R2:W-:Y:S04]  /*e360*/  STL [R1+0x4ac], R0 ;  /* 0x0004ac0001007387 */ /* 0x0005e80000100800 */
[----:B------:R1:W-:Y:S01]  /*e370*/  STL [R1+0x260], R2 ;  /* 0x0002600201007387 */ /* 0x0003e20000100800 */
[----:B--2---:R-:W-:-:S03]  /*e380*/  IMAD R0, R7, 0x4, R0 ;  /* 0x0000000407007824 */ /* 0x004fc600078e0200 */
[----:B------:R-:W-:Y:S04]  /*e390*/  STL [R1+0xd2c], R4 ;  /* 0x000d2c0401007387 */ /* 0x000fe80000100800 */
[----:B------:R2:W-:Y:S04]  /*e3a0*/  STL [R1+0xd34], R0 ;  /* 0x000d340001007387 */ /* 0x0005e80000100800 */
[----:B------:R-:W-:Y:S04]  /*e3b0*/  STL [R1+0xd30], R7 ;  /* 0x000d300701007387 */ /* 0x000fe80000100800 */
[----:B------:R3:W-:Y:S01]  /*e3c0*/  STL [R1+0xd28], R3 ;  /* 0x000d280301007387 */ /* 0x0007e20000100800 */
[----:B-1----:R-:W-:-:S02]  /*e3d0*/  IMAD R2, R154, UR77, RZ ;  /* 0x0000004d9a027c24 */ /* 0x002fc4000f8e02ff */
[----:B--2---:R-:W-:Y:S02]  /*e3e0*/  IMAD R0, R155, UR76, RZ ;  /* 0x0000004c9b007c24 */ /* 0x004fe4000f8e02ff */
[----:B---3--:R-:W-:-:S05]  /*e3f0*/  IMAD R3, R153, UR9, RZ ;  /* 0x0000000999037c24 */ /* 0x008fca000f8e02ff */
[----:B------:R1:W-:Y:S04]  /*e400*/  STL [R1+0x23c], R3 ;  /* 0x00023c0301007387 */ /* 0x0003e80000100800 */
[----:B------:R2:W-:Y:S01]  /*e410*/  STL [R1+0x244], R2 ;  /* 0x0002440201007387 */ /* 0x0005e20000100800 */
[----:B-1----:R-:W-:-:S03]  /*e420*/  IMAD R3, R156, UR75, RZ ;  /* 0x0000004b9c037c24 */ /* 0x002fc6000f8e02ff */
[----:B------:R1:W-:Y:S01]  /*e430*/  STL [R1+0x254], R0 ;  /* 0x0002540001007387 */ /* 0x0003e20000100800 */
[----:B--2---:R-:W-:-:S03]  /*e440*/  IMAD R2, R157, UR74, RZ ;  /* 0x0000004a9d027c24 */ /* 0x004fc6000f8e02ff */
[----:B------:R2:W-:Y:S01]  /*e450*/  STL [R1+0x25c], R3 ;  /* 0x00025c0301007387 */ /* 0x0005e20000100800 */
[----:B-1----:R-:W-:-:S03]  /*e460*/  IMAD R0, R158, UR73, RZ ;  /* 0x000000499e007c24 */ /* 0x002fc6000f8e02ff */
[----:B------:R1:W-:Y:S01]  /*e470*/  STL [R1+0x264], R2 ;  /* 0x0002640201007387 */ /* 0x0003e20000100800 */
[----:B--2---:R-:W-:-:S03]  /*e480*/  IMAD R3, R159, UR72, RZ ;  /* 0x000000489f037c24 */ /* 0x004fc6000f8e02ff */
[----:B------:R2:W-:Y:S04]  /*e490*/  STL [R1+0x26c], R0 ;  /* 0x00026c0001007387 */ /* 0x0005e80000100800 */
[----:B------:R3:W-:Y:S01]  /*e4a0*/  STL [R1+0x274], R3 ;  /* 0x0002740301007387 */ /* 0x0007e20000100800 */
[----:B-1----:R-:W-:Y:S02]  /*e4b0*/  IMAD R2, R160, UR71, RZ ;  /* 0x00000047a0027c24 */ /* 0x002fe4000f8e02ff */
[----:B--2---:R-:W-:-:S03]  /*e4c0*/  IMAD R0, R161, UR70, RZ ;  /* 0x00000046a1007c24 */ /* 0x004fc6000f8e02ff */
[----:B------:R1:W-:Y:S01]  /*e4d0*/  STL [R1+0x27c], R2 ;  /* 0x00027c0201007387 */ /* 0x0003e20000100800 */
[----:B---3--:R-:W-:-:S03]  /*e4e0*/  IMAD R3, R162, UR69, RZ ;  /* 0x00000045a2037c24 */ /* 0x008fc6000f8e02ff */
        /* <DEDUP_REMOVED lines=49> */
[----:B------:R3:W-:Y:S04]  /*e800*/  STL [R1+0x34c], R3 ;  /* 0x00034c0301007387 */ /* 0x0007e80000100800 */
[----:B------:R-:W4:Y:S01]  /*e810*/  LDL.LU R251, [R1+0x28] ;  /* 0x0000280001fb7983 */ /* 0x000f220000300800 */
[----:B-1----:R-:W-:Y:S02]  /*e820*/  IMAD R2, R187, UR46, RZ ;  /* 0x0000002ebb027c24 */ /* 0x002fe4000f8e02ff */
[----:B--2---:R-:W-:-:S03]  /*e830*/  IMAD R0, R188, UR45, RZ ;  /* 0x0000002dbc007c24 */ /* 0x004fc6000f8e02ff */
[----:B------:R1:W-:Y:S01]  /*e840*/  STL [R1+0x354], R2 ;  /* 0x0003540201007387 */ /* 0x0003e20000100800 */
[----:B---3--:R-:W-:-:S03]  /*e850*/  IMAD R3, R189, UR44, RZ ;  /* 0x0000002cbd037c24 */ /* 0x008fc6000f8e02ff */
[----:B------:R2:W-:Y:S04]  /*e860*/  STL [R1+0x35c], R0 ;  /* 0x00035c0001007387 */ /* 0x0005e80000100800 */
[----:B------:R3:W-:Y:S01]  /*e870*/  STL [R1+0x364], R3 ;  /* 0x0003640301007387 */ /* 0x0007e20000100800 */
[----:B-1----:R-:W-:Y:S02]  /*e880*/  IMAD R2, R191, UR42, RZ ;  /* 0x0000002abf027c24 */ /* 0x002fe4000f8e02ff */
[----:B--2---:R-:W-:Y:S02]  /*e890*/  IMAD R0, R190, UR43, RZ ;  /* 0x0000002bbe007c24 */ /* 0x004fe4000f8e02ff */
[----:B---3--:R-:W-:-:S03]  /*e8a0*/  IMAD R3, R192, UR41, RZ ;  /* 0x00000029c0037c24 */ /* 0x008fc6000f8e02ff */
[----:B------:R1:W-:Y:S04]  /*e8b0*/  STL [R1+0x36c], R0 ;  /* 0x00036c0001007387 */ /* 0x0003e80000100800 */
        /* <DEDUP_REMOVED lines=28> */
[----:B------:R2:W-:Y:S01]  /*ea80*/  STL [R1+0x3e4], R0 ;  /* 0x0003e40001007387 */ /* 0x0005e20000100800 */
[----:B------:R-:W-:Y:S02]  /*ea90*/  IMAD R145, R239, UR5, RZ ;  /* 0x00000005ef917c24 */ /* 0x000fe4000f8e02ff */
[----:B------:R-:W-:Y:S01]  /*eaa0*/  IMAD R248, R120, UR5, RZ ;  /* 0x0000000578f87c24 */ /* 0x000fe2000f8e02ff */
[----:B------:R3:W-:Y:S01]  /*eab0*/  STL [R1+0x3ec], R2 ;  /* 0x0003ec0201007387 */ /* 0x0007e20000100800 */
[----:B------:R-:W-:Y:S01]  /*eac0*/  IMAD R125, R238, UR5, RZ ;  /* 0x00000005ee7d7c24 */ /* 0x000fe2000f8e02ff */
[-C--:B------:R-:W-:Y:S01]  /*ead0*/  LEA R240, P0, R148, R244.reuse, 0x2 ;  /* 0x000000f494f07211 */ /* 0x080fe200078010ff */
[----:B-1----:R-:W-:Y:S02]  /*eae0*/  IMAD R3, R212, UR24, RZ ;  /* 0x00000018d4037c24 */ /* 0x002fe4000f8e02ff */
[----:B--2---:R-:W-:Y:S01]  /*eaf0*/  IMAD R0, R211, UR25, RZ ;  /* 0x00000019d3007c24 */ /* 0x004fe2000f8e02ff */
[----:B------:R-:W-:Y:S01]  /*eb00*/  LEA R238, P2, R147, R244, 0x2 ;  /* 0x000000f493ee7211 */ /* 0x000fe200078410ff */
[----:B------:R-:W-:-:S02]  /*eb10*/  IMAD R124, R237, UR5, RZ ;  /* 0x00000005ed7c7c24 */ /* 0x000fc4000f8e02ff */
[----:B------:R-:W-:Y:S02]  /*eb20*/  IMAD R247, R118, UR5, RZ ;  /* 0x0000000576f77c24 */ /* 0x000fe4000f8e02ff */
[----:B---3--:R-:W-:Y:S01]  /*eb30*/  IMAD R2, R213, UR23, RZ ;  /* 0x00000017d5027c24 */ /* 0x008fe2000f8e02ff */
[----:B------:R-:W-:Y:S01]  /*eb40*/  LEA.HI.X.SX32 R243, R149, R6, 0x2, P3 ;  /* 0x0000000695f37211 */ /* 0x000fe200018f16ff */
[----:B------:R-:W-:Y:S01]  /*eb50*/  IMAD R55, R236, UR5, RZ ;  /* 0x00000005ec377c24 */ /* 0x000fe2000f8e02ff */
[-C--:B------:R-:W-:Y:S01]  /*eb60*/  LEA R236, P1, R146, R244.reuse, 0x2 ;  /* 0x000000f492ec7211 */ /* 0x080fe200078210ff */
[----:B------:R-:W-:Y:S01]  /*eb70*/  IMAD R118, R152, UR11, RZ ;  /* 0x0000000b98767c24 */ /* 0x000fe2000f8e02ff */
[----:B------:R-:W-:Y:S01]  /*eb80*/  STL [R1+0x3fc], R0 ;  /* 0x0003fc0001007387 */ /* 0x000fe20000100800 */
[----:B------:R-:W-:Y:S02]  /*eb90*/  IMAD R40, R235, UR5, RZ ;  /* 0x00000005eb287c24 */ /* 0x000fe4000f8e02ff */
[----:B------:R-:W-:Y:S01]  /*eba0*/  IMAD R39, R234, UR5, RZ ;  /* 0x00000005ea277c24 */ /* 0x000fe2000f8e02ff */
[----:B------:R-:W-:Y:S01]  /*ebb0*/  LEA R234, P5, R145, R244, 0x2 ;  /* 0x000000f491ea7211 */ /* 0x000fe200078a10ff */
[----:B------:R-:W-:Y:S01]  /*ebc0*/  IMAD R249, R121, UR5, RZ ;  /* 0x0000000579f97c24 */ /* 0x000fe2000f8e02ff */
[----:B------:R-:W-:Y:S01]  /*ebd0*/  STL [R1+0x404], R3 ;  /* 0x0004040301007387 */ /* 0x000fe20000100800 */
[----:B------:R-:W-:Y:S01]  /*ebe0*/  IMAD R36, R232, UR5, RZ ;  /* 0x00000005e8247c24 */ /* 0x000fe2000f8e02ff */
[----:B------:R-:W-:Y:S01]  /*ebf0*/  LEA.HI.X.SX32 R241, R148, R6, 0x2, P0 ;  /* 0x0000000694f17211 */ /* 0x000fe200000f16ff */
[----:B------:R-:W-:Y:S01]  /*ec00*/  IMAD R34, R230, UR5, RZ ;  /* 0x00000005e6227c24 */ /* 0x000fe2000f8e02ff */
[----:B------:R4:W-:Y:S01]  /*ec10*/  STL [R1+0x40c], R2 ;  /* 0x00040c0201007387 */ /* 0x0009e20000100800 */
[----:B------:R-:W-:Y:S01]  /*ec20*/  IMAD R38, R252, UR5, RZ ;  /* 0x00000005fc267c24 */ /* 0x000fe2000f8e02ff */
[----:B------:R-:W-:-:S02]  /*ec30*/  LEA R230, P3, R124, R244, 0x2 ;  /* 0x000000f47ce67211 */ /* 0x000fc400078610ff */
[----:B------:R-:W-:Y:S01]  /*ec40*/  LEA.HI.X.SX32 R239, R147, R6, 0x2, P2 ;  /* 0x0000000693ef7211 */ /* 0x000fe200010f16ff */
[----:B------:R-:W-:Y:S01]  /*ec50*/  STL [R1+0x41c], R118 ;  /* 0x00041c7601007387 */ /* 0x000fe20000100800 */
[----:B------:R-:W-:Y:S01]  /*ec60*/  LEA R152, P0, R55, R244, 0x2 ;  /* 0x000000f437987211 */ /* 0x000fe200078010ff */
[----:B------:R-:W-:Y:S01]  /*ec70*/  IMAD R37, R233, UR5, RZ ;  /* 0x00000005e9257c24 */ /* 0x000fe2000f8e02ff */
[----:B------:R-:W-:Y:S01]  /*ec80*/  LEA.HI.X.SX32 R237, R146, R6, 0x2, P1 ;  /* 0x0000000692ed7211 */ /* 0x000fe200008f16ff */
[----:B------:R-:W-:Y:S01]  /*ec90*/  STL.64 [R1+0xca0], R242 ;  /* 0x000ca0f201007387 */ /* 0x000fe20000100a00 */
[----:B----4-:R-:W-:Y:S01]  /*eca0*/  IMAD R2, R150, UR15, RZ ;  /* 0x0000000f96027c24 */ /* 0x010fe2000f8e02ff */
[----:B------:R-:W-:Y:S01]  /*ecb0*/  LEA R150, P2, R40, R244, 0x2 ;  /* 0x000000f428967211 */ /* 0x000fe200078410ff */
[----:B------:R-:W-:Y:S01]  /*ecc0*/  IMAD R35, R231, UR5, RZ ;  /* 0x00000005e7237c24 */ /* 0x000fe2000f8e02ff */
[----:B------:R-:W-:Y:S01]  /*ecd0*/  LEA.HI.X.SX32 R235, R145, R6, 0x2, P5 ;  /* 0x0000000691eb7211 */ /* 0x000fe200028f16ff */
[----:B------:R-:W-:Y:S01]  /*ece0*/  IMAD R5, R151, UR14, RZ ;  /* 0x0000000e97057c24 */ /* 0x000fe2000f8e02ff */
[----:B------:R-:W-:-:S02]  /*ecf0*/  LEA R158, P1, R39, R244, 0x2 ;  /* 0x000000f4279e7211 */ /* 0x000fc400078210ff */
[----:B------:R-:W-:Y:S02]  /*ed00*/  LEA.HI.X.SX32 R231, R124, R6, 0x2, P3 ;  /* 0x000000067ce77211 */ /* 0x000fe400018f16ff */
[----:B------:R-:W-:Y:S02]  /*ed10*/  LEA R156, P5, R38, R244, 0x2 ;  /* 0x000000f4269c7211 */ /* 0x000fe400078a10ff */
[-C--:B------:R-:W-:Y:S02]  /*ed20*/  LEA.HI.X.SX32 R153, R55, R6.reuse, 0x2, P0 ;  /* 0x0000000637997211 */ /* 0x080fe400000f16ff */
[-C--:B------:R-:W-:Y:S01]  /*ed30*/  LEA.HI.X.SX32 R151, R40, R6.reuse, 0x2, P2 ;  /* 0x0000000628977211 */ /* 0x080fe200010f16ff */
[----:B------:R-:W-:Y:S01]  /*ed40*/  IMAD R32, R228, UR5, RZ ;  /* 0x00000005e4207c24 */ /* 0x000fe2000f8e02ff */
[-C--:B------:R-:W-:Y:S01]  /*ed50*/  LEA.HI.X.SX32 R159, R39, R6.reuse, 0x2, P1 ;  /* 0x00000006279f7211 */ /* 0x080fe200008f16ff */
[----:B------:R-:W-:Y:S01]  /*ed60*/  IMAD R33, R229, UR5, RZ ;  /* 0x00000005e5217c24 */ /* 0x000fe2000f8e02ff */
[----:B------:R-:W-:Y:S01]  /*ed70*/  LEA.HI.X.SX32 R157, R38, R6, 0x2, P5 ;  /* 0x00000006269d7211 */ /* 0x000fe200028f16ff */
[----:B------:R-:W-:-:S02]  /*ed80*/  IMAD R31, R227, UR5, RZ ;  /* 0x00000005e31f7c24 */ /* 0x000fc4000f8e02ff */
[----:B------:R-:W-:Y:S01]  /*ed90*/  IMAD R30, R226, UR5, RZ ;  /* 0x00000005e21e7c24 */ /* 0x000fe2000f8e02ff */
[-C--:B------:R-:W-:Y:S01]  /*eda0*/  LEA R146, P5, R32, R244.reuse, 0x2 ;  /* 0x000000f420927211 */ /* 0x080fe200078a10ff */
[----:B------:R-:W-:Y:S01]  /*edb0*/  IMAD R29, R225, UR5, RZ ;  /* 0x00000005e11d7c24 */ /* 0x000fe2000f8e02ff */
[----:B------:R-:W-:Y:S01]  /*edc0*/  LEA R148, P1, R33, R244, 0x2 ;  /* 0x000000f421947211 */ /* 0x000fe200078210ff */
[----:B------:R-:W-:Y:S02]  /*edd0*/  IMAD R28, R224, UR5, RZ ;  /* 0x00000005e01c7c24 */ /* 0x000fe4000f8e02ff */
[----:B------:R-:W-:Y:S01]  /*ede0*/  IMAD R27, R223, UR5, RZ ;  /* 0x00000005df1b7c24 */ /* 0x000fe2000f8e02ff */
[-C--:B------:R-:W-:Y:S01]  /*edf0*/  LEA.HI.X.SX32 R147, R32, R6.reuse, 0x2, P5 ;  /* 0x0000000620937211 */ /* 0x080fe200028f16ff */
[----:B------:R-:W-:Y:S01]  /*ee00*/  IMAD R26, R222, UR5, RZ ;  /* 0x00000005de1a7c24 */ /* 0x000fe2000f8e02ff */
[----:B------:R-:W-:Y:S01]  /*ee10*/  LEA.HI.X.SX32 R149, R33, R6, 0x2, P1 ;  /* 0x0000000621957211 */ /* 0x000fe200008f16ff */
[----:B------:R-:W-:-:S02]  /*ee20*/  IMAD R25, R221, UR5, RZ ;  /* 0x00000005dd197c24 */ /* 0x000fc4000f8e02ff */
[----:B------:R-:W-:Y:S02]  /*ee30*/  IMAD R23, R23, UR5, RZ ;  /* 0x0000000517177c24 */ /* 0x000fe4000f8e02ff */
[----:B------:R-:W-:Y:S02]  /*ee40*/  IMAD R22, R22, UR5, RZ ;  /* 0x0000000516167c24 */ /* 0x000fe4000f8e02ff */
[----:B------:R-:W-:Y:S02]  /*ee50*/  IMAD R20, R20, UR5, RZ ;  /* 0x0000000514147c24 */ /* 0x000fe4000f8e02ff */
[----:B------:R-:W-:Y:S02]  /*ee60*/  IMAD R21, R21, UR5, RZ ;  /* 0x0000000515157c24 */ /* 0x000fe4000f8e02ff */
[----:B------:R-:W-:Y:S02]  /*ee70*/  IMAD R19, R19, UR5, RZ ;  /* 0x0000000513137c24 */ /* 0x000fe4000f8e02ff */
        /* <DEDUP_REMOVED lines=15> */
[----:B------:R-:W-:Y:S01]  /*ef70*/  IMAD R65, R65, UR5, RZ ;  /* 0x0000000541417c24 */ /* 0x000fe2000f8e02ff */
[----:B------:R-:W-:-:S04]  /*ef80*/  LEA R120, P4, R251, R244, 0x2 ;  /* 0x000000f4fb787211 */ /* 0x000fc800078810ff */
[----:B------:R-:W-:Y:S02]  /*ef90*/  LEA.HI.X.SX32 R121, R251, R6, 0x2, P4 ;  /* 0x00000006fb797211 */ /* 0x000fe400020f16ff */
[----:B------:R-:W-:-:S03]  /*efa0*/  LEA R232, P4, R125, R244, 0x2 ;  /* 0x000000f47de87211 */ /* 0x000fc600078810ff */
[----:B------:R1:W-:Y:S01]  /*efb0*/  STL.64 [R1+0x460], R120 ;  /* 0x0004607801007387 */ /* 0x0003e20000100a00 */
[----:B------:R-:W-:-:S03]  /*efc0*/  LEA.HI.X.SX32 R233, R125, R6, 0x2, P4 ;  /* 0x000000067de97211 */ /* 0x000fc600020f16ff */
[----:B------:R-:W-:Y:S04]  /*efd0*/  STL.64 [R1+0xca8], R240 ;  /* 0x000ca8f001007387 */ /* 0x000fe80000100a00 */
[----:B------:R-:W-:Y:S04]  /*efe0*/  STL.64 [R1+0xcb0], R238 ;  /* 0x000cb0ee01007387 */ /* 0x000fe80000100a00 */
[----:B------:R-:W-:Y:S01]  /*eff0*/  STL.64 [R1+0xcb8], R236 ;  /* 0x000cb8ec01007387 */ /* 0x000fe20000100a00 */
[----:B-1----:R-:W-:-:S03]  /*f000*/  LEA R120, P3, R36, R244, 0x2 ;  /* 0x000000f424787211 */ /* 0x002fc600078610ff */
[----:B------:R-:W-:Y:S01]  /*f010*/  STL.64 [R1+0xcc0], R234 ;  /* 0x000cc0ea01007387 */ /* 0x000fe20000100a00 */
[----:B------:R-:W-:-:S03]  /*f020*/  LEA R154, P4, R37, R244, 0x2 ;  /* 0x000000f4259a7211 */ /* 0x000fc600078810ff */
[----:B------:R-:W-:Y:S01]  /*f030*/  STL.64 [R1+0xcc8], R232 ;  /* 0x000cc8e801007387 */ /* 0x000fe20000100a00 */
[----:B------:R-:W-:-:S03]  /*f040*/  LEA.HI.X.SX32 R121, R36, R6, 0x2, P3 ;  /* 0x0000000624797211 */ /* 0x000fc600018f16ff */
[----:B------:R-:W-:Y:S04]  /*f050*/  STL.64 [R1+0xcd8], R230 ;  /* 0x000cd8e601007387 */ /* 0x000fe80000100a00 */
[----:B------:R1:W-:Y:S01]  /*f060*/  STL.64 [R1+0x1c8], R152 ;  /* 0x0001c89801007387 */ /* 0x0003e20000100a00 */
[----:B------:R-:W-:-:S03]  /*f070*/  LEA.HI.X.SX32 R155, R37, R6, 0x2, P4 ;  /* 0x00000006259b7211 */ /* 0x000fc600020f16ff */
[----:B------:R2:W-:Y:S01]  /*f080*/  STL.64 [R1+0x1c0], R150 ;  /* 0x0001c09601007387 */ /* 0x0005e20000100a00 */
[----:B------:R-:W-:-:S03]  /*f090*/  LEA R124, P4, R31, R244, 0x2 ;  /* 0x000000f41f7c7211 */ /* 0x000fc600078810ff */
[----:B------:R-:W-:Y:S01]  /*f0a0*/  STL.64 [R1+0x1b8], R158 ;  /* 0x0001b89e01007387 */ /* 0x000fe20000100a00 */
[----:B-1----:R-:W-:-:S03]  /*f0b0*/  LEA R152, P0, R35, R244, 0x2 ;  /* 0x000000f423987211 */ /* 0x002fc600078010ff */
[----:B------:R-:W-:Y:S01]  /*f0c0*/  STL.64 [R1+0x1b0], R156 ;  /* 0x0001b09c01007387 */ /* 0x000fe20000100a00 */
[----:B--2---:R-:W-:-:S03]  /*f0d0*/  LEA R150, P2, R34, R244, 0x2 ;  /* 0x000000f422967211 */ /* 0x004fc600078410ff */
[----:B------:R1:W-:Y:S01]  /*f0e0*/  STL.64 [R1+0x1a0], R120 ;  /* 0x0001a07801007387 */ /* 0x0003e20000100a00 */
[-C--:B------:R-:W-:Y:S02]  /*f0f0*/  LEA.HI.X.SX32 R153, R35, R6.reuse, 0x2, P0 ;  /* 0x0000000623997211 */ /* 0x080fe400000f16ff */
[----:B------:R-:W-:Y:S02]  /*f100*/  LEA.HI.X.SX32 R151, R34, R6, 0x2, P2 ;  /* 0x0000000622977211 */ /* 0x000fe400010f16ff */
[-C--:B------:R-:W-:Y:S01]  /*f110*/  LEA R38, P0, R29, R244.reuse, 0x2 ;  /* 0x000000f41d267211 */ /* 0x080fe200078010ff */
[----:B------:R-:W-:Y:S01]  /*f120*/  STL.64 [R1+0x1a8], R154 ;  /* 0x0001a89a01007387 */ /* 0x000fe20000100a00 */
[----:B------:R-:W-:Y:S02]  /*f130*/  LEA R36, P2, R28, R244, 0x2 ;  /* 0x000000f41c247211 */ /* 0x000fe400078410ff */
[----:B------:R-:W-:Y:S02]  /*f140*/  LEA.HI.X.SX32 R125, R31, R6, 0x2, P4 ;  /* 0x000000061f7d7211 */ /* 0x000fe400020f16ff */
[-C--:B-1----:R-:W-:Y:S01]  /*f150*/  LEA R120, P3, R30, R244.reuse, 0x2 ;  /* 0x000000f41e787211 */ /* 0x082fe200078610ff */
[----:B------:R-:W-:Y:S01]  /*f160*/  STL.64 [R1+0x198], R152 ;  /* 0x0001989801007387 */ /* 0x000fe20000100a00 */
[----:B------:R-:W-:-:S02]  /*f170*/  LEA R34, P1, R27, R244, 0x2 ;  /* 0x000000f41b227211 */ /* 0x000fc400078210ff */
[-C--:B------:R-:W-:Y:S01]  /*f180*/  LEA.HI.X.SX32 R121, R30, R6.reuse, 0x2, P3 ;  /* 0x000000061e797211 */ /* 0x080fe200018f16ff */
[----:B------:R-:W-:Y:S01]  /*f190*/  STL.64 [R1+0x190], R150 ;  /* 0x0001909601007387 */ /* 0x000fe20000100a00 */
[-C--:B------:R-:W-:Y:S02]  /*f1a0*/  LEA.HI.X.SX32 R39, R29, R6.reuse, 0x2, P0 ;  /* 0x000000061d277211 */ /* 0x080fe400000f16ff */
[-C--:B------:R-:W-:Y:S01]  /*f1b0*/  LEA.HI.X.SX32 R37, R28, R6.reuse, 0x2, P2 ;  /* 0x000000061c257211 */ /* 0x080fe200010f16ff */
[----:B------:R1:W-:Y:S01]  /*f1c0*/  STL.64 [R1+0x180], R146 ;  /* 0x0001809201007387 */ /* 0x0003e20000100a00 */
[----:B------:R-:W-:-:S03]  /*f1d0*/  LEA.HI.X.SX32 R35, R27, R6, 0x2, P1 ;  /* 0x000000061b237211 */ /* 0x000fc600008f16ff */
[----:B------:R-:W-:Y:S04]  /*f1e0*/  STL.64 [R1+0x188], R148 ;  /* 0x0001889401007387 */ /* 0x000fe80000100a00 */
[----:B------:R2:W-:Y:S01]  /*f1f0*/  STL.64 [R1+0x178], R124 ;  /* 0x0001787c01007387 */ /* 0x0005e20000100a00 */
[----:B-1----:R-:W-:-:S03]  /*f200*/  LEA R146, P5, R26, R244, 0x2 ;  /* 0x000000f41a927211 */ /* 0x002fc600078a10ff */
[----:B------:R1:W-:Y:S04]  /*f210*/  STL.64 [R1+0x170], R120 ;  /* 0x0001707801007387 */ /* 0x0003e80000100a00 */
[----:B------:R3:W-:Y:S01]  /*f220*/  STL.64 [R1+0x168], R38 ;  /* 0x0001682601007387 */ /* 0x0007e20000100a00 */
[----:B--2---:R-:W-:-:S03]  /*f230*/  LEA R124, P4, R25, R244, 0x2 ;  /* 0x000000f4197c7211 */ /* 0x004fc600078810ff */
[----:B------:R2:W-:Y:S01]  /*f240*/  STL.64 [R1+0x160], R36 ;  /* 0x0001602401007387 */ /* 0x0005e20000100a00 */
[----:B------:R-:W-:Y:S02]  /*f250*/  LEA.HI.X.SX32 R147, R26, R6, 0x2, P5 ;  /* 0x000000061a937211 */ /* 0x000fe400028f16ff */
[-C--:B-1----:R-:W-:Y:S01]  /*f260*/  LEA R120, P3, R24, R244.reuse, 0x2 ;  /* 0x000000f418787211 */ /* 0x082fe200078610ff */
[----:B------:R1:W-:Y:S01]  /*f270*/  STL.64 [R1+0x158], R34 ;  /* 0x0001582201007387 */ /* 0x0003e20000100a00 */
[-C--:B------:R-:W-:Y:S02]  /*f280*/  LEA R32, P5, R20, R244.reuse, 0x2 ;  /* 0x000000f414207211 */ /* 0x080fe400078a10ff */
[----:B---3--:R-:W-:Y:S02]  /*f290*/  LEA R38, P0, R23, R244, 0x2 ;  /* 0x000000f417267211 */ /* 0x008fe400078010ff */
[----:B------:R-:W-:Y:S02]  /*f2a0*/  LEA.HI.X.SX32 R125, R25, R6, 0x2, P4 ;  /* 0x00000006197d7211 */ /* 0x000fe400020f16ff */
[----:B--2---:R-:W-:-:S02]  /*f2b0*/  LEA R36, P2, R22, R244, 0x2 ;  /* 0x000000f416247211 */ /* 0x004fc400078410ff */
[----:B------:R-:W-:Y:S02]  /*f2c0*/  LEA.HI.X.SX32 R121, R24, R6, 0x2, P3 ;  /* 0x0000000618797211 */ /* 0x000fe400018f16ff */
[-C--:B------:R-:W-:Y:S02]  /*f2d0*/  LEA R30, P4, R19, R244.reuse, 0x2 ;  /* 0x000000f4131e7211 */ /* 0x080fe400078810ff */
[----:B-1----:R-:W-:Y:S02]  /*f2e0*/  LEA R34, P1, R21, R244, 0x2 ;  /* 0x000000f415227211 */ /* 0x002fe400078210ff */
[----:B------:R-:W-:Y:S01]  /*f2f0*/  LEA.HI.X.SX32 R39, R23, R6, 0x2, P0 ;  /* 0x0000000617277211 */ /* 0x000fe200000f16ff */
[----:B------:R-:W-:Y:S01]  /*f300*/  STL.64 [R1+0x150], R146 ;  /* 0x0001509201007387 */ /* 0x000fe20000100a00 */
[----:B------:R-:W-:Y:S02]  /*f310*/  LEA R28, P3, R18, R244, 0x2 ;  /* 0x000000f4121c7211 */ /* 0x000fe400078610ff */
[----:B------:R-:W-:Y:S01]  /*f320*/  LEA.HI.X.SX32 R37, R22, R6, 0x2, P2 ;  /* 0x0000000616257211 */ /* 0x000fe200010f16ff */
[----:B------:R-:W-:Y:S01]  /*f330*/  STL.64 [R1+0x148], R124 ;  /* 0x0001487c01007387 */ /* 0x000fe20000100a00 */
[----:B------:R-:W-:-:S02]  /*f340*/  LEA R26, P0, R17, R244, 0x2 ;  /* 0x000000f4111a7211 */ /* 0x000fc400078010ff */
[----:B------:R-:W-:Y:S01]  /*f350*/  LEA.HI.X.SX32 R33, R20, R6, 0x2, P5 ;  /* 0x0000000614217211 */ /* 0x000fe200028f16ff */
[----:B------:R-:W-:Y:S01]  /*f360*/  STL.64 [R1+0x140], R120 ;  /* 0x0001407801007387 */ /* 0x000fe20000100a00 */
[----:B------:R-:W-:Y:S02]  /*f370*/  LEA R24, P2, R16, R244, 0x2 ;  /* 0x000000f410187211 */ /* 0x000fe400078410ff */
[-C--:B------:R-:W-:Y:S01]  /*f380*/  LEA.HI.X.SX32 R35, R21, R6.reuse, 0x2, P1 ;  /* 0x0000000615237211 */ /* 0x080fe200008f16ff */
[----:B------:R-:W-:Y:S01]  /*f390*/  STL.64 [R1+0x138], R38 ;  /* 0x0001382601007387 */ /* 0x000fe20000100a00 */
[----:B------:R-:W-:Y:S02]  /*f3a0*/  LEA.HI.X.SX32 R31, R19, R6, 0x2, P4 ;  /* 0x00000006131f7211 */ /* 0x000fe400020f16ff */
[----:B------:R-:W-:Y:S01]  /*f3b0*/  LEA R22, P1, R15, R244, 0x2 ;  /* 0x000000f40f167211 */ /* 0x000fe200078210ff */
[----:B------:R-:W-:Y:S01]  /*f3c0*/  STL.64 [R1+0x130], R36 ;  /* 0x0001302401007387 */ /* 0x000fe20000100a00 */
[----:B------:R-:W-:-:S02]  /*f3d0*/  LEA.HI.X.SX32 R29, R18, R6, 0x2, P3 ;  /* 0x00000006121d7211 */ /* 0x000fc400018f16ff */
[-C--:B------:R-:W-:Y:S01]  /*f3e0*/  LEA.HI.X.SX32 R27, R17, R6.reuse, 0x2, P0 ;  /* 0x00000006111b7211 */ /* 0x080fe200000f16ff */
[----:B------:R1:W-:Y:S01]  /*f3f0*/  STL.64 [R1+0x120], R32 ;  /* 0x0001202001007387 */ /* 0x0003e20000100a00 */
[-C--:B------:R-:W-:Y:S02]  /*f400*/  LEA.HI.X.SX32 R25, R16, R6.reuse, 0x2, P2 ;  /* 0x0000000610197211 */ /* 0x080fe400010f16ff */
[----:B------:R-:W-:Y:S01]  /*f410*/  LEA.HI.X.SX32 R23, R15, R6, 0x2, P1 ;  /* 0x000000060f177211 */ /* 0x000fe200008f16ff */
        /* <DEDUP_REMOVED lines=17> */
[-C--:B------:R-:W-:Y:S01]  /*f530*/  LEA.HI.X.SX32 R27, R11, R6.reuse, 0x2, P0 ;  /* 0x000000060b1b7211 */ /* 0x080fe200000f16ff */
[----:B------:R-:W-:Y:S01]  /*f540*/  STL.64 [R1+0xf0], R32 ;  /* 0x0000f02001007387 */ /* 0x000fe20000100a00 */
[----:B------:R-:W-:Y:S02]  /*f550*/  LEA.HI.X.SX32 R25, R10, R6, 0x2, P2 ;  /* 0x000000060a197211 */ /* 0x000fe400010f16ff */
[----:B------:R-:W-:Y:S01]  /*f560*/  LEA R16, P3, R42, R244, 0x2 ;  /* 0x000000f42a107211 */ /* 0x000fe200078610ff */
[----:B------:R-:W-:Y:S01]  /*f570*/  STL.64 [R1+0xe8], R30 ;  /* 0x0000e81e01007387 */ /* 0x000fe20000100a00 */
[----:B------:R-:W-:-:S02]  /*f580*/  LEA.HI.X.SX32 R21, R8, R6, 0x2, P5 ;  /* 0x0000000608157211 */ /* 0x000fc400028f16ff */
[----:B------:R-:W-:Y:S01]  /*f590*/  LEA R14, P0, R43, R244, 0x2 ;  /* 0x000000f42b0e7211 */ /* 0x000fe200078010ff */
[----:B------:R-:W-:Y:S01]  /*f5a0*/  STL.64 [R1+0xe0], R28 ;  /* 0x0000e01c01007387 */ /* 0x000fe20000100a00 */
[-C--:B------:R-:W-:Y:S02]  /*f5b0*/  LEA.HI.X.SX32 R23, R9, R6.reuse, 0x2, P1 ;  /* 0x0000000609177211 */ /* 0x080fe400008f16ff */
[-C--:B------:R-:W-:Y:S01]  /*f5c0*/  LEA.HI.X.SX32 R19, R41, R6.reuse, 0x2, P4 ;  /* 0x0000000629137211 */ /* 0x080fe200020f16ff */
[----:B------:R-:W-:Y:S01]  /*f5d0*/  STL.64 [R1+0xd8], R26 ;  /* 0x0000d81a01007387 */ /* 0x000fe20000100a00 */
[-C--:B------:R-:W-:Y:S02]  /*f5e0*/  LEA.HI.X.SX32 R17, R42, R6.reuse, 0x2, P3 ;  /* 0x000000062a117211 */ /* 0x080fe400018f16ff */
[----:B------:R-:W-:Y:S01]  /*f5f0*/  LEA.HI.X.SX32 R15, R43, R6, 0x2, P0 ;  /* 0x000000062b0f7211 */ /* 0x000fe200000f16ff */
[----:B------:R-:W-:Y:S01]  /*f600*/  STL.64 [R1+0xd0], R24 ;  /* 0x0000d01801007387 */ /* 0x000fe20000100a00 */
[----:B------:R-:W-:-:S03]  /*f610*/  LEA R12, P2, R44, R244, 0x2 ;  /* 0x000000f42c0c7211 */ /* 0x000fc600078410ff */
[----:B------:R1:W-:Y:S01]  /*f620*/  STL.64 [R1+0xc0], R20 ;  /* 0x0000c01401007387 */ /* 0x0003e20000100a00 */
[----:B------:R-:W-:-:S03]  /*f630*/  LEA R10, P1, R45, R244, 0x2 ;  /* 0x000000f42d0a7211 */ /* 0x000fc600078210ff */
[----:B------:R-:W-:Y:S01]  /*f640*/  STL.64 [R1+0xc8], R22 ;  /* 0x0000c81601007387 */ /* 0x000fe20000100a00 */
[----:B------:R-:W-:-:S03]  /*f650*/  LEA.HI.X.SX32 R13, R44, R6, 0x2, P2 ;  /* 0x000000062c0d7211 */ /* 0x000fc600010f16ff */
[----:B------:R2:W-:Y:S01]  /*f660*/  STL.64 [R1+0xb8], R18 ;  /* 0x0000b81201007387 */ /* 0x0005e20000100a00 */
[----:B------:R-:W-:Y:S02]  /*f670*/  LEA.HI.X.SX32 R11, R45, R6, 0x2, P1 ;  /* 0x000000062d0b7211 */ /* 0x000fe400008f16ff */
[CC--:B-1----:R-:W-:Y:S01]  /*f680*/  LEA R20, P5, R46.reuse, R244.reuse, 0x2 ;  /* 0x000000f42e147211 */ /* 0x0c2fe200078a10ff */
[----:B------:R1:W-:Y:S04]  /*f690*/  STL.64 [R1+0xb0], R16 ;  /* 0x0000b01001007387 */ /* 0x0003e80000100a00 */
[----:B------:R3:W-:Y:S01]  /*f6a0*/  STL.64 [R1+0xa8], R14 ;  /* 0x0000a80e01007387 */ /* 0x0007e20000100a00 */
[----:B--2---:R-:W-:Y:S02]  /*f6b0*/  LEA R18, P4, R47, R244, 0x2 ;  /* 0x000000f42f127211 */ /* 0x004fe400078810ff */
[----:B------:R-:W-:-:S02]  /*f6c0*/  LEA.HI.X.SX32 R21, R46, R6, 0x2, P5 ;  /* 0x000000062e157211 */ /* 0x000fc400028f16ff */
[C---:B-1----:R-:W-:Y:S02]  /*f6d0*/  LEA R16, P3, R48.reuse, R244, 0x2 ;  /* 0x000000f430107211 */ /* 0x042fe400078610ff */
[----:B------:R-:W-:Y:S02]  /*f6e0*/  LEA.HI.X.SX32 R19, R47, R6, 0x2, P4 ;  /* 0x000000062f137211 */ /* 0x000fe400020f16ff */
[C---:B---3--:R-:W-:Y:S01]  /*f6f0*/  LEA R14, P0, R49.reuse, R244, 0x2 ;  /* 0x000000f4310e7211 */ /* 0x048fe200078010ff */
[----:B------:R1:W-:Y:S01]  /*f700*/  STL.64 [R1+0xa0], R12 ;  /* 0x0000a00c01007387 */ /* 0x0003e20000100a00 */
[-C--:B------:R-:W-:Y:S02]  /*f710*/  LEA.HI.X.SX32 R17, R48, R6.reuse, 0x2, P3 ;  /* 0x0000000630117211 */ /* 0x080fe400018f16ff */
[----:B------:R-:W-:Y:S01]  /*f720*/  LEA.HI.X.SX32 R15, R49, R6, 0x2, P0 ;  /* 0x00000006310f7211 */ /* 0x000fe200000f16ff */
[----:B------:R2:W-:Y:S01]  /*f730*/  STL.64 [R1+0x98], R10 ;  /* 0x0000980a01007387 */ /* 0x0005e20000100a00 */
[----:B------:R-:W-:-:S03]  /*f740*/  LEA R8, P5, R52, R244, 0x2 ;  /* 0x000000f434087211 */ /* 0x000fc600078a10ff */
[----:B------:R3:W-:Y:S01]  /*f750*/  STL.64 [R1+0x88], R18 ;  /* 0x0000881201007387 */ /* 0x0007e20000100a00 */
[----:B-1----:R-:W-:-:S03]  /*f760*/  LEA R12, P2, R50, R244, 0x2 ;  /* 0x000000f4320c7211 */ /* 0x002fc600078410ff */
[----:B------:R-:W-:Y:S01]  /*f770*/  STL.64 [R1+0x90], R20 ;  /* 0x0000901401007387 */ /* 0x000fe20000100a00 */
[----:B--2---:R-:W-:-:S03]  /*f780*/  LEA R10, P1, R51, R244, 0x2 ;  /* 0x000000f4330a7211 */ /* 0x004fc600078210ff */
[----:B------:R1:W-:Y:S01]  /*f790*/  STL.64 [R1+0x80], R16 ;  /* 0x0000801001007387 */ /* 0x0003e20000100a00 */
[----:B------:R-:W-:Y:S02]  /*f7a0*/  LEA.HI.X.SX32 R13, R50, R6, 0x2, P2 ;  /* 0x00000006320d7211 */ /* 0x000fe400010f16ff */
[----:B---3--:R-:W-:Y:S01]  /*f7b0*/  LEA R18, P4, R53, R244, 0x2 ;  /* 0x000000f435127211 */ /* 0x008fe200078810ff */
[----:B------:R2:W-:Y:S01]  /*f7c0*/  STL.64 [R1+0x78], R14 ;  /* 0x0000780e01007387 */ /* 0x0005e20000100a00 */
[-C--:B------:R-:W-:Y:S02]  /*f7d0*/  LEA.HI.X.SX32 R11, R51, R6.reuse, 0x2, P1 ;  /* 0x00000006330b7211 */ /* 0x080fe400008f16ff */
[-C--:B------:R-:W-:Y:S02]  /*f7e0*/  LEA.HI.X.SX32 R9, R52, R6.reuse, 0x2, P5 ;  /* 0x0000000634097211 */ /* 0x080fe400028f16ff */
[----:B------:R-:W-:Y:S02]  /*f7f0*/  LEA.HI.X.SX32 R19, R53, R6, 0x2, P4 ;  /* 0x0000000635137211 */ /* 0x000fe400020f16ff */
[----:B-1----:R-:W-:-:S02]  /*f800*/  LEA R16, P3, R54, R244, 0x2 ;  /* 0x000000f436107211 */ /* 0x002fc400078610ff */
[C---:B--2---:R-:W-:Y:S01]  /*f810*/  LEA R14, P0, R111.reuse, R244, 0x2 ;  /* 0x000000f46f0e7211 */ /* 0x044fe200078010ff */
[----:B------:R1:W-:Y:S01]  /*f820*/  STL.64 [R1+0x70], R12 ;  /* 0x0000700c01007387 */ /* 0x0003e20000100a00 */
[-C--:B------:R-:W-:Y:S02]  /*f830*/  LEA.HI.X.SX32 R17, R54, R6.reuse, 0x2, P3 ;  /* 0x0000000636117211 */ /* 0x080fe400018f16ff */
[----:B------:R-:W-:Y:S01]  /*f840*/  LEA.HI.X.SX32 R15, R111, R6, 0x2, P0 ;  /* 0x000000066f0f7211 */ /* 0x000fe200000f16ff */
[----:B------:R2:W-:Y:S04]  /*f850*/  STL.64 [R1+0x68], R10 ;  /* 0x0000680a01007387 */ /* 0x0005e80000100a00 */
[----:B------:R-:W-:Y:S01]  /*f860*/  STL.64 [R1+0x60], R8 ;  /* 0x0000600801007387 */ /* 0x000fe20000100a00 */
[----:B------:R-:W-:-:S03]  /*f870*/  IMAD R58, R58, UR5, RZ ;  /* 0x000000053a3a7c24 */ /* 0x000fc6000f8e02ff */
[----:B------:R3:W-:Y:S01]  /*f880*/  STL.64 [R1+0x58], R18 ;  /* 0x0000581201007387 */ /* 0x0007e20000100a00 */
[-C--:B-1----:R-:W-:Y:S01]  /*f890*/  LEA R12, P2, R57, R244.reuse, 0x2 ;  /* 0x000000f4390c7211 */ /* 0x082fe200078410ff */
[----:B------:R-:W-:Y:S02]  /*f8a0*/  IMAD R67, R67, UR5, RZ ;  /* 0x0000000543437c24 */ /* 0x000fe4000f8e02ff */
[----:B------:R-:W-:Y:S01]  /*f8b0*/  STL.64 [R1+0x50], R16 ;  /* 0x0000501001007387 */ /* 0x000fe20000100a00 */
[----:B--2---:R-:W-:-:S03]  /*f8c0*/  LEA R10, P1, R56, R244, 0x2 ;  /* 0x000000f4380a7211 */ /* 0x004fc600078210ff */
[----:B------:R1:W-:Y:S01]  /*f8d0*/  STL.64 [R1+0x48], R14 ;  /* 0x0000480e01007387 */ /* 0x0003e20000100a00 */
[----:B---3--:R-:W-:Y:S01]  /*f8e0*/  LEA R18, P4, R59, R244, 0x2 ;  /* 0x000000f43b127211 */ /* 0x008fe200078810ff */
[----:B------:R-:W-:Y:S01]  /*f8f0*/  IMAD R62, R62, UR5, RZ ;  /* 0x000000053e3e7c24 */ /* 0x000fe2000f8e02ff */
[-C--:B------:R-:W-:Y:S01]  /*f900*/  LEA.HI.X.SX32 R13, R57, R6.reuse, 0x2, P2 ;  /* 0x00000006390d7211 */ /* 0x080fe200010f16ff */
[----:B------:R-:W-:Y:S01]  /*f910*/  IMAD R71, R71, UR5, RZ ;  /* 0x0000000547477c24 */ /* 0x000fe2000f8e02ff */
[----:B------:R-:W-:Y:S02]  /*f920*/  LEA.HI.X.SX32 R19, R59, R6, 0x2, P4 ;  /* 0x000000063b137211 */ /* 0x000fe400020f16ff */
[----:B-1----:R-:W-:Y:S01]  /*f930*/  LEA R14, P0, R61, R244, 0x2 ;  /* 0x000000f43d0e7211 */ /* 0x002fe200078010ff */
[----:B------:R-:W-:Y:S01]  /*f940*/  IMAD R60, R60, UR5, RZ ;  /* 0x000000053c3c7c24 */ /* 0x000fe2000f8e02ff */
[----:B------:R-:W-:Y:S01]  /*f950*/  LEA.HI.X.SX32 R11, R56, R6, 0x2, P1 ;  /* 0x00000006380b7211 */ /* 0x000fe200008f16ff */
[----:B------:R-:W-:Y:S01]  /*f960*/  IMAD R63, R63, UR5, RZ ;  /* 0x000000053f3f7c24 */ /* 0x000fe2000f8e02ff */
[----:B------:R-:W-:Y:S01]  /*f970*/  LEA R250, P4, R65, R244, 0x2 ;  /* 0x000000f441fa7211 */ /* 0x000fe200078810ff */
[----:B------:R-:W-:Y:S01]  /*f980*/  IMAD R73, R73, UR5, RZ ;  /* 0x0000000549497c24 */ /* 0x000fe2000f8e02ff */
[----:B------:R-:W-:-:S02]  /*f990*/  LEA.HI.X.SX32 R15, R61, R6, 0x2, P0 ;  /* 0x000000063d0f7211 */ /* 0x000fc400000f16ff */
[-C--:B------:R-:W-:Y:S02]  /*f9a0*/  LEA R8, P5, R58, R244.reuse, 0x2 ;  /* 0x000000f43a087211 */ /* 0x080fe400078a10ff */
[----:B------:R-:W-:Y:S01]  /*f9b0*/  LEA R226, P0, R67, R244, 0x2 ;  /* 0x000000f443e27211 */ /* 0x000fe200078010ff */
[----:B------:R1:W-:Y:S01]  /*f9c0*/  STL.64 [R1+0x40], R12 ;  /* 0x0000400c01007387 */ /* 0x0003e20000100a00 */
[-C--:B------:R-:W-:Y:S01]  /*f9d0*/  LEA.HI.X.SX32 R251, R65, R6.reuse, 0x2, P4 ;  /* 0x0000000641fb7211 */ /* 0x080fe200020f16ff */
[----:B------:R-:W-:Y:S01]  /*f9e0*/  IMAD R68, R68, UR5, RZ ;  /* 0x0000000544447c24 */ /* 0x000fe2000f8e02ff */
[----:B------:R-:W-:Y:S01]  /*f9f0*/  LEA.HI.X.SX32 R9, R58, R6, 0x2, P5 ;  /* 0x000000063a097211 */ /* 0x000fe200028f16ff */
[----:B------:R-:W-:Y:S01]  /*fa00*/  IMAD R77, R77, UR5, RZ ;  /* 0x000000054d4d7c24 */ /* 0x000fe2000f8e02ff */
[----:B------:R2:W-:Y:S01]  /*fa10*/  STL.64 [R1+0x38], R10 ;  /* 0x0000380a01007387 */ /* 0x0005e20000100a00 */
[----:B------:R-:W-:Y:S01]  /*fa20*/  IMAD R0, R214, UR22, RZ ;  /* 0x00000016d6007c24 */ /* 0x000fe2000f8e02ff */
[----:B------:R-:W-:Y:S01]  /*fa30*/  LEA R218, P4, R71, R244, 0x2 ;  /* 0x000000f447da7211 */ /* 0x000fe200078810ff */
[----:B------:R-:W-:Y:S01]  /*fa40*/  IMAD R64, R64, UR5, RZ ;  /* 0x0000000540407c24 */ /* 0x000fe2000f8e02ff */
[----:B------:R-:W-:Y:S01]  /*fa50*/  LEA.HI.X.SX32 R227, R67, R6, 0x2, P0 ;  /* 0x0000000643e37211 */ /* 0x000fe200000f16ff */
[----:B------:R-:W-:Y:S01]  /*fa60*/  IMAD R66, R66, UR5, RZ ;  /* 0x0000000542427c24 */ /* 0x000fe2000f8e02ff */
[-C--:B------:R-:W-:Y:S01]  /*fa70*/  LEA R16, P3, R60, R244.reuse, 0x2 ;  /* 0x000000f43c107211 */ /* 0x080fe200078610ff */
[----:B------:R-:W-:Y:S01]  /*fa80*/  IMAD R69, R69, UR5, RZ ;  /* 0x0000000545457c24 */ /* 0x000fe2000f8e02ff */
[-C--:B-1----:R-:W-:Y:S01]  /*fa90*/  LEA R12, P2, R62, R244.reuse, 0x2 ;  /* 0x000000f43e0c7211 */ /* 0x082fe200078410ff */
[----:B------:R-:W-:Y:S01]  /*faa0*/  IMAD R79, R79, UR5, RZ ;  /* 0x000000054f4f7c24 */ /* 0x000fe2000f8e02ff */
[----:B------:R-:W-:-:S02]  /*fab0*/  LEA R214, P0, R73, R244, 0x2 ;  /* 0x000000f449d67211 */ /* 0x000fc400078010ff */
[----:B--2---:R-:W-:Y:S01]  /*fac0*/  LEA R10, P1, R63, R244, 0x2 ;  /* 0x000000f43f0a7211 */ /* 0x004fe200078210ff */
[----:B------:R-:W-:Y:S01]  /*fad0*/  IMAD R7, R215, UR21, RZ ;  /* 0x00000015d7077c24 */ /* 0x000fe2000f8e02ff */
[-C--:B------:R-:W-:Y:S01]  /*fae0*/  LEA.HI.X.SX32 R13, R62, R6.reuse, 0x2, P2 ;  /* 0x000000063e0d7211 */ /* 0x080fe200010f16ff */
[----:B------:R-:W-:Y:S01]  /*faf0*/  IMAD R74, R74, UR5, RZ ;  /* 0x000000054a4a7c24 */ /* 0x000fe2000f8e02ff */
[-C--:B------:R-:W-:Y:S01]  /*fb00*/  LEA.HI.X.SX32 R219, R71, R6.reuse, 0x2, P4 ;  /* 0x0000000647db7211 */ /* 0x080fe200020f16ff */
[----:B------:R-:W-:Y:S01]  /*fb10*/  IMAD R83, R83, UR5, RZ ;  /* 0x0000000553537c24 */ /* 0x000fe2000f8e02ff */
[----:B------:R1:W-:Y:S01]  /*fb20*/  STL.64 [R1+0x30], R8 ;  /* 0x0000300801007387 */ /* 0x0003e20000100a00 */
[----:B------:R-:W-:Y:S01]  /*fb30*/  LEA.HI.X.SX32 R17, R60, R6, 0x2, P3 ;  /* 0x000000063c117211 */ /* 0x000fe200018f16ff */
[----:B------:R-:W-:Y:S01]  /*fb40*/  IMAD R70, R70, UR5, RZ ;  /* 0x0000000546467c24 */ /* 0x000fe2000f8e02ff */
[----:B------:R-:W-:Y:S01]  /*fb50*/  LEA R224, P2, R68, R244, 0x2 ;  /* 0x000000f444e07211 */ /* 0x000fe200078410ff */
[----:B------:R-:W-:Y:S01]  /*fb60*/  IMAD R72, R72, UR5, RZ ;  /* 0x0000000548487c24 */ /* 0x000fe2000f8e02ff */
[----:B------:R-:W-:Y:S01]  /*fb70*/  LEA.HI.X.SX32 R11, R63, R6, 0x2, P1 ;  /* 0x000000063f0b7211 */ /* 0x000fe200008f16ff */
[----:B------:R-:W-:Y:S01]  /*fb80*/  IMAD R75, R75, UR5, RZ ;  /* 0x000000054b4b7c24 */ /* 0x000fe2000f8e02ff */
[----:B------:R-:W-:Y:S01]  /*fb90*/  LEA R206, P4, R77, R244, 0x2 ;  /* 0x000000f44dce7211 */ /* 0x000fe200078810ff */
[----:B------:R-:W-:Y:S01]  /*fba0*/  IMAD R85, R85, UR5, RZ ;  /* 0x0000000555557c24 */ /* 0x000fe2000f8e02ff */
[----:B------:R-:W-:-:S02]  /*fbb0*/  LEA.HI.X.SX32 R215, R73, R6, 0x2, P0 ;  /* 0x0000000649d77211 */ /* 0x000fc400000f16ff */
[-C--:B------:R-:W-:Y:S02]  /*fbc0*/  LEA R228, P3, R66, R244.reuse, 0x2 ;  /* 0x000000f442e47211 */ /* 0x080fe400078610ff */
[-C--:B-1----:R-:W-:Y:S02]  /*fbd0*/  LEA R8, P5, R64, R244.reuse, 0x2 ;  /* 0x000000f440087211 */ /* 0x082fe400078a10ff */
[-C--:B------:R-:W-:Y:S02]  /*fbe0*/  LEA R222, P1, R69, R244.reuse, 0x2 ;  /* 0x000000f445de7211 */ /* 0x080fe400078210ff */
[----:B------:R-:W-:Y:S01]  /*fbf0*/  LEA R202, P0, R79, R244, 0x2 ;  /* 0x000000f44fca7211 */ /* 0x000fe200078010ff */
[----:B------:R-:W-:Y:S01]  /*fc00*/  IMAD R80, R80, UR5, RZ ;  /* 0x0000000550507c24 */ /* 0x000fe2000f8e02ff */
[-C--:B------:R-:W-:Y:S01]  /*fc10*/  LEA.HI.X.SX32 R225, R68, R6.reuse, 0x2, P2 ;  /* 0x0000000644e17211 */ /* 0x080fe200010f16ff */
[----:B------:R-:W-:Y:S01]  /*fc20*/  IMAD R89, R89, UR5, RZ ;  /* 0x0000000559597c24 */ /* 0x000fe2000f8e02ff */
[-C--:B------:R-:W-:Y:S01]  /*fc30*/  LEA.HI.X.SX32 R207, R77, R6.reuse, 0x2, P4 ;  /* 0x000000064dcf7211 */ /* 0x080fe200020f16ff */
[----:B------:R-:W-:Y:S01]  /*fc40*/  IMAD R245, R210, UR26, RZ ;  /* 0x0000001ad2f57c24 */ /* 0x000fe2000f8e02ff */
[-C--:B------:R-:W-:Y:S01]  /*fc50*/  LEA.HI.X.SX32 R9, R64, R6.reuse, 0x2, P5 ;  /* 0x0000000640097211 */ /* 0x080fe200028f16ff */
[----:B------:R-:W-:Y:S01]  /*fc60*/  IMAD R76, R76, UR5, RZ ;  /* 0x000000054c4c7c24 */ /* 0x000fe2000f8e02ff */
[----:B------:R-:W-:Y:S01]  /*fc70*/  LEA.HI.X.SX32 R229, R66, R6, 0x2, P3 ;  /* 0x0000000642e57211 */ /* 0x000fe200018f16ff */
[----:B------:R-:W-:Y:S01]  /*fc80*/  IMAD R78, R78, UR5, RZ ;  /* 0x000000054e4e7c24 */ /* 0x000fe2000f8e02ff */
[----:B------:R-:W-:Y:S01]  /*fc90*/  LEA R212, P2, R74, R244, 0x2 ;  /* 0x000000f44ad47211 */ /* 0x000fe200078410ff */
[----:B------:R-:W-:Y:S01]  /*fca0*/  IMAD R81, R81, UR5, RZ ;  /* 0x0000000551517c24 */ /* 0x000fe2000f8e02ff */
[----:B------:R-:W-:Y:S01]  /*fcb0*/  LEA.HI.X.SX32 R223, R69, R6, 0x2, P1 ;  /* 0x0000000645df7211 */ /* 0x000fe200008f16ff */
[----:B------:R-:W-:Y:S01]  /*fcc0*/  IMAD R91, R91, UR5, RZ ;  /* 0x000000055b5b7c24 */ /* 0x000fe2000f8e02ff */
[----:B------:R-:W-:-:S02]  /*fcd0*/  LEA R194, P4, R83, R244, 0x2 ;  /* 0x000000f453c27211 */ /* 0x000fc400078810ff */
[----:B------:R-:W-:Y:S02]  /*fce0*/  LEA.HI.X.SX32 R203, R79, R6, 0x2, P0 ;  /* 0x000000064fcb7211 */ /* 0x000fe400000f16ff */
[-C--:B------:R-:W-:Y:S02]  /*fcf0*/  LEA R220, P5, R70, R244.reuse, 0x2 ;  /* 0x000000f446dc7211 */ /* 0x080fe400078a10ff */
[-C--:B------:R-:W-:Y:S02]  /*fd00*/  LEA R216, P3, R72, R244.reuse, 0x2 ;  /* 0x000000f448d87211 */ /* 0x080fe400078610ff */
        /* <DEDUP_REMOVED lines=32> */
[----:B------:R-:W-:-:S02]  /*ff10*/  LEA.HI.X.SX32 R199, R81, R6, 0x2, P1 ;  /* 0x0000000651c77211 */ /* 0x000fc400008f16ff */
[----:B------:R-:W-:Y:S02]  /*ff20*/  LEA R170, P4, R95, R244, 0x2 ;  /* 0x000000f45faa7211 */ /* 0x000fe400078810ff */
        /* <DEDUP_REMOVED lines=33> */
[----:B------:R-:W-:Y:S01]  /*10140*/  IMAD.MOV.U32 R237, RZ, RZ, R142 ;  /* 0x000000ffffed7224 */ /* 0x000fe200078e008e */
[----:B------:R-:W-:Y:S01]  /*10150*/  LEA R164, P2, R98, R244, 0x2 ;  /* 0x000000f462a47211 */ /* 0x000fe200078410ff */
[----:B------:R-:W-:Y:S01]  /*10160*/  IMAD R100, R100, UR5, RZ ;  /* 0x0000000564647c24 */ /* 0x000fe2000f8e02ff */
[----:B------:R-:W-:Y:S01]  /*10170*/  LEA.HI.X.SX32 R175, R93, R6, 0x2, P1 ;  /* 0x000000065daf7211 */ /* 0x000fe200008f16ff */
[----:B------:R-:W-:Y:S01]  /*10180*/  IMAD R102, R102, UR5, RZ ;  /* 0x0000000566667c24 */ /* 0x000fe2000f8e02ff */
[----:B------:R-:W-:Y:S01]  /*10190*/  LEA R146, P4, R107, R244, 0x2 ;  /* 0x000000f46b927211 */ /* 0x000fe200078810ff */
[----:B------:R-:W-:Y:S01]  /*101a0*/  IMAD R105, R105, UR5, RZ ;  /* 0x0000000569697c24 */ /* 0x000fe2000f8e02ff */
[----:B------:R-:W-:Y:S01]  /*101b0*/  LEA.HI.X.SX32 R155, R103, R6, 0x2, P0 ;  /* 0x00000006679b7211 */ /* 0x000fe200000f16ff */
[----:B------:R-:W-:Y:S01]  /*101c0*/  IMAD R115, R115, UR5, RZ ;  /* 0x0000000573737c24 */ /* 0x000fe2000f8e02ff */
[-C--:B------:R-:W-:Y:S01]  /*101d0*/  LEA R172, P5, R94, R244.reuse, 0x2 ;  /* 0x000000f45eac7211 */ /* 0x080fe200078a10ff */
[----:B------:R-:W-:Y:S01]  /*101e0*/  IMAD R130, R130, UR5, RZ ;  /* 0x0000000582827c24 */ /* 0x000fe2000f8e02ff */
[----:B------:R-:W-:-:S02]  /*101f0*/  LEA R168, P3, R96, R244, 0x2 ;  /* 0x000000f460a87211 */ /* 0x000fc400078610ff */
[-C--:B------:R-:W-:Y:S02]  /*10200*/  LEA R162, P1, R99, R244.reuse, 0x2 ;  /* 0x000000f463a27211 */ /* 0x080fe400078210ff */
[----:B------:R-:W-:Y:S01]  /*10210*/  LEA R142, P0, R109, R244, 0x2 ;  /* 0x000000f46d8e7211 */ /* 0x000fe200078010ff */
[----:B------:R-:W-:Y:S01]  /*10220*/  IMAD R135, R135, UR5, RZ ;  /* 0x0000000587877c24 */ /* 0x000fe2000f8e02ff */
[-C--:B------:R-:W-:Y:S01]  /*10230*/  LEA.HI.X.SX32 R165, R98, R6.reuse, 0x2, P2 ;  /* 0x0000000662a57211 */ /* 0x080fe200010f16ff */
[----:B------:R-:W-:Y:S01]  /*10240*/  IMAD.MOV.U32 R230, RZ, RZ, R134 ;  /* 0x000000ffffe67224 */ /* 0x000fe200078e0086 */
[-C--:B------:R-:W-:Y:S01]  /*10250*/  LEA.HI.X.SX32 R147, R107, R6.reuse, 0x2, P4 ;  /* 0x000000066b937211 */ /* 0x080fe200020f16ff */
[----:B------:R-:W-:Y:S01]  /*10260*/  IMAD.MOV.U32 R238, RZ, RZ, R143 ;  /* 0x000000ffffee7224 */ /* 0x000fe200078e008f */
        /* <DEDUP_REMOVED lines=9> */
[----:B------:R-:W-:Y:S01]  /*10300*/  IMAD.MOV.U32 R40, RZ, RZ, R130 ;  /* 0x000000ffff287224 */ /* 0x000fe200078e0082 */
[----:B------:R-:W-:Y:S01]  /*10310*/  LEA.HI.X.SX32 R143, R109, R6, 0x2, P0 ;  /* 0x000000066d8f7211 */ /* 0x000fe200000f16ff */
[----:B------:R-:W-:Y:S01]  /*10320*/  IMAD R106, R106, UR5, RZ ;  /* 0x000000056a6a7c24 */ /* 0x000fe2000f8e02ff */
[----:B------:R-:W-:Y:S01]  /*10330*/  STL.64 [R1+0x28], R18 ;  /* 0x0000281201007387 */ /* 0x000fe20000100a00 */
[----:B------:R-:W-:Y:S01]  /*10340*/  IMAD R108, R108, UR5, RZ ;  /* 0x000000056c6c7c24 */ /* 0x000fe2000f8e02ff */
[-C--:B------:R-:W-:Y:S01]  /*10350*/  LEA R160, P5, R100, R244.reuse, 0x2 ;  /* 0x000000f464a07211 */ /* 0x080fe200078a10ff */
[----:B------:R-:W-:Y:S01]  /*10360*/  IMAD R138, R138, UR5, RZ ;  /* 0x000000058a8a7c24 */ /* 0x000fe2000f8e02ff */
[-C--:B------:R-:W-:Y:S01]  /*10370*/  LEA R156, P3, R102, R244.reuse, 0x2 ;  /* 0x000000f4669c7211 */ /* 0x080fe200078610ff */
[----:B------:R-:W-:Y:S01]  /*10380*/  IMAD R144, R144, UR5, RZ ;  /* 0x0000000590907c24 */ /* 0x000fe2000f8e02ff */
[-C--:B------:R-:W-:Y:S01]  /*10390*/  LEA R150, P1, R105, R244.reuse, 0x2 ;  /* 0x000000f469967211 */ /* 0x080fe200078210ff */
[----:B------:R-:W-:Y:S01]  /*103a0*/  IMAD R129, R129, UR5, RZ ;  /* 0x0000000581817c24 */ /* 0x000fe2000f8e02ff */
[----:B------:R-:W-:Y:S01]  /*103b0*/  LEA R130, P0, R115, R244, 0x2 ;  /* 0x000000f473827211 */ /* 0x000fe200078010ff */
[----:B------:R-:W-:Y:S01]  /*103c0*/  STL.64 [R1+0x20], R16 ;  /* 0x0000201001007387 */ /* 0x000fe20000100a00 */
[----:B------:R-:W-:Y:S01]  /*103d0*/  IMAD.MOV.U32 R231, RZ, RZ, R135 ;  /* 0x000000ffffe77224 */ /* 0x000fe200078e0087 */
[-C--:B------:R-:W-:Y:S01]  /*103e0*/  LEA.HI.X.SX32 R153, R104, R6.reuse, 0x2, P2 ;  /* 0x0000000668997211 */ /* 0x080fe200010f16ff */
[----:B------:R-:W-:Y:S01]  /*103f0*/  IMAD R252, R122, UR5, RZ ;  /* 0x000000057afc7c24 */ /* 0x000fe2000f8e02ff */
[----:B------:R-:W-:Y:S01]  /*10400*/  STL.64 [R1+0x18], R14 ;  /* 0x0000180e01007387 */ /* 0x000fe20000100a00 */
[----:B------:R-:W-:Y:S01]  /*10410*/  IMAD R123, R123, UR5, RZ ;  /* 0x000000057b7b7c24 */ /* 0x000fe2000f8e02ff */
[-C--:B------:R-:W-:Y:S01]  /*10420*/  LEA.HI.X.SX32 R135, R113, R6.reuse, 0x2, P4 ;  /* 0x0000000671877211 */ /* 0x080fe200020f16ff */
[----:B------:R-:W-:Y:S01]  /*10430*/  IMAD R141, R141, UR5, RZ ;  /* 0x000000058d8d7c24 */ /* 0x000fe2000f8e02ff */
[----:B------:R-:W-:Y:S01]  /*10440*/  STL.64 [R1+0x10], R12 ;  /* 0x0000100c01007387 */ /* 0x000fe20000100a00 */
[----:B------:R-:W-:Y:S01]  /*10450*/  IMAD.MOV.U32 R235, RZ, RZ, R140 ;  /* 0x000000ffffeb7224 */ /* 0x000fe200078e008c */
[-C--:B------:R-:W-:Y:S01]  /*10460*/  LEA.HI.X.SX32 R161, R100, R6.reuse, 0x2, P5 ;  /* 0x0000000664a17211 */ /* 0x080fe200028f16ff */
[----:B------:R-:W-:Y:S01]  /*10470*/  IMAD.MOV.U32 R241, RZ, RZ, R131 ;  /* 0x000000fffff17224 */ /* 0x000fe200078e0083 */
[----:B------:R-:W-:Y:S01]  /*10480*/  STL.64 [R1+0x8], R10 ;  /* 0x0000080a01007387 */ /* 0x000fe20000100a00 */
[----:B------:R-:W-:Y:S01]  /*10490*/  IMAD R116, R116, UR5, RZ ;  /* 0x0000000574747c24 */ /* 0x000fe2000f8e02ff */
[----:B------:R-:W-:Y:S01]  /*104a0*/  LEA.HI.X.SX32 R157, R102, R6, 0x2, P3 ;  /* 0x00000006669d7211 */ /* 0x000fe200018f16ff */
[----:B------:R-:W-:Y:S01]  /*104b0*/  IMAD R128, R128, UR5, RZ ;  /* 0x0000000580807c24 */ /* 0x000fe2000f8e02ff */
[----:B------:R-:W-:Y:S01]  /*104c0*/  LEA R140, P2, R110, R244, 0x2 ;  /* 0x000000f46e8c7211 */ /* 0x000fe200078410ff */
[----:B------:R-:W-:Y:S01]  /*104d0*/  IMAD R139, R139, UR5, RZ ;  /* 0x000000058b8b7c24 */ /* 0x000fe2000f8e02ff */
[----:B------:R-:W-:Y:S01]  /*104e0*/  LEA.HI.X.SX32 R151, R105, R6, 0x2, P1 ;  /* 0x0000000669977211 */ /* 0x000fe200008f16ff */
[----:B------:R-:W-:Y:S01]  /*104f0*/  IMAD.MOV.U32 R234, RZ, RZ, R138 ;  /* 0x000000ffffea7224 */ /* 0x000fe200078e008a */
[----:B------:R-:W-:Y:S01]  /*10500*/  LEA R122, P4, R119, R244, 0x2 ;  /* 0x000000f4777a7211 */ /* 0x000fe200078810ff */
[----:B------:R-:W-:Y:S01]  /*10510*/  IMAD.MOV.U32 R239, RZ, RZ, R144 ;  /* 0x000000ffffef7224 */ /* 0x000fe200078e0090 */
[----:B------:R-:W-:Y:S01]  /*10520*/  LEA.HI.X.SX32 R131, R115, R6, 0x2, P0 ;  /* 0x0000000673837211 */ /* 0x000fe200000f16ff */
[----:B------:R-:W-:Y:S01]  /*10530*/  IMAD R114, R114, UR5, RZ ;  /* 0x0000000572727c24 */ /* 0x000fe2000f8e02ff */
[----:B------:R-:W-:Y:S01]  /*10540*/  STL.64 [R1], R8 ;  /* 0x0000000801007387 */ /* 0x000fe20000100a00 */
[----:B------:R-:W-:Y:S01]  /*10550*/  IMAD R117, R117, UR5, RZ ;  /* 0x0000000575757c24 */ /* 0x000fe2000f8e02ff */
[-C--:B------:R-:W-:Y:S01]  /*10560*/  LEA R148, P5, R106, R244.reuse, 0x2 ;  /* 0x000000f46a947211 */ /* 0x080fe200078a10ff */
[----:B------:R-:W-:Y:S01]  /*10570*/  IMAD R126, R126, UR5, RZ ;  /* 0x000000057e7e7c24 */ /* 0x000fe2000f8e02ff */
[-C--:B------:R-:W-:Y:S01]  /*10580*/  LEA R144, P3, R108, R244.reuse, 0x2 ;  /* 0x000000f46c907211 */ /* 0x080fe200078610ff */
[----:B------:R-:W-:Y:S01]  /*10590*/  IMAD R132, R132, UR5, RZ ;  /* 0x0000000584847c24 */ /* 0x000fe2000f8e02ff */
[-C--:B------:R-:W-:Y:S01]  /*105a0*/  LEA R138, P1, R246, R244.reuse, 0x2 ;  /* 0x000000f4f68a7211 */ /* 0x080fe200078210ff */
[----:B------:R-:W-:Y:S01]  /*105b0*/  IMAD.MOV.U32 R240, RZ, RZ, R129 ;  /* 0x000000fffff07224 */ /* 0x000fe200078e0081 */
[----:B------:R-:W-:Y:S01]  /*105c0*/  LEA R118, P0, R249, R244, 0x2 ;  /* 0x000000f4f9767211 */ /* 0x000fe200078010ff */
[----:B------:R-:W-:Y:S01]  /*105d0*/  IMAD R112, R112, UR5, RZ ;  /* 0x0000000570707c24 */ /* 0x000fe2000f8e02ff */
[----:B------:R1:W-:Y:S01]  /*105e0*/  STL.64 [R1+0xce0], R250 ;  /* 0x000ce0fa01007387 */ /* 0x0003e20000100a00 */
[----:B------:R-:W-:-:S02]  /*105f0*/  IMAD R136, R136, UR5, RZ ;  /* 0x0000000588887c24 */ /* 0x000fc4000f8e02ff */
[----:B------:R-:W-:Y:S01]  /*10600*/  IMAD.MOV.U32 R236, RZ, RZ, R141 ;  /* 0x000000ffffec7224 */ /* 0x000fe200078e008d */
[----:B------:R-:W-:Y:S01]  /*10610*/  STL.64 [R1+0xce8], R228 ;  /* 0x000ce8e401007387 */ /* 0x000fe20000100a00 */
[----:B------:R-:W-:Y:S01]  /*10620*/  IMAD.MOV.U32 R36, RZ, RZ, R123 ;  /* 0x000000ffff247224 */ /* 0x000fe200078e007b */
[-C--:B------:R-:W-:Y:S01]  /*10630*/  LEA.HI.X.SX32 R141, R110, R6.reuse, 0x2, P2 ;  /* 0x000000066e8d7211 */ /* 0x080fe200010f16ff */
[----:B------:R-:W-:Y:S01]  /*10640*/  IMAD.MOV.U32 R242, RZ, RZ, R139 ;  /* 0x000000fffff27224 */ /* 0x000fe200078e008b */
[----:B------:R2:W-:Y:S01]  /*10650*/  STL.64 [R1+0xcf0], R226 ;  /* 0x000cf0e201007387 */ /* 0x0005e20000100a00 */
[----:B------:R-:W-:Y:S01]  /*10660*/  IMAD.MOV.U32 R39, RZ, RZ, R128 ;  /* 0x000000ffff277224 */ /* 0x000fe200078e0080 */
[-C--:B------:R-:W-:Y:S01]  /*10670*/  LEA.HI.X.SX32 R123, R119, R6.reuse, 0x2, P4 ;  /* 0x00000006777b7211 */ /* 0x080fe200020f16ff */
[----:B------:R-:W-:Y:S01]  /*10680*/  IMAD R127, R127, UR5, RZ ;  /* 0x000000057f7f7c24 */ /* 0x000fe2000f8e02ff */
[----:B------:R3:W-:Y:S01]  /*10690*/  STL.64 [R1+0xcf8], R224 ;  /* 0x000cf8e001007387 */ /* 0x0007e20000100a00 */
[----:B------:R-:W-:Y:S01]  /*106a0*/  IMAD R133, R133, UR5, RZ ;  /* 0x0000000585857c24 */ /* 0x000fe2000f8e02ff */
[-C--:B------:R-:W-:Y:S01]  /*106b0*/  LEA.HI.X.SX32 R149, R106, R6.reuse, 0x2, P5 ;  /* 0x000000066a957211 */ /* 0x080fe200028f16ff */
[----:B------:R-:W-:Y:S01]  /*106c0*/  IMAD.MOV.U32 R243, RZ, RZ, R132 ;  /* 0x000000fffff37224 */ /* 0x000fe200078e0084 */
[----:B------:R-:W-:Y:S01]  /*106d0*/  LEA.HI.X.SX32 R145, R108, R6, 0x2, P3 ;  /* 0x000000066c917211 */ /* 0x000fe200018f16ff */
[----:B------:R-:W-:Y:S01]  /*106e0*/  IMAD.MOV.U32 R37, RZ, RZ, R126 ;  /* 0x000000ffff257224 */ /* 0x000fe200078e007e */
[----:B------:R-:W-:Y:S01]  /*106f0*/  LEA R128, P2, R116, R244, 0x2 ;  /* 0x000000f474807211 */ /* 0x000fe200078410ff */
[----:B------:R-:W-:Y:S01]  /*10700*/  IMAD R137, R137, UR5, RZ ;  /* 0x0000000589897c24 */ /* 0x000fe2000f8e02ff */
[-C--:B------:R-:W-:Y:S01]  /*10710*/  LEA.HI.X.SX32 R139, R246, R6.reuse, 0x2, P1 ;  /* 0x00000006f68b7211 */ /* 0x080fe200008f16ff */
[----:B------:R-:W-:Y:S01]  /*10720*/  IMAD.MOV.U32 R232, RZ, RZ, R136 ;  /* 0x000000ffffe87224 */ /* 0x000fe200078e0088 */
[----:B------:R-:W-:Y:S01]  /*10730*/  LEA.HI.X.SX32 R119, R249, R6, 0x2, P0 ;  /* 0x00000006f9777211 */ /* 0x000fe200000f16ff */
[----:B------:R4:W-:Y:S01]  /*10740*/  STL.64 [R1+0xd00], R222 ;  /* 0x000d00de01007387 */ /* 0x0009e20000100a00 */
[----:B------:R-:W-:-:S02]  /*10750*/  LEA R132, P3, R114, R244, 0x2 ;  /* 0x000000f472847211 */ /* 0x000fc400078610ff */
[-C--:B------:R-:W-:Y:S01]  /*10760*/  LEA R126, P1, R117, R244.reuse, 0x2 ;  /* 0x000000f4757e7211 */ /* 0x080fe200078210ff */
[----:B------:R1:W-:Y:S01]  /*10770*/  STL.64 [R1+0xd08], R220 ;  /* 0x000d08dc01007387 */ /* 0x0003e20000100a00 */
[-C--:B------:R-:W-:Y:S02]  /*10780*/  LEA R106, P0, R240, R244.reuse, 0x2 ;  /* 0x000000f4f06a7211 */ /* 0x080fe400078010ff */
[----:B------:R-:W-:Y:S01]  /*10790*/  LEA R136, P5, R112, R244, 0x2 ;  /* 0x000000f470887211 */ /* 0x000fe200078a10ff */
[----:B------:R1:W-:Y:S01]  /*107a0*/  STL.64 [R1+0xd18], R218 ;  /* 0x000d18da01007387 */ /* 0x0003e20000100a00 */
[----:B------:R-:W-:Y:S01]  /*107b0*/  IMAD.MOV.U32 R55, RZ, RZ, R133 ;  /* 0x000000ffff377224 */ /* 0x000fe200078e0085 */
[-C--:B------:R-:W-:Y:S01]  /*107c0*/  LEA.HI.X.SX32 R129, R116, R6.reuse, 0x2, P2 ;  /* 0x0000000674817211 */ /* 0x080fe200010f16ff */
[----:B------:R-:W-:Y:S01]  /*107d0*/  IMAD.MOV.U32 R38, RZ, RZ, R127 ;  /* 0x000000ffff267224 */ /* 0x000fe200078e007f */
[----:B------:R1:W-:Y:S01]  /*107e0*/  STL [R1+0xd24], R216 ;  /* 0x000d24d801007387 */ /* 0x0003e20000100800 */
[----:B------:R-:W-:Y:S01]  /*107f0*/  IMAD.MOV.U32 R233, RZ, RZ, R137 ;  /* 0x000000ffffe97224 */ /* 0x000fe200078e0089 */
[----:B------:R-:W-:-:S02]  /*10800*/  LEA.HI.X.SX32 R133, R114, R6, 0x2, P3 ;  /* 0x0000000672857211 */ /* 0x000fc400018f16ff */
[----:B------:R-:W-:Y:S01]  /*10810*/  STL [R1+0xd20], R217 ;  /* 0x000d20d901007387 */ /* 0x000fe20000100800 */
[----:B------:R-:W-:Y:S02]  /*10820*/  LEA R116, P2, R252, R244, 0x2 ;  /* 0x000000f4fc747211 */ /* 0x000fe400078410ff */
[-C--:B------:R-:W-:Y:S02]  /*10830*/  LEA.HI.X.SX32 R127, R117, R6.reuse, 0x2, P1 ;  /* 0x00000006757f7211 */ /* 0x080fe400008f16ff */
[-C--:B------:R-:W-:Y:S02]  /*10840*/  LEA.HI.X.SX32 R107, R240, R6.reuse, 0x2, P0 ;  /* 0x00000006f06b7211 */ /* 0x080fe400000f16ff */
[----:B------:R-:W-:Y:S01]  /*10850*/  LEA.HI.X.SX32 R137, R112, R6, 0x2, P5 ;  /* 0x0000000670897211 */ /* 0x000fe200028f16ff */
[----:B------:R-:W2:Y:S01]  /*10860*/  LDL.LU R240, [R1+0x370] ;  /* 0x0003700001f07983 */ /* 0x000ea20000300800 */
[-C--:B------:R-:W-:Y:S02]  /*10870*/  LEA R114, P1, R36, R244.reuse, 0x2 ;  /* 0x000000f424727211 */ /* 0x080fe400078210ff */
[----:B------:R-:W-:-:S02]  /*10880*/  LEA R124, P5, R247, R244, 0x2 ;  /* 0x000000f4f77c7211 */ /* 0x000fc400078a10ff */
[----:B------:R-:W-:Y:S02]  /*10890*/  LEA.HI.X.SX32 R117, R252, R6, 0x2, P2 ;  /* 0x00000006fc757211 */ /* 0x000fe400010f16ff */
[----:B------:R-:W-:Y:S02]  /*108a0*/  LEA R104, P2, R40, R244, 0x2 ;  /* 0x000000f428687211 */ /* 0x000fe400078410ff */
[-C--:B------:R-:W-:Y:S02]  /*108b0*/  LEA.HI.X.SX32 R115, R36, R6.reuse, 0x2, P1 ;  /* 0x0000000624737211 */ /* 0x080fe400008f16ff */
[----:B------:R-:W-:Y:S02]  /*108c0*/  LEA.HI.X.SX32 R125, R247, R6, 0x2, P5 ;  /* 0x00000006f77d7211 */ /* 0x000fe400028f16ff */
[-C--:B------:R-:W-:Y:S02]  /*108d0*/  LEA R102, P1, R241, R244.reuse, 0x2 ;  /* 0x000000f4f1667211 */ /* 0x080fe400078210ff */
[----:B------:R-:W-:-:S02]  /*108e0*/  LEA R112, P5, R37, R244, 0x2 ;  /* 0x000000f425707211 */ /* 0x000fc400078a10ff */
[-C--:B------:R-:W-:Y:S02]  /*108f0*/  LEA.HI.X.SX32 R105, R40, R6.reuse, 0x2, P2 ;  /* 0x0000000628697211 */ /* 0x080fe400010f16ff */
[----:B------:R-:W3:Y:S01]  /*10900*/  LDL.LU R40, [R1+0x368] ;  /* 0x0003680001287983 */ /* 0x000ee20000300800 */
[-C--:B------:R-:W-:Y:S02]  /*10910*/  LEA.HI.X.SX32 R103, R241, R6.reuse, 0x2, P1 ;  /* 0x00000006f1677211 */ /* 0x080fe400008f16ff */
[----:B------:R-:W-:Y:S01]  /*10920*/  LEA.HI.X.SX32 R113, R37, R6, 0x2, P5 ;  /* 0x0000000625717211 */ /* 0x000fe200028f16ff */
[----:B------:R-:W3:Y:S01]  /*10930*/  LDL.LU R241, [R1+0x360] ;  /* 0x0003600001f17983 */ /* 0x000ee20000300800 */
[----:B------:R-:W-:-:S04]  /*10940*/  LEA R100, P5, R243, R244, 0x2 ;  /* 0x000000f4f3647211 */ /* 0x000fc800078a10ff */
[----:B------:R-:W-:Y:S02]  /*10950*/  LEA.HI.X.SX32 R101, R243, R6, 0x2, P5 ;  /* 0x00000006f3657211 */ /* 0x000fe400028f16ff */
[----:B------:R-:W4:Y:S01]  /*10960*/  LDL.LU R243, [R1+0x358] ;  /* 0x0003580001f37983 */ /* 0x000f220000300800 */
[-C--:B------:R-:W-:Y:S02]  /*10970*/  LEA R120, P3, R248, R244.reuse, 0x2 ;  /* 0x000000f4f8787211 */ /* 0x080fe400078610ff */
[----:B------:R-:W-:Y:S02]  /*10980*/  LEA R110, P4, R38, R244, 0x2 ;  /* 0x000000f4266e7211 */ /* 0x000fe400078810ff */
[----:B------:R-:W-:Y:S02]  /*10990*/  LEA.HI.X.SX32 R121, R248, R6, 0x2, P3 ;  /* 0x00000006f8797211 */ /* 0x000fe400018f16ff */
[----:B------:R-:W-:Y:S02]  /*109a0*/  LEA R108, P3, R39, R244, 0x2 ;  /* 0x000000f4276c7211 */ /* 0x000fe400078610ff */
[----:B------:R-:W-:-:S02]  /*109b0*/  LEA.HI.X.SX32 R111, R38, R6, 0x2, P4 ;  /* 0x00000006266f7211 */ /* 0x000fc400020f16ff */
[----:B------:R-:W-:Y:S02]  /*109c0*/  LEA R98, P4, R55, R244, 0x2 ;  /* 0x000000f437627211 */ /* 0x000fe400078810ff */
[----:B------:R-:W-:Y:S02]  /*109d0*/  LEA.HI.X.SX32 R109, R39, R6, 0x2, P3 ;  /* 0x00000006276d7211 */ /* 0x000fe400018f16ff */
[-C--:B------:R-:W-:Y:S02]  /*109e0*/  LEA R96, P3, R230, R244.reuse, 0x2 ;  /* 0x000000f4e6607211 */ /* 0x080fe400078610ff */
[----:B------:R-:W-:Y:S02]  /*109f0*/  LEA R94, P0, R231, R244, 0x2 ;  /* 0x000000f4e75e7211 */ /* 0x000fe400078010ff */
[----:B------:R-:W-:Y:S02]  /*10a00*/  LEA.HI.X.SX32 R99, R55, R6, 0x2, P4 ;  /* 0x0000000637637211 */ /* 0x000fe400020f16ff */
[----:B------:R-:W-:Y:S01]  /*10a10*/  LEA R92, P2, R232, R244, 0x2 ;  /* 0x000000f4e85c7211 */ /* 0x000fe200078410ff */
[----:B------:R-:W4:Y:S01]  /*10a20*/  LDL.LU R55, [R1+0x350] ;  /* 0x0003500001377983 */ /* 0x000f220000300800 */
[----:B------:R-:W-:-:S02]  /*10a30*/  LEA.HI.X.SX32 R97, R230, R6, 0x2, P3 ;  /* 0x00000006e6617211 */ /* 0x000fc400018f16ff */
[----:B------:R-:W-:Y:S01]  /*10a40*/  LEA R90, P1, R233, R244, 0x2 ;  /* 0x000000f4e95a7211 */ /* 0x000fe200078210ff */
[----:B------:R-:W4:Y:S01]  /*10a50*/  LDL.LU R230, [R1+0x348] ;  /* 0x0003480001e67983 */ /* 0x000f220000300800 */
[-C--:B------:R-:W-:Y:S02]  /*10a60*/  LEA.HI.X.SX32 R95, R231, R6.reuse, 0x2, P0 ;  /* 0x00000006e75f7211 */ /* 0x080fe400000f16ff */
[-C--:B------:R-:W-:Y:S01]  /*10a70*/  LEA.HI.X.SX32 R93, R232, R6.reuse, 0x2, P2 ;  /* 0x00000006e85d7211 */ /* 0x080fe200010f16ff */
[----:B------:R-:W4:Y:S01]  /*10a80*/  LDL.LU R231, [R1+0x340] ;  /* 0x0003400001e77983 */ /* 0x000f220000300800 */
[----:B------:R-:W-:-:S03]  /*10a90*/  LEA.HI.X.SX32 R91, R233, R6, 0x2, P1 ;  /* 0x00000006e95b7211 */ /* 0x000fc600008f16ff */
[----:B------:R-:W4:Y:S01]  /*10aa0*/  LDL.LU R232, [R1+0x338] ;  /* 0x0003380001e87983 */ /* 0x000f220000300800 */
[----:B------:R-:W-:-:S03]  /*10ab0*/  LEA R88, P5, R234, R244, 0x2 ;  /* 0x000000f4ea587211 */ /* 0x000fc600078a10ff */
[----:B------:R-:W4:Y:S01]  /*10ac0*/  LDL.LU R233, [R1+0x330] ;  /* 0x0003300001e97983 */ /* 0x000f220000300800 */
[----:B------:R-:W-:Y:S02]  /*10ad0*/  LEA R86, P4, R242, R244, 0x2 ;  /* 0x000000f4f2567211 */ /* 0x000fe400078810ff */
[----:B------:R-:W-:Y:S02]  /*10ae0*/  LEA.HI.X.SX32 R89, R234, R6, 0x2, P5 ;  /* 0x00000006ea597211 */ /* 0x000fe400028f16ff */
[----:B------:R-:W4:Y:S01]  /*10af0*/  LDL.LU R234, [R1+0x328] ;  /* 0x0003280001ea7983 */ /* 0x000f220000300800 */
[C---:B------:R-:W-:Y:S02]  /*10b00*/  LEA R84, P3, R235.reuse, R244, 0x2 ;  /* 0x000000f4eb547211 */ /* 0x040fe400078610ff */
[----:B------:R-:W-:Y:S02]  /*10b10*/  LEA.HI.X.SX32 R87, R242, R6, 0x2, P4 ;  /* 0x00000006f2577211 */ /* 0x000fe400020f16ff */
[----:B------:R-:W-:Y:S01]  /*10b20*/  LEA R82, P0, R236, R244, 0x2 ;  /* 0x000000f4ec527211 */ /* 0x000fe200078010ff */
[----:B------:R-:W4:Y:S01]  /*10b30*/  LDL.LU R242, [R1+0x320] ;  /* 0x0003200001f27983 */ /* 0x000f220000300800 */
[----:B------:R-:W-:-:S02]  /*10b40*/  LEA.HI.X.SX32 R85, R235, R6, 0x2, P3 ;  /* 0x00000006eb557211 */ /* 0x000fc400018f16ff */
[----:B------:R-:W-:Y:S01]  /*10b50*/  LEA R80, P2, R237, R244, 0x2 ;  /* 0x000000f4ed507211 */ /* 0x000fe200078410ff */
[----:B------:R-:W4:Y:S01]  /*10b60*/  LDL.LU R235, [R1+0x318] ;  /* 0x0003180001eb7983 */ /* 0x000f220000300800 */
[----:B------:R-:W-:Y:S02]  /*10b70*/  LEA.HI.X.SX32 R83, R236, R6, 0x2, P0 ;  /* 0x00000006ec537211 */ /* 0x000fe400000f16ff */
[CC--:B------:R-:W-:Y:S01]  /*10b80*/  LEA R78, P1, R238.reuse, R244.reuse, 0x2 ;  /* 0x000000f4ee4e7211 */ /* 0x0c0fe200078210ff */
[----:B------:R-:W4:Y:S01]  /*10b90*/  LDL.LU R236, [R1+0x310] ;  /* 0x0003100001ec7983 */ /* 0x000f220000300800 */
[----:B------:R-:W-:Y:S02]  /*10ba0*/  LEA R76, P5, R239, R244, 0x2 ;  /* 0x000000f4ef4c7211 */ /* 0x000fe400078a10ff */
[-C--:B------:R-:W-:Y:S02]  /*10bb0*/  LEA.HI.X.SX32 R81, R237, R6.reuse, 0x2, P2 ;  /* 0x00000006ed517211 */ /* 0x080fe400010f16ff */
[----:B------:R-:W4:Y:S01]  /*10bc0*/  LDL.LU R237, [R1+0x308] ;  /* 0x0003080001ed7983 */ /* 0x000f220000300800 */
[----:B------:R-:W-:-:S02]  /*10bd0*/  LEA.HI.X.SX32 R79, R238, R6, 0x2, P1 ;  /* 0x00000006ee4f7211 */ /* 0x000fc400008f16ff */
[----:B------:R-:W-:Y:S01]  /*10be0*/  LEA.HI.X.SX32 R77, R239, R6, 0x2, P5 ;  /* 0x00000006ef4d7211 */ /* 0x000fe200028f16ff */
[----:B------:R-:W4:Y:S04]  /*10bf0*/  LDL.LU R238, [R1+0x300] ;  /* 0x0003000001ee7983 */ /* 0x000f280000300800 */
[----:B------:R-:W4:Y:S01]  /*10c00*/  LDL.LU R239, [R1+0x2f8] ;  /* 0x0002f80001ef7983 */ /* 0x000f220000300800 */
[----:B--2---:R-:W-:-:S04]  /*10c10*/  LEA R74, P4, R240, R244, 0x2 ;  /* 0x000000f4f04a7211 */ /* 0x004fc800078810ff */
[----:B------:R-:W-:Y:S02]  /*10c20*/  LEA.HI.X.SX32 R75, R240, R6, 0x2, P4 ;  /* 0x00000006f04b7211 */ /* 0x000fe400020f16ff */
[----:B------:R-:W2:Y:S04]  /*10c30*/  LDL.LU R240, [R1+0x2f0] ;  /* 0x0002f00001f07983 */ /* 0x000ea80000300800 */
[----:B------:R-:W2:Y:S01]  /*10c40*/  LDL.LU R29, [R1+0x2e8] ;  /* 0x0002e800011d7983 */ /* 0x000ea20000300800 */
[----:B---3--:R-:W-:-:S04]  /*10c50*/  LEA R70, P0, R241, R244, 0x2 ;  /* 0x000000f4f1467211 */ /* 0x008fc800078010ff */
[----:B------:R-:W-:Y:S02]  /*10c60*/  LEA.HI.X.SX32 R71, R241, R6, 0x2, P0 ;  /* 0x00000006f1477211 */ /* 0x000fe400000f16ff */
[----:B------:R-:W3:Y:S01]  /*10c70*/  LDL.LU R241, [R1+0x2e0] ;  /* 0x0002e00001f17983 */ /* 0x000ee20000300800 */
[----:B----4-:R-:W-:-:S04]  /*10c80*/  LEA R68, P2, R243, R244, 0x2 ;  /* 0x000000f4f3447211 */ /* 0x010fc800078410ff */
[----:B------:R-:W-:Y:S02]  /*10c90*/  LEA.HI.X.SX32 R69, R243, R6, 0x2, P2 ;  /* 0x00000006f3457211 */ /* 0x000fe400010f16ff */
[----:B------:R-:W4:Y:S01]  /*10ca0*/  LDL.LU R243, [R1+0x2d0] ;  /* 0x0002d00001f37983 */ /* 0x000f220000300800 */
[----:B------:R-:W-:-:S03]  /*10cb0*/  LEA R72, P3, R40, R244, 0x2 ;  /* 0x000000f428487211 */ /* 0x000fc600078610ff */
[----:B------:R-:W4:Y:S01]  /*10cc0*/  LDL.LU R23, [R1+0x2b0] ;  /* 0x0002b00001177983 */ /* 0x000f220000300800 */
[----:B------:R-:W-:Y:S02]  /*10cd0*/  LEA.HI.X.SX32 R73, R40, R6, 0x2, P3 ;  /* 0x0000000628497211 */ /* 0x000fe400018f16ff */
[CC--:B------:R-:W-:Y:S02]  /*10ce0*/  LEA R64, P5, R230.reuse, R244.reuse, 0x2 ;  /* 0x000000f4e6407211 */ /* 0x0c0fe400078a10ff */
        /* <DEDUP_REMOVED lines=8> */
[----:B------:R-:W-:Y:S01]  /*10d70*/  LEA R66, P1, R55, R244, 0x2 ;  /* 0x000000f437427211 */ /* 0x000fe200078210ff */
[----:B------:R-:W4:Y:S01]  /*10d80*/  LDL.LU R232, [R1+0x288] ;  /* 0x0002880001e87983 */ /* 0x000f220000300800 */
[----:B------:R-:W-:Y:S02]  /*10d90*/  LEA.HI.X.SX32 R59, R233, R6, 0x2, P0 ;  /* 0x00000006e93b7211 */ /* 0x000fe400000f16ff */
[----:B------:R-:W-:Y:S01]  /*10da0*/  LEA R56, P2, R234, R244, 0x2 ;  /* 0x000000f4ea387211 */ /* 0x000fe200078410ff */
[----:B------:R-:W4:Y:S01]  /*10db0*/  LDL.LU R233, [R1+0x280] ;  /* 0x0002800001e97983 */ /* 0x000f220000300800 */
[----:B------:R-:W-:-:S02]  /*10dc0*/  LEA.HI.X.SX32 R67, R55, R6, 0x2, P1 ;  /* 0x0000000637437211 */ /* 0x000fc400008f16ff */
        /* <DEDUP_REMOVED lines=8> */
[C---:B------:R-:W-:Y:S01]  /*10e50*/  LEA R48, P3, R237.reuse, R244, 0x2 ;  /* 0x000000f4ed307211 */ /* 0x040fe200078610ff */
[----:B------:R-:W4:Y:S01]  /*10e60*/  LDL.LU R235, [R1+0x268] ;  /* 0x0002680001eb7983 */ /* 0x000f220000300800 */
[----:B------:R-:W-:Y:S02]  /*10e70*/  LEA.HI.X.SX32 R51, R236, R6, 0x2, P4 ;  /* 0x00000006ec337211 */ /* 0x000fe400020f16ff */
[C---:B------:R-:W-:Y:S01]  /*10e80*/  LEA R46, P0, R238.reuse, R244, 0x2 ;  /* 0x000000f4ee2e7211 */ /* 0x040fe200078010ff */
[----:B------:R-:W4:Y:S01]  /*10e90*/  LDL.LU R236, [R1+0x250] ;  /* 0x0002500001ec7983 */ /* 0x000f220000300800 */
[----:B------:R-:W-:Y:S02]  /*10ea0*/  LEA.HI.X.SX32 R49, R237, R6, 0x2, P3 ;  /* 0x00000006ed317211 */ /* 0x000fe400018f16ff */
[----:B------:R-:W-:Y:S01]  /*10eb0*/  LEA R44, P2, R239, R244, 0x2 ;  /* 0x000000f4ef2c7211 */ /* 0x000fe200078410ff */
        /* <DEDUP_REMOVED lines=8> */
[----:B-1----:R-:W2:Y:S01]  /*10f40*/  LDL.LU R250, [R1+0x2a8] ;  /* 0x0002a80001fa7983 */ /* 0x002ea20000300800 */
        /* <DEDUP_REMOVED lines=9> */
[-C--:B------:R-:W-:Y:S02]  /*10fe0*/  LEA R34, P0, R23, R244.reuse, 0x2 ;  /* 0x000000f417227211 */ /* 0x080fe400078010ff */
[CC--:B------:R-:W-:Y:S02]  /*10ff0*/  LEA R32, P2, R230.reuse, R244.reuse, 0x2 ;  /* 0x000000f4e6207211 */ /* 0x0c0fe400078410ff */
[C---:B------:R-:W-:Y:S02]  /*11000*/  LEA R30, P1, R231.reuse, R244, 0x2 ;  /* 0x000000f4e71e7211 */ /* 0x040fe400078210ff */
[----:B------:R-:W-:Y:S02]  /*11010*/  LEA.HI.X.SX32 R33, R230, R6, 0x2, P2 ;  /* 0x00000006e6217211 */ /* 0x000fe400010f16ff */
[----:B------:R-:W-:Y:S01]  /*11020*/  LEA R28, P5, R232, R244, 0x2 ;  /* 0x000000f4e81c7211 */ /* 0x000fe200078a10ff */
[----:B------:R-:W4:Y:S01]  /*11030*/  LDL.LU R230, [R1+0x2c0] ;  /* 0x0002c00001e67983 */ /* 0x000f220000300800 */
[----:B------:R-:W-:-:S02]  /*11040*/  LEA.HI.X.SX32 R31, R231, R6, 0x2, P1 ;  /* 0x00000006e71f7211 */ /* 0x000fc400008f16ff */
[C---:B------:R-:W-:Y:S01]  /*11050*/  LEA R26, P4, R233.reuse, R244, 0x2 ;  /* 0x000000f4e91a7211 */ /* 0x040fe200078810ff */
[----:B------:R-:W4:Y:S01]  /*11060*/  LDL.LU R231, [R1+0x2c8] ;  /* 0x0002c80001e77983 */ /* 0x000f220000300800 */
[-C--:B------:R-:W-:Y:S02]  /*11070*/  LEA.HI.X.SX32 R29, R232, R6.reuse, 0x2, P5 ;  /* 0x00000006e81d7211 */ /* 0x080fe400028f16ff */
[----:B------:R-:W-:Y:S01]  /*11080*/  LEA.HI.X.SX32 R27, R233, R6, 0x2, P4 ;  /* 0x00000006e91b7211 */ /* 0x000fe200020f16ff */
[----:B------:R-:W4:Y:S01]  /*11090*/  LDL.LU R232, [R1+0x2d8] ;  /* 0x0002d80001e87983 */ /* 0x000f220000300800 */
[----:B------:R-:W-:-:S03]  /*110a0*/  LEA R24, P3, R234, R244, 0x2 ;  /* 0x000000f4ea187211 */ /* 0x000fc600078610ff */
[----:B------:R-:W4:Y:S01]  /*110b0*/  LDL.LU R233, [R1+0x22c] ;  /* 0x00022c0001e97983 */ /* 0x000f220000300800 */
[-C--:B------:R-:W-:Y:S02]  /*110c0*/  LEA.HI.X.SX32 R35, R23, R6.reuse, 0x2, P0 ;  /* 0x0000000617237211 */ /* 0x080fe400000f16ff */
[----:B------:R-:W-:Y:S02]  /*110d0*/  LEA.HI.X.SX32 R25, R234, R6, 0x2, P3 ;  /* 0x00000006ea197211 */ /* 0x000fe400018f16ff */
[CC--:B------:R-:W-:Y:S01]  /*110e0*/  LEA R22, P0, R242.reuse, R244.reuse, 0x2 ;  /* 0x000000f4f2167211 */ /* 0x0c0fe200078010ff */
        /* <DEDUP_REMOVED lines=20> */
[C---:B------:R-:W-:Y:S01]  /*11230*/  LEA R8, P2, R250.reuse, R244, 0x2 ;  /* 0x000000f4fa087211 */ /* 0x040fe200078410ff */
[----:B------:R-:W2:Y:S03]  /*11240*/  LDL.LU R240, [R1+0x244] ;  /* 0x0002440001f07983 */ /* 0x000ea60000300800 */
[----:B------:R-:W-:Y:S02]  /*11250*/  LEA.HI.X.SX32 R9, R250, R6, 0x2, P2 ;  /* 0x00000006fa097211 */ /* 0x000fe400010f16ff */
[----:B------:R-:W2:Y:S01]  /*11260*/  LDL.LU R250, [R1+0x254] ;  /* 0x0002540001fa7983 */ /* 0x000ea20000300800 */
[----:B---3--:R-:W-:-:S04]  /*11270*/  LEA R226, P1, R241, R244, 0x2 ;  /* 0x000000f4f1e27211 */ /* 0x008fc800078210ff */
[----:B------:R-:W-:Y:S02]  /*11280*/  LEA.HI.X.SX32 R227, R241, R6, 0x2, P1 ;  /* 0x00000006f1e37211 */ /* 0x000fe400008f16ff */
[----:B------:R-:W3:Y:S01]  /*11290*/  LDL.LU R241, [R1+0x25c] ;  /* 0x00025c0001f17983 */ /* 0x000ee20000300800 */
[----:B----4-:R-:W-:-:S03]  /*112a0*/  LEA R224, P5, R243, R244, 0x2 ;  /* 0x000000f4f3e07211 */ /* 0x010fc600078a10ff */
[----:B------:R1:W-:Y:S01]  /*112b0*/  STL.64 [R1+0x1d0], R226 ;  /* 0x0001d0e201007387 */ /* 0x0003e20000100a00 */
[----:B------:R-:W-:-:S03]  /*112c0*/  LEA.HI.X.SX32 R225, R243, R6, 0x2, P5 ;  /* 0x00000006f3e17211 */ /* 0x000fc600028f16ff */
[----:B------:R-:W4:Y:S01]  /*112d0*/  LDL.LU R243, [R1+0x264] ;  /* 0x0002640001f37983 */ /* 0x000f220000300800 */
[----:B------:R-:W-:-:S04]  /*112e0*/  LEA R222, P4, R251, R244, 0x2 ;  /* 0x000000f4fbde7211 */ /* 0x000fc800078810ff */
[----:B------:R-:W-:Y:S01]  /*112f0*/  LEA.HI.X.SX32 R223, R251, R6, 0x2, P4 ;  /* 0x00000006fbdf7211 */ /* 0x000fe200020f16ff */
[----:B------:R1:W-:Y:S04]  /*11300*/  STL.64 [R1+0x1d8], R224 ;  /* 0x0001d8e001007387 */ /* 0x0003e80000100a00 */
[----:B------:R-:W4:Y:S04]  /*11310*/  LDL.LU R251, [R1+0x26c] ;  /* 0x00026c0001fb7983 */ /* 0x000f280000300800 */
[----:B------:R1:W-:Y:S01]  /*11320*/  STL.64 [R1+0x1e0], R222 ;  /* 0x0001e0de01007387 */ /* 0x0003e20000100a00 */
[----:B------:R-:W-:-:S02]  /*11330*/  LEA R220, P3, R230, R244, 0x2 ;  /* 0x000000f4e6dc7211 */ /* 0x000fc400078610ff */
[C---:B------:R-:W-:Y:S02]  /*11340*/  LEA R218, P0, R231.reuse, R244, 0x2 ;  /* 0x000000f4e7da7211 */ /* 0x040fe400078010ff */
[----:B------:R-:W-:Y:S02]  /*11350*/  LEA.HI.X.SX32 R221, R230, R6, 0x2, P3 ;  /* 0x00000006e6dd7211 */ /* 0x000fe400018f16ff */
[C---:B------:R-:W-:Y:S01]  /*11360*/  LEA R216, P2, R232.reuse, R244, 0x2 ;  /* 0x000000f4e8d87211 */ /* 0x040fe200078410ff */
[----:B------:R-:W4:Y:S01]  /*11370*/  LDL.LU R230, [R1+0x274] ;  /* 0x0002740001e67983 */ /* 0x000f220000300800 */
[----:B------:R-:W-:Y:S02]  /*11380*/  LEA.HI.X.SX32 R219, R231, R6, 0x2, P0 ;  /* 0x00000006e7db7211 */ /* 0x000fe400000f16ff */
[----:B-1----:R-:W-:Y:S01]  /*11390*/  LEA R226, P1, R233, R244, 0x2 ;  /* 0x000000f4e9e27211 */ /* 0x002fe200078210ff */
[----:B------:R1:W-:Y:S01]  /*113a0*/  STL.64 [R1+0x1e8], R220 ;  /* 0x0001e8dc01007387 */ /* 0x0003e20000100a00 */
[----:B------:R-:W-:-:S02]  /*113b0*/  LEA.HI.X.SX32 R217, R232, R6, 0x2, P2 ;  /* 0x00000006e8d97211 */ /* 0x000fc400010f16ff */
[----:B------:R-:W-:Y:S01]  /*113c0*/  LEA.HI.X.SX32 R227, R233, R6, 0x2, P1 ;  /* 0x00000006e9e37211 */ /* 0x000fe200008f16ff */
[----:B------:R-:W4:Y:S01]  /*113d0*/  LDL.LU R231, [R1+0x27c] ;  /* 0x00027c0001e77983 */ /* 0x000f220000300800 */
[----:B------:R-:W-:-:S03]  /*113e0*/  LEA R224, P5, R234, R244, 0x2 ;  /* 0x000000f4eae07211 */ /* 0x000fc600078a10ff */
[----:B------:R1:W-:Y:S01]  /*113f0*/  STL.64 [R1+0x208], R218 ;  /* 0x000208da01007387 */ /* 0x0003e20000100a00 */
[----:B------:R-:W-:-:S03]  /*11400*/  LEA.HI.X.SX32 R225, R234, R6, 0x2, P5 ;  /* 0x00000006eae17211 */ /* 0x000fc600028f16ff */
[----:B------:R-:W4:Y:S01]  /*11410*/  LDL.LU R232, [R1+0x284] ;  /* 0x0002840001e87983 */ /* 0x000f220000300800 */
[----:B------:R-:W-:-:S03]  /*11420*/  LEA R222, P4, R242, R244, 0x2 ;  /* 0x000000f4f2de7211 */ /* 0x000fc600078810ff */
[----:B------:R1:W-:Y:S02]  /*11430*/  STL.64 [R1+0x200], R216 ;  /* 0x000200d801007387 */ /* 0x0003e40000100a00 */
[----:B-1----:R-:W-:Y:S02]  /*11440*/  LEA R220, P3, R235, R244, 0x2 ;  /* 0x000000f4ebdc7211 */ /* 0x002fe400078610ff */
[----:B------:R-:W4:Y:S04]  /*11450*/  LDL.LU R233, [R1+0x28c] ;  /* 0x00028c0001e97983 */ /* 0x000f280000300800 */
[----:B------:R1:W-:Y:S01]  /*11460*/  STL.64 [R1+0x1f8], R226 ;  /* 0x0001f8e201007387 */ /* 0x0003e20000100a00 */
[----:B------:R-:W-:-:S03]  /*11470*/  LEA.HI.X.SX32 R223, R242, R6, 0x2, P4 ;  /* 0x00000006f2df7211 */ /* 0x000fc600020f16ff */
[----:B------:R-:W4:Y:S01]  /*11480*/  LDL.LU R234, [R1+0x294] ;  /* 0x0002940001ea7983 */ /* 0x000f220000300800 */
[----:B------:R-:W-:Y:S02]  /*11490*/  LEA R218, P0, R236, R244, 0x2 ;  /* 0x000000f4ecda7211 */ /* 0x000fe400078010ff */
[----:B------:R-:W-:Y:S01]  /*114a0*/  LEA.HI.X.SX32 R221, R235, R6, 0x2, P3 ;  /* 0x00000006ebdd7211 */ /* 0x000fe200018f16ff */
[----:B------:R1:W-:Y:S01]  /*114b0*/  STL.64 [R1+0x1f0], R224 ;  /* 0x0001f0e001007387 */ /* 0x0003e20000100a00 */
[----:B------:R-:W-:-:S03]  /*114c0*/  LEA R216, P2, R237, R244, 0x2 ;  /* 0x000000f4edd87211 */ /* 0x000fc600078410ff */
[----:B------:R-:W4:Y:S01]  /*114d0*/  LDL.LU R242, [R1+0x29c] ;  /* 0x00029c0001f27983 */ /* 0x000f220000300800 */
[----:B------:R-:W-:Y:S02]  /*114e0*/  LEA.HI.X.SX32 R219, R236, R6, 0x2, P0 ;  /* 0x00000006ecdb7211 */ /* 0x000fe400000f16ff */
[----:B-1----:R-:W-:Y:S01]  /*114f0*/  LEA R226, P1, R238, R244, 0x2 ;  /* 0x000000f4eee27211 */ /* 0x002fe200078210ff */
[----:B------:R2:W-:Y:S01]  /*11500*/  STL.64 [R1+0x210], R222 ;  /* 0x000210de01007387 */ /* 0x0005e20000100a00 */
[----:B------:R-:W-:-:S03]  /*11510*/  LEA.HI.X.SX32 R217, R237, R6, 0x2, P2 ;  /* 0x00000006edd97211 */ /* 0x000fc600010f16ff */
[----:B------:R-:W4:Y:S01]  /*11520*/  LDL.LU R235, [R1+0x2a4] ;  /* 0x0002a40001eb7983 */ /* 0x000f220000300800 */
[----:B------:R-:W-:-:S03]  /*11530*/  LEA R224, P5, R239, R244, 0x2 ;  /* 0x000000f4efe07211 */ /* 0x000fc600078a10ff */
[----:B------:R1:W-:Y:S01]  /*11540*/  STL.64 [R1+0x218], R220 ;  /* 0x000218dc01007387 */ /* 0x0003e20000100a00 */
[----:B------:R-:W-:-:S03]  /*11550*/  LEA.HI.X.SX32 R227, R238, R6, 0x2, P1 ;  /* 0x00000006eee37211 */ /* 0x000fc600008f16ff */
[----:B------:R-:W4:Y:S01]  /*11560*/  LDL.LU R236, [R1+0x2ac] ;  /* 0x0002ac0001ec7983 */ /* 0x000f220000300800 */
[----:B------:R-:W-:-:S03]  /*11570*/  LEA.HI.X.SX32 R225, R239, R6, 0x2, P5 ;  /* 0x00000006efe17211 */ /* 0x000fc600028f16ff */
[----:B------:R3:W-:Y:S04]  /*11580*/  STL.64 [R1+0x220], R218 ;  /* 0x000220da01007387 */ /* 0x0007e80000100a00 */
[----:B------:R-:W4:Y:S04]  /*11590*/  LDL.LU R237, [R1+0x2b4] ;  /* 0x0002b40001ed7983 */ /* 0x000f280000300800 */
[----:B------:R4:W-:Y:S04]  /*115a0*/  STL.64 [R1+0x228], R216 ;  /* 0x000228d801007387 */ /* 0x0009e80000100a00 */
[----:B------:R-:W4:Y:S04]  /*115b0*/  LDL.LU R238, [R1+0x2bc] ;  /* 0x0002bc0001ee7983 */ /* 0x000f280000300800 */
[----:B------:R1:W-:Y:S04]  /*115c0*/  STL.64 [R1+0x230], R226 ;  /* 0x000230e201007387 */ /* 0x0003e80000100a00 */
[----:B------:R-:W4:Y:S04]  /*115d0*/  LDL.LU R239, [R1+0x2c4] ;  /* 0x0002c40001ef7983 */ /* 0x000f280000300800 */
[----:B------:R1:W-:Y:S01]  /*115e0*/  STL.64 [R1+0x248], R224 ;  /* 0x000248e001007387 */ /* 0x0003e20000100a00 */
[----:B--2---:R-:W-:-:S04]  /*115f0*/  LEA R222, P4, R240, R244, 0x2 ;  /* 0x000000f4f0de7211 */ /* 0x004fc800078810ff */
[----:B------:R-:W-:Y:S02]  /*11600*/  LEA.HI.X.SX32 R223, R240, R6, 0x2, P4 ;  /* 0x00000006f0df7211 */ /* 0x000fe400020f16ff */
[C---:B-1----:R-:W-:Y:S01]  /*11610*/  LEA R220, P3, R250.reuse, R244, 0x2 ;  /* 0x000000f4fadc7211 */ /* 0x042fe200078610ff */
[----:B------:R-:W2:Y:S03]  /*11620*/  LDL.LU R240, [R1+0x2cc] ;  /* 0x0002cc0001f07983 */ /* 0x000ea60000300800 */
[----:B------:R-:W-:Y:S01]  /*11630*/  LEA.HI.X.SX32 R221, R250, R6, 0x2, P3 ;  /* 0x00000006fadd7211 */ /* 0x000fe200018f16ff */
[----:B------:R1:W-:Y:S04]  /*11640*/  STL.64 [R1+0x240], R222 ;  /* 0x000240de01007387 */ /* 0x0003e80000100a00 */
[----:B------:R-:W2:Y:S01]  /*11650*/  LDL.LU R229, [R1+0x2d4] ;  /* 0x0002d40001e57983 */ /* 0x000ea20000300800 */
[----:B---3--:R-:W-:-:S03]  /*11660*/  LEA R218, P0, R241, R244, 0x2 ;  /* 0x000000f4f1da7211 */ /* 0x008fc600078010ff */
[----:B------:R3:W-:Y:S01]  /*11670*/  STL.64 [R1+0x238], R220 ;  /* 0x000238dc01007387 */ /* 0x0007e20000100a00 */
[----:B------:R-:W-:-:S03]  /*11680*/  LEA.HI.X.SX32 R219, R241, R6, 0x2, P0 ;  /* 0x00000006f1db7211 */ /* 0x000fc600000f16ff */
[----:B------:R-:W2:Y:S01]  /*11690*/  LDL.LU R241, [R1+0x2dc] ;  /* 0x0002dc0001f17983 */ /* 0x000ea20000300800 */
[----:B----4-:R-:W-:-:S03]  /*116a0*/  LEA R216, P2, R243, R244, 0x2 ;  /* 0x000000f4f3d87211 */ /* 0x010fc600078410ff */
[----:B------:R4:W-:Y:S01]  /*116b0*/  STL.64 [R1+0x250], R218 ;  /* 0x000250da01007387 */ /* 0x0009e20000100a00 */
[----:B------:R-:W-:-:S03]  /*116c0*/  LEA.HI.X.SX32 R217, R243, R6, 0x2, P2 ;  /* 0x00000006f3d97211 */ /* 0x000fc600010f16ff */
[----:B------:R-:W2:Y:S01]  /*116d0*/  LDL.LU R243, [R1+0x2e4] ;  /* 0x0002e40001f37983 */ /* 0x000ea20000300800 */
[----:B------:R-:W-:-:S03]  /*116e0*/  LEA R226, P1, R251, R244, 0x2 ;  /* 0x000000f4fbe27211 */ /* 0x000fc600078210ff */
[----:B------:R1:W-:Y:S01]  /*116f0*/  STL.64 [R1+0x258], R216 ;  /* 0x000258d801007387 */ /* 0x0003e20000100a00 */
[----:B------:R-:W-:-:S03]  /*11700*/  LEA.HI.X.SX32 R227, R251, R6, 0x2, P1 ;  /* 0x00000006fbe37211 */ /* 0x000fc600008f16ff */
[----:B------:R-:W2:Y:S04]  /*11710*/  LDL.LU R250, [R1+0x2ec] ;  /* 0x0002ec0001fa7983 */ /* 0x000ea80000300800 */
[----:B------:R1:W-:Y:S04]  /*11720*/  STL.64 [R1+0x260], R226 ;  /* 0x000260e201007387 */ /* 0x0003e80000100a00 */
[----:B------:R-:W2:Y:S01]  /*11730*/  LDL.LU R251, [R1+0x2f4] ;  /* 0x0002f40001fb7983 */ /* 0x000ea20000300800 */
[----:B------:R-:W-:-:S04]  /*11740*/  LEA R224, P5, R230, R244, 0x2 ;  /* 0x000000f4e6e07211 */ /* 0x000fc800078a10ff */
[----:B------:R-:W-:Y:S02]  /*11750*/  LEA.HI.X.SX32 R225, R230, R6, 0x2, P5 ;  /* 0x00000006e6e17211 */ /* 0x000fe400028f16ff */
[----:B-1----:R-:W-:-:S03]  /*11760*/  LEA R222, P4, R231, R244, 0x2 ;  /* 0x000000f4e7de7211 */ /* 0x002fc600078810ff */
[----:B------:R1:W-:Y:S01]  /*11770*/  STL.64 [R1+0x268], R224 ;  /* 0x000268e001007387 */ /* 0x0003e20000100a00 */
[----:B------:R-:W-:-:S03]  /*11780*/  LEA.HI.X.SX32 R223, R231, R6, 0x2, P4 ;  /* 0x00000006e7df7211 */ /* 0x000fc600020f16ff */
        /* <DEDUP_REMOVED lines=12> */
[----:B------:R-:W2:Y:S01]  /*11850*/  LDL.LU R233, [R1+0x314] ;  /* 0x0003140001e97983 */ /* 0x000ea20000300800 */
[----:B------:R-:W-:-:S03]  /*11860*/  LEA R226, P1, R242, R244, 0x2 ;  /* 0x000000f4f2e27211 */ /* 0x000fc600078210ff */
[----:B------:R3:W-:Y:S01]  /*11870*/  STL.64 [R1+0x288], R216 ;  /* 0x000288d801007387 */ /* 0x0007e20000100a00 */
[----:B------:R-:W-:-:S03]  /*11880*/  LEA.HI.X.SX32 R227, R242, R6, 0x2, P1 ;  /* 0x00000006f2e37211 */ /* 0x000fc600008f16ff */
[----:B------:R-:W2:Y:S01]  /*11890*/  LDL.LU R234, [R1+0x31c] ;  /* 0x00031c0001ea7983 */ /* 0x000ea20000300800 */
[----:B-1----:R-:W-:-:S03]  /*118a0*/  LEA R224, P5, R235, R244, 0x2 ;  /* 0x000000f4ebe07211 */ /* 0x002fc600078a10ff */
[----:B------:R-:W2:Y:S01]  /*118b0*/  LDL.LU R242, [R1+0x324] ;  /* 0x0003240001f27983 */ /* 0x000ea20000300800 */
[----:B------:R-:W-:Y:S02]  /*118c0*/  LEA.HI.X.SX32 R225, R235, R6, 0x2, P5 ;  /* 0x00000006ebe17211 */ /* 0x000fe400028f16ff */
[C---:B---3--:R-:W-:Y:S01]  /*118d0*/  LEA R222, P4, R236.reuse, R244, 0x2 ;  /* 0x000000f4ecde7211 */ /* 0x048fe200078810ff */
[----:B------:R2:W-:Y:S03]  /*118e0*/  STL.64 [R1+0x290], R226 ;  /* 0x000290e201007387 */ /* 0x0005e60000100a00 */
[----:B------:R-:W-:Y:S01]  /*118f0*/  LEA.HI.X.SX32 R223, R236, R6, 0x2, P4 ;  /* 0x00000006ecdf7211 */ /* 0x000fe200020f16ff */
[----:B------:R-:W3:Y:S01]  /*11900*/  LDL.LU R235, [R1+0x32c] ;  /* 0x00032c0001eb7983 */ /* 0x000ee20000300800 */
[----:B----4-:R-:W-:-:S03]  /*11910*/  LEA R220, P3, R237, R244, 0x2 ;  /* 0x000000f4eddc7211 */ /* 0x010fc600078610ff */
[----:B------:R1:W-:Y:S01]  /*11920*/  STL.64 [R1+0x298], R224 ;  /* 0x000298e001007387 */ /* 0x0003e20000100a00 */
[----:B------:R-:W-:-:S03]  /*11930*/  LEA.HI.X.SX32 R221, R237, R6, 0x2, P3 ;  /* 0x00000006eddd7211 */ /* 0x000fc600018f16ff */
[----:B------:R-:W4:Y:S01]  /*11940*/  LDL.LU R236, [R1+0x334] ;  /* 0x0003340001ec7983 */ /* 0x000f220000300800 */
[----:B------:R-:W-:-:S03]  /*11950*/  LEA R218, P0, R238, R244, 0x2 ;  /* 0x000000f4eeda7211 */ /* 0x000fc600078010ff */
[----:B------:R1:W-:Y:S01]  /*11960*/  STL.64 [R1+0x2a0], R222 ;  /* 0x0002a0de01007387 */ /* 0x0003e20000100a00 */
[----:B------:R-:W-:-:S03]  /*11970*/  LEA.HI.X.SX32 R219, R238, R6, 0x2, P0 ;  /* 0x00000006eedb7211 */ /* 0x000fc600000f16ff */
[----:B------:R-:W4:Y:S01]  /*11980*/  LDL.LU R237, [R1+0x33c] ;  /* 0x00033c0001ed7983 */ /* 0x000f220000300800 */
[----:B------:R-:W-:-:S03]  /*11990*/  LEA R216, P2, R239, R244, 0x2 ;  /* 0x000000f4efd87211 */ /* 0x000fc600078410ff */
[----:B------:R1:W-:Y:S01]  /*119a0*/  STL.64 [R1+0x2a8], R220 ;  /* 0x0002a8dc01007387 */ /* 0x0003e20000100a00 */
[----:B------:R-:W-:-:S03]  /*119b0*/  LEA.HI.X.SX32 R217, R239, R6, 0x2, P2 ;  /* 0x00000006efd97211 */ /* 0x000fc600010f16ff */
[----:B------:R-:W4:Y:S04]  /*119c0*/  LDL.LU R238, [R1+0x344] ;  /* 0x0003440001ee7983 */ /* 0x000f280000300800 */
[----:B------:R1:W-:Y:S04]  /*119d0*/  STL.64 [R1+0x2b0], R218 ;  /* 0x0002b0da01007387 */ /* 0x0003e80000100a00 */
[----:B------:R-:W4:Y:S04]  /*119e0*/  LDL.LU R239, [R1+0x34c] ;  /* 0x00034c0001ef7983 */ /* 0x000f280000300800 */
[----:B------:R1:W-:Y:S01]  /*119f0*/  STL.64 [R1+0x2b8], R216 ;  /* 0x0002b8d801007387 */ /* 0x0003e20000100a00 */
[----:B--2---:R-:W-:-:S04]  /*11a00*/  LEA R226, P1, R240, R244, 0x2 ;  /* 0x000000f4f0e27211 */ /* 0x004fc800078210ff */
[----:B------:R-:W-:Y:S02]  /*11a10*/  LEA.HI.X.SX32 R227, R240, R6, 0x2, P1 ;  /* 0x00000006f0e37211 */ /* 0x000fe400008f16ff */
[----:B------:R-:W2:Y:S01]  /*11a20*/  LDL.LU R240, [R1+0x354] ;  /* 0x0003540001f07983 */ /* 0x000ea20000300800 */
[----:B-1----:R-:W-:-:S04]  /*11a30*/  LEA R224, P5, R229, R244, 0x2 ;  /* 0x000000f4e5e07211 */ /* 0x002fc800078a10ff */
[----:B------:R-:W-:Y:S01]  /*11a40*/  LEA.HI.X.SX32 R225, R229, R6, 0x2, P5 ;  /* 0x00000006e5e17211 */ /* 0x000fe200028f16ff */
[----:B------:R1:W-:Y:S04]  /*11a50*/  STL.64 [R1+0x2c0], R226 ;  /* 0x0002c0e201007387 */ /* 0x0003e80000100a00 */
[----:B------:R1:W-:Y:S01]  /*11a60*/  STL.64 [R1+0x2c8], R224 ;  /* 0x0002c8e001007387 */ /* 0x0003e20000100a00 */
[----:B------:R-:W-:-:S04]  /*11a70*/  LEA R222, P4, R241, R244, 0x2 ;  /* 0x000000f4f1de7211 */ /* 0x000fc800078810ff */
[----:B------:R-:W-:Y:S02]  /*11a80*/  LEA.HI.X.SX32 R223, R241, R6, 0x2, P4 ;  /* 0x00000006f1df7211 */ /* 0x000fe400020f16ff */
        /* <DEDUP_REMOVED lines=9> */
[----:B------:R-:W-:-:S04]  /*11b20*/  LEA R216, P2, R251, R244, 0x2 ;  /* 0x000000f4fbd87211 */ /* 0x000fc800078410ff */
[----:B------:R-:W-:Y:S01]  /*11b30*/  LEA.HI.X.SX32 R217, R251, R6, 0x2, P2 ;  /* 0x00000006fbd97211 */ /* 0x000fe200010f16ff */
[----:B------:R1:W-:Y:S04]  /*11b40*/  STL.64 [R1+0x2e0], R218 ;  /* 0x0002e0da01007387 */ /* 0x0003e80000100a00 */
[----:B------:R1:W-:Y:S04]  /*11b50*/  STL.64 [R1+0x2e8], R216 ;  /* 0x0002e8d801007387 */ /* 0x0003e80000100a00 */
[----:B------:R-:W2:Y:S01]  /*11b60*/  LDL.LU R246, [R1+0x374] ;  /* 0x0003740001f67983 */ /* 0x000ea20000300800 */
[----:B-1----:R-:W-:-:S04]  /*11b70*/  LEA R226, P1, R230, R244, 0x2 ;  /* 0x000000f4e6e27211 */ /* 0x002fc800078210ff */
[----:B------:R-:W-:Y:S02]  /*11b80*/  LEA.HI.X.SX32 R227, R230, R6, 0x2, P1 ;  /* 0x00000006e6e37211 */ /* 0x000fe400008f16ff */
        /* <DEDUP_REMOVED lines=12> */
[-C--:B------:R-:W-:Y:S02]  /*11c50*/  LEA R218, P0, R234, R244.reuse, 0x2 ;  /* 0x000000f4eada7211 */ /* 0x080fe400078010ff */
[----:B------:R-:W-:Y:S02]  /*11c60*/  LEA R216, P2, R242, R244, 0x2 ;  /* 0x000000f4f2d87211 */ /* 0x000fe400078410ff */
[-C--:B------:R-:W-:Y:S01]  /*11c70*/  LEA.HI.X.SX32 R219, R234, R6.reuse, 0x2, P0 ;  /* 0x00000006eadb7211 */ /* 0x080fe200000f16ff */
[----:B------:R1:W-:Y:S01]  /*11c80*/  STL.64 [R1+0x308], R220 ;  /* 0x000308dc01007387 */ /* 0x0003e20000100a00 */
[----:B------:R-:W-:-:S03]  /*11c90*/  LEA.HI.X.SX32 R217, R242, R6, 0x2, P2 ;  /* 0x00000006f2d97211 */ /* 0x000fc600010f16ff */
[----:B------:R1:W-:Y:S04]  /*11ca0*/  STL.64 [R1+0x310], R218 ;  /* 0x000310da01007387 */ /* 0x0003e80000100a00 */
[----:B------:R-:W2:Y:S01]  /*11cb0*/  LDL.LU R242, [R1+0x394] ;  /* 0x0003940001f27983 */ /* 0x000ea20000300800 */
[----:B---3--:R-:W-:-:S03]  /*11cc0*/  LEA R226, P1, R235, R244, 0x2 ;  /* 0x000000f4ebe27211 */ /* 0x008fc600078210ff */
[----:B------:R-:W3:Y:S01]  /*11cd0*/  LDL.LU R251, [R1+0x39c] ;  /* 0x00039c0001fb7983 */ /* 0x000ee20000300800 */
[----:B------:R-:W-:Y:S02]  /*11ce0*/  LEA.HI.X.SX32 R227, R235, R6, 0x2, P1 ;  /* 0x00000006ebe37211 */ /* 0x000fe400008f16ff */
[C---:B----4-:R-:W-:Y:S01]  /*11cf0*/  LEA R224, P5, R236.reuse, R244, 0x2 ;  /* 0x000000f4ece07211 */ /* 0x050fe200078a10ff */
[----:B------:R2:W-:Y:S03]  /*11d00*/  STL.64 [R1+0x318], R216 ;  /* 0x000318d801007387 */ /* 0x0005e60000100a00 */
[----:B------:R-:W-:Y:S01]  /*11d10*/  LEA.HI.X.SX32 R225, R236, R6, 0x2, P5 ;  /* 0x00000006ece17211 */ /* 0x000fe200028f16ff */
[----:B------:R-:W4:Y:S01]  /*11d20*/  LDL.LU R230, [R1+0x3a4] ;  /* 0x0003a40001e67983 */ /* 0x000f220000300800 */
[----:B-1----:R-:W-:-:S03]  /*11d30*/  LEA R222, P4, R237, R244, 0x2 ;  /* 0x000000f4edde7211 */ /* 0x002fc600078810ff */
[----:B------:R-:W4:Y:S01]  /*11d40*/  LDL.LU R231, [R1+0x3ac] ;  /* 0x0003ac0001e77983 */ /* 0x000f220000300800 */
[----:B------:R-:W-:-:S03]  /*11d50*/  LEA.HI.X.SX32 R223, R237, R6, 0x2, P4 ;  /* 0x00000006eddf7211 */ /* 0x000fc600020f16ff */
[----:B------:R1:W-:Y:S01]  /*11d60*/  STL.64 [R1+0x320], R226 ;  /* 0x000320e201007387 */ /* 0x0003e20000100a00 */
[----:B------:R-:W-:-:S03]  /*11d70*/  LEA R220, P3, R238, R244, 0x2 ;  /* 0x000000f4eedc7211 */ /* 0x000fc600078610ff */
[----:B------:R-:W4:Y:S01]  /*11d80*/  LDL.LU R232, [R1+0x3b4] ;  /* 0x0003b40001e87983 */ /* 0x000f220000300800 */
[----:B------:R-:W-:-:S03]  /*11d90*/  LEA.HI.X.SX32 R221, R238, R6, 0x2, P3 ;  /* 0x00000006eedd7211 */ /* 0x000fc600018f16ff */
[----:B------:R-:W4:Y:S01]  /*11da0*/  LDL.LU R233, [R1+0x3bc] ;  /* 0x0003bc0001e97983 */ /* 0x000f220000300800 */
[----:B------:R-:W-:-:S03]  /*11db0*/  LEA R218, P0, R239, R244, 0x2 ;  /* 0x000000f4efda7211 */ /* 0x000fc600078010ff */
[----:B------:R1:W-:Y:S04]  /*11dc0*/  STL.64 [R1+0x328], R224 ;  /* 0x000328e001007387 */ /* 0x0003e80000100a00 */
[----:B------:R-:W4:Y:S01]  /*11dd0*/  LDL.LU R234, [R1+0x3c4] ;  /* 0x0003c40001ea7983 */ /* 0x000f220000300800 */
[----:B------:R-:W-:-:S03]  /*11de0*/  LEA.HI.X.SX32 R219, R239, R6, 0x2, P0 ;  /* 0x00000006efdb7211 */ /* 0x000fc600000f16ff */
[----:B------:R1:W-:Y:S04]  /*11df0*/  STL.64 [R1+0x330], R222 ;  /* 0x000330de01007387 */ /* 0x0003e80000100a00 */
[----:B------:R-:W4:Y:S04]  /*11e00*/  LDL.LU R235, [R1+0x3cc] ;  /* 0x0003cc0001eb7983 */ /* 0x000f280000300800 */
[----:B------:R-:W4:Y:S04]  /*11e10*/  LDL.LU R236, [R1+0x3d4] ;  /* 0x0003d40001ec7983 */ /* 0x000f280000300800 */
[----:B------:R1:W-:Y:S04]  /*11e20*/  STL.64 [R1+0x338], R220 ;  /* 0x000338dc01007387 */ /* 0x0003e80000100a00 */
[----:B------:R-:W4:Y:S04]  /*11e30*/  LDL.LU R237, [R1+0x3dc] ;  /* 0x0003dc0001ed7983 */ /* 0x000f280000300800 */
[----:B------:R-:W4:Y:S04]  /*11e40*/  LDL.LU R238, [R1+0x3e4] ;  /* 0x0003e40001ee7983 */ /* 0x000f280000300800 */
[----:B------:R1:W-:Y:S04]  /*11e50*/  STL.64 [R1+0x340], R218 ;  /* 0x000340da01007387 */ /* 0x0003e80000100a00 */
[----:B------:R-:W4:Y:S01]  /*11e60*/  LDL.LU R239, [R1+0x3ec] ;  /* 0x0003ec0001ef7983 */ /* 0x000f220000300800 */
[----:B--2---:R-:W-:-:S04]  /*11e70*/  LEA R216, P2, R240, R244, 0x2 ;  /* 0x000000f4f0d87211 */ /* 0x004fc800078410ff */
[----:B------:R-:W-:-:S05]  /*11e80*/  LEA.HI.X.SX32 R217, R240, R6, 0x2, P2 ;  /* 0x00000006f0d97211 */ /* 0x000fca00010f16ff */
[----:B------:R2:W-:Y:S04]  /*11e90*/  STL.64 [R1+0x348], R216 ;  /* 0x000348d801007387 */ /* 0x0005e80000100a00 */
[----:B------:R-:W4:Y:S01]  /*11ea0*/  LDL.LU R240, [R1+0x3fc] ;  /* 0x0003fc0001f07983 */ /* 0x000f220000300800 */
[----:B-1----:R-:W-:-:S04]  /*11eb0*/  LEA R226, P1, R241, R244, 0x2 ;  /* 0x000000f4f1e27211 */ /* 0x002fc800078210ff */
[----:B------:R-:W-:Y:S02]  /*11ec0*/  LEA.HI.X.SX32 R227, R241, R6, 0x2, P1 ;  /* 0x00000006f1e37211 */ /* 0x000fe400008f16ff */
[----:B------:R-:W-:-:S03]  /*11ed0*/  LEA R224, P5, R243, R244, 0x2 ;  /* 0x000000f4f3e07211 */ /* 0x000fc600078a10ff */
[----:B------:R1:W-:Y:S01]  /*11ee0*/  STL.64 [R1+0x350], R226 ;  /* 0x000350e201007387 */ /* 0x0003e20000100a00 */
[----:B------:R-:W-:-:S03]  /*11ef0*/  LEA.HI.X.SX32 R225, R243, R6, 0x2, P5 ;  /* 0x00000006f3e17211 */ /* 0x000fc600028f16ff */
[----:B------:R-:W4:Y:S04]  /*11f00*/  LDL.LU R241, [R1+0x404] ;  /* 0x0004040001f17983 */ /* 0x000f280000300800 */
[----:B------:R-:W4:Y:S01]  /*11f10*/  LDL.LU R243, [R1+0x40c] ;  /* 0x00040c0001f37983 */ /* 0x000f220000300800 */
[----:B------:R-:W-:-:S04]  /*11f20*/  LEA R222, P4, R247, R244, 0x2 ;  /* 0x000000f4f7de7211 */ /* 0x000fc800078810ff */
[----:B------:R-:W-:Y:S01]  /*11f30*/  LEA.HI.X.SX32 R223, R247, R6, 0x2, P4 ;  /* 0x00000006f7df7211 */ /* 0x000fe200020f16ff */
[----:B------:R1:W-:Y:S01]  /*11f40*/  STL.64 [R1+0x358], R224 ;  /* 0x000358e001007387 */ /* 0x0003e20000100a00 */
[----:B------:R-:W-:-:S04]  /*11f50*/  LEA R220, P3, R246, R244, 0x2 ;  /* 0x000000f4f6dc7211 */ /* 0x000fc800078610ff */
[----:B------:R-:W-:Y:S01]  /*11f60*/  LEA.HI.X.SX32 R221, R246, R6, 0x2, P3 ;  /* 0x00000006f6dd7211 */ /* 0x000fe200018f16ff */
[----:B------:R3:W-:Y:S04]  /*11f70*/  STL.64 [R1+0x360], R222 ;  /* 0x000360de01007387 */ /* 0x0007e80000100a00 */
[----:B------:R4:W-:Y:S01]  /*11f80*/  STL.64 [R1+0x368], R220 ;  /* 0x000368dc01007387 */ /* 0x0009e20000100a00 */
[----:B------:R-:W-:-:S04]  /*11f90*/  LEA R218, P0, R228, R244, 0x2 ;  /* 0x000000f4e4da7211 */ /* 0x000fc800078010ff */
[----:B------:R-:W-:Y:S02]  /*11fa0*/  LEA.HI.X.SX32 R219, R228, R6, 0x2, P0 ;  /* 0x00000006e4db7211 */ /* 0x000fe400000f16ff */
[----:B--2---:R-:W-:-:S03]  /*11fb0*/  LEA R216, P2, R229, R244, 0x2 ;  /* 0x000000f4e5d87211 */ /* 0x004fc600078410ff */
[----:B------:R2:W-:Y:S01]  /*11fc0*/  STL.64 [R1+0x370], R218 ;  /* 0x000370da01007387 */ /* 0x0005e20000100a00 */
[----:B------:R-:W-:Y:S02]  /*11fd0*/  LEA.HI.X.SX32 R217, R229, R6, 0x2, P2 ;  /* 0x00000006e5d97211 */ /* 0x000fe400010f16ff */
[----:B-1----:R-:W-:-:S03]  /*11fe0*/  LEA R226, P1, R250, R244, 0x2 ;  /* 0x000000f4fae27211 */ /* 0x002fc600078210ff */
[----:B------:R1:W-:Y:S01]  /*11ff0*/  STL.64 [R1+0x378], R216 ;  /* 0x000378d801007387 */ /* 0x0003e20000100a00 */
[----:B------:R-:W-:-:S05]  /*12000*/  LEA.HI.X.SX32 R227, R250, R6, 0x2, P1 ;  /* 0x00000006fae37211 */ /* 0x000fca00008f16ff */
[----:B------:R1:W-:Y:S01]  /*12010*/  STL.64 [R1+0x380], R226 ;  /* 0x000380e201007387 */ /* 0x0003e20000100a00 */
[CC--:B------:R-:W-:Y:S02]  /*12020*/  LEA R224, P5, R242.reuse, R244.reuse, 0x2 ;  /* 0x000000f4f2e07211 */ /* 0x0c0fe400078a10ff */
[C---:B---3--:R-:W-:Y:S02]  /*12030*/  LEA R222, P4, R251.reuse, R244, 0x2 ;  /* 0x000000f4fbde7211 */ /* 0x048fe400078810ff */
[-C--:B------:R-:W-:Y:S02]  /*12040*/  LEA.HI.X.SX32 R225, R242, R6.reuse, 0x2, P5 ;  /* 0x00000006f2e17211 */ /* 0x080fe400028f16ff */
[----:B------:R-:W-:Y:S01]  /*12050*/  LEA.HI.X.SX32 R223, R251, R6, 0x2, P4 ;  /* 0x00000006fbdf7211 */ /* 0x000fe200020f16ff */
[----:B------:R-:W3:Y:S01]  /*12060*/  LDL.LU R242, [R1+0x41c] ;  /* 0x00041c0001f27983 */ /* 0x000ee20000300800 */
[-C--:B----4-:R-:W-:Y:S02]  /*12070*/  LEA R220, P3, R230, R244.reuse, 0x2 ;  /* 0x000000f4e6dc7211 */ /* 0x090fe400078610ff */
[----:B--2---:R-:W-:-:S02]  /*12080*/  LEA R218, P0, R231, R244, 0x2 ;  /* 0x000000f4e7da7211 */ /* 0x004fc400078010ff */
[-C--:B------:R-:W-:Y:S02]  /*12090*/  LEA.HI.X.SX32 R221, R230, R6.reuse, 0x2, P3 ;  /* 0x00000006e6dd7211 */ /* 0x080fe400018f16ff */
[----:B------:R-:W-:Y:S02]  /*120a0*/  LEA.HI.X.SX32 R219, R231, R6, 0x2, P0 ;  /* 0x00000006e7db7211 */ /* 0x000fe400000f16ff */
[-C--:B-1----:R-:W-:Y:S01]  /*120b0*/  LEA R216, P2, R232, R244.reuse, 0x2 ;  /* 0x000000f4e8d87211 */ /* 0x082fe200078410ff */
[----:B------:R1:W-:Y:S01]  /*120c0*/  STL.64 [R1+0x388], R224 ;  /* 0x000388e001007387 */ /* 0x0003e20000100a00 */
[----:B------:R-:W-:-:S03]  /*120d0*/  LEA R226, P1, R233, R244, 0x2 ;  /* 0x000000f4e9e27211 */ /* 0x000fc600078210ff */
[----:B------:R2:W-:Y:S01]  /*120e0*/  STL.64 [R1+0x390], R222 ;  /* 0x000390de01007387 */ /* 0x0005e20000100a00 */
[-C--:B------:R-:W-:Y:S02]  /*120f0*/  LEA.HI.X.SX32 R217, R232, R6.reuse, 0x2, P2 ;  /* 0x00000006e8d97211 */ /* 0x080fe400010f16ff */
[----:B------:R-:W-:Y:S01]  /*12100*/  LEA.HI.X.SX32 R227, R233, R6, 0x2, P1 ;  /* 0x00000006e9e37211 */ /* 0x000fe200008f16ff */
[----:B------:R4:W-:Y:S01]  /*12110*/  STL.64 [R1+0x398], R220 ;  /* 0x000398dc01007387 */ /* 0x0009e20000100a00 */
[----:B-1----:R-:W-:-:S03]  /*12120*/  LEA R224, P5, R234, R244, 0x2 ;  /* 0x000000f4eae07211 */ /* 0x002fc600078a10ff */
[----:B------:R1:W-:Y:S01]  /*12130*/  STL.64 [R1+0x3a0], R218 ;  /* 0x0003a0da01007387 */ /* 0x0003e20000100a00 */
[----:B------:R-:W-:Y:S02]  /*12140*/  LEA.HI.X.SX32 R225, R234, R6, 0x2, P5 ;  /* 0x00000006eae17211 */ /* 0x000fe400028f16ff */
[CC--:B--2---:R-:W-:Y:S01]  /*12150*/  LEA R222, P4, R235.reuse, R244.reuse, 0x2 ;  /* 0x000000f4ebde7211 */ /* 0x0c4fe200078810ff */
[----:B------:R2:W-:Y:S01]  /*12160*/  STL.64 [R1+0x3a8], R216 ;  /* 0x0003a8d801007387 */ /* 0x0005e20000100a00 */
[C---:B----4-:R-:W-:Y:S02]  /*12170*/  LEA R220, P3, R236.reuse, R244, 0x2 ;  /* 0x000000f4ecdc7211 */ /* 0x050fe400078610ff */
[-C--:B------:R-:W-:Y:S01]  /*12180*/  LEA.HI.X.SX32 R223, R235, R6.reuse, 0x2, P4 ;  /* 0x00000006ebdf7211 */ /* 0x080fe200020f16ff */
[----:B------:R4:W-:Y:S01]  /*12190*/  STL.64 [R1+0x3b0], R226 ;  /* 0x0003b0e201007387 */ /* 0x0009e20000100a00 */
[----:B------:R-:W-:Y:S02]  /*121a0*/  LEA.HI.X.SX32 R221, R236, R6, 0x2, P3 ;  /* 0x00000006ecdd7211 */ /* 0x000fe400018f16ff */
[----:B-1----:R-:W-:-:S02]  /*121b0*/  LEA R218, P0, R237, R244, 0x2 ;  /* 0x000000f4edda7211 */ /* 0x002fc400078010ff */
[C---:B--2---:R-:W-:Y:S02]  /*121c0*/  LEA R216, P2, R238.reuse, R244, 0x2 ;  /* 0x000000f4eed87211 */ /* 0x044fe400078410ff */
[-C--:B------:R-:W-:Y:S01]  /*121d0*/  LEA.HI.X.SX32 R219, R237, R6.reuse, 0x2, P0 ;  /* 0x00000006eddb7211 */ /* 0x080fe200000f16ff */
[----:B------:R1:W-:Y:S01]  /*121e0*/  STL.64 [R1+0x3b8], R224 ;  /* 0x0003b8e001007387 */ /* 0x0003e20000100a00 */
[----:B------:R-:W-:Y:S02]  /*121f0*/  LEA.HI.X.SX32 R217, R238, R6, 0x2, P2 ;  /* 0x00000006eed97211 */ /* 0x000fe400010f16ff */
[C---:B----4-:R-:W-:Y:S01]  /*12200*/  LEA R226, P1, R239.reuse, R244, 0x2 ;  /* 0x000000f4efe27211 */ /* 0x050fe200078210ff */
[----:B------:R-:W-:Y:S03]  /*12210*/  STL.64 [R1+0x3c0], R222 ;  /* 0x0003c0de01007387 */ /* 0x000fe60000100a00 */
[----:B------:R-:W-:Y:S01]  /*12220*/  LEA.HI.X.SX32 R227, R239, R6, 0x2, P1 ;  /* 0x00000006efe37211 */ /* 0x000fe200008f16ff */
[----:B------:R-:W-:Y:S01]  /*12230*/  STL.64 [R1+0x3c8], R220 ;  /* 0x0003c8dc01007387 */ /* 0x000fe20000100a00 */
[----:B-1----:R-:W-:-:S03]  /*12240*/  LEA R224, P5, R245, R244, 0x2 ;  /* 0x000000f4f5e07211 */ /* 0x002fc600078a10ff */
[----:B------:R-:W-:Y:S01]  /*12250*/  STL.64 [R1+0x3d0], R218 ;  /* 0x0003d0da01007387 */ /* 0x000fe20000100a00 */
[----:B------:R-:W-:-:S03]  /*12260*/  LEA.HI.X.SX32 R225, R245, R6, 0x2, P5 ;  /* 0x00000006f5e17211 */ /* 0x000fc600028f16ff */
[----:B------:R1:W-:Y:S04]  /*12270*/  STL.64 [R1+0x3d8], R216 ;  /* 0x0003d8d801007387 */ /* 0x0003e80000100a00 */
[----:B------:R2:W-:Y:S04]  /*12280*/  STL.64 [R1+0x3e0], R226 ;  /* 0x0003e0e201007387 */ /* 0x0005e80000100a00 */
[----:B------:R-:W4:Y:S01]  /*12290*/  LDL.LU R245, [R1+0xd38] ;  /* 0x000d380001f57983 */ /* 0x000f220000300800 */
[----:B-1----:R-:W-:-:S03]  /*122a0*/  LEA R216, P2, R0, R244, 0x2 ;  /* 0x000000f400d87211 */ /* 0x002fc600078410ff */
[----:B------:R1:W-:Y:S01]  /*122b0*/  STL.64 [R1+0x3e8], R224 ;  /* 0x0003e8e001007387 */ /* 0x0003e20000100a00 */
[----:B------:R-:W-:Y:S02]  /*122c0*/  LEA.HI.X.SX32 R217, R0, R6, 0x2, P2 ;  /* 0x0000000600d97211 */ /* 0x000fe400010f16ff */
[----:B--2---:R-:W-:-:S04]  /*122d0*/  LEA R226, P1, R7, R244, 0x2 ;  /* 0x000000f407e27211 */ /* 0x004fc800078210ff */
[----:B------:R-:W-:Y:S02]  /*122e0*/  LEA.HI.X.SX32 R227, R7, R6, 0x2, P1 ;  /* 0x0000000607e37211 */ /* 0x000fe400008f16ff */
[----:B-1----:R-:W-:-:S04]  /*122f0*/  LEA R224, P5, R4, R244, 0x2 ;  /* 0x000000f404e07211 */ /* 0x002fc800078a10ff */
[----:B------:R-:W-:Y:S02]  /*12300*/  LEA.HI.X.SX32 R225, R4, R6, 0x2, P5 ;  /* 0x0000000604e17211 */ /* 0x000fe400028f16ff */
[----:B------:R-:W-:-:S04]  /*12310*/  LEA R222, P4, R240, R244, 0x2 ;  /* 0x000000f4f0de7211 */ /* 0x000fc800078810ff */
[----:B------:R-:W-:-:S05]  /*12320*/  LEA.HI.X.SX32 R223, R240, R6, 0x2, P4 ;  /* 0x00000006f0df7211 */ /* 0x000fca00020f16ff */
[----:B------:R1:W-:Y:S01]  /*12330*/  STL.64 [R1+0x3f0], R222 ;  /* 0x0003f0de01007387 */ /* 0x0003e20000100a00 */
[-C--:B------:R-:W-:Y:S02]  /*12340*/  LEA R220, P3, R241, R244.reuse, 0x2 ;  /* 0x000000f4f1dc7211 */ /* 0x080fe400078610ff */
[----:B------:R-:W-:Y:S02]  /*12350*/  LEA R218, P0, R243, R244, 0x2 ;  /* 0x000000f4f3da7211 */ /* 0x000fe400078010ff */
[-C--:B------:R-:W-:Y:S02]  /*12360*/  LEA.HI.X.SX32 R221, R241, R6.reuse, 0x2, P3 ;  /* 0x00000006f1dd7211 */ /* 0x080fe400018f16ff */
[----:B------:R-:W-:-:S03]  /*12370*/  LEA.HI.X.SX32 R219, R243, R6, 0x2, P0 ;  /* 0x00000006f3db7211 */ /* 0x000fc600000f16ff */
[----:B------:R2:W-:Y:S04]  /*12380*/  STL.64 [R1+0x3f8], R220 ;  /* 0x0003f8dc01007387 */ /* 0x0005e80000100a00 */
[----:B------:R-:W-:Y:S04]  /*12390*/  STL.64 [R1+0x400], R218 ;  /* 0x000400da01007387 */ /* 0x000fe80000100a00 */
[----:B------:R-:W4:Y:S04]  /*123a0*/  LDL.LU R0, [R1+0xd34] ;  /* 0x000d340001007983 */ /* 0x000f280000300800 */
[----:B------:R2:W-:Y:S04]  /*123b0*/  STL.64 [R1+0x408], R216 ;  /* 0x000408d801007387 */ /* 0x0005e80000100a00 */
[----:B------:R-:W4:Y:S04]  /*123c0*/  LDL.LU R7, [R1+0xd30] ;  /* 0x000d300001077983 */ /* 0x000f280000300800 */
[----:B------:R-:W4:Y:S01]  /*123d0*/  LDL.LU R4, [R1+0xd2c] ;  /* 0x000d2c0001047983 */ /* 0x000f220000300800 */
[----:B-1----:R-:W-:-:S04]  /*123e0*/  LEA R222, P4, R2, R244, 0x2 ;  /* 0x000000f402de7211 */ /* 0x002fc800078810ff */
[----:B------:R-:W-:Y:S02]  /*123f0*/  LEA.HI.X.SX32 R223, R2, R6, 0x2, P4 ;  /* 0x0000000602df7211 */ /* 0x000fe400020f16ff */
[----:B------:R-:W1:Y:S01]  /*12400*/  S2R R2, SR_TID.X ;  /* 0x0000000000027919 */ /* 0x000e620000002100 */
[----:B--2---:R-:W-:-:S04]  /*12410*/  LEA R220, P3, R5, R244, 0x2 ;  /* 0x000000f405dc7211 */ /* 0x004fc800078610ff */
[----:B------:R-:W-:Y:S02]  /*12420*/  LEA.HI.X.SX32 R221, R5, R6, 0x2, P3 ;  /* 0x0000000605dd7211 */ /* 0x000fe400018f16ff */
[----:B------:R-:W2:Y:S01]  /*12430*/  LDC R5, c[0x0][0x3a0] ;  /* 0x0000e800ff057b82 */ /* 0x000ea20000000800 */
[C---:B------:R-:W-:Y:S01]  /*12440*/  LEA R216, P2, R3.reuse, R244, 0x2 ;  /* 0x000000f403d87211 */ /* 0x040fe200078410ff */
[----:B------:R-:W-:Y:S03]  /*12450*/  STL.64 [R1+0x410], R226 ;  /* 0x000410e201007387 */ /* 0x000fe60000100a00 */
[----:B------:R-:W-:Y:S01]  /*12460*/  LEA.HI.X.SX32 R217, R3, R6, 0x2, P2 ;  /* 0x0000000603d97211 */ /* 0x000fe200010f16ff */
[----:B------:R-:W-:Y:S01]  /*12470*/  STL.64 [R1+0x420], R224 ;  /* 0x000420e001007387 */ /* 0x000fe20000100a00 */
[----:B-1----:R-:W-:-:S04]  /*12480*/  SHF.R.U32.HI R2, RZ, 0x6, R2 ;  /* 0x00000006ff027819 */ /* 0x002fc80000011602 */
[----:B------:R-:W-:-:S04]  /*12490*/  SGXT.U32 R2, R2, 0x1 ;  /* 0x000000010202781a */ /* 0x000fc80000000000 */
[----:B--2---:R-:W-:Y:S02]  /*124a0*/  ISETP.GE.AND P6, PT, R2, R5, PT ;  /* 0x000000050200720c */ /* 0x004fe40003fc6270 */
[----:B---3--:R-:W-:-:S04]  /*124b0*/  LEA R218, P0, R242, R244, 0x2 ;  /* 0x000000f4f2da7211 */ /* 0x008fc800078010ff */
[----:B------:R-:W-:Y:S01]  /*124c0*/  LEA.HI.X.SX32 R219, R242, R6, 0x2, P0 ;  /* 0x00000006f2db7211 */ /* 0x000fe200000f16ff */
[----:B------:R-:W-:Y:S04]  /*124d0*/  STL.64 [R1+0x430], R222 ;  /* 0x000430de01007387 */ /* 0x000fe80000100a00 */
[----:B------:R-:W-:Y:S04]  /*124e0*/  STL.64 [R1+0x440], R220 ;  /* 0x000440dc01007387 */ /* 0x000fe80000100a00 */
[----:B------:R-:W2:Y:S04]  /*124f0*/  LDL.LU R3, [R1+0xd28] ;  /* 0x000d280001037983 */ /* 0x000ea80000300800 */
[----:B------:R-:W-:Y:S04]  /*12500*/  STL.64 [R1+0x450], R218 ;  /* 0x000450da01007387 */ /* 0x000fe80000100a00 */
[----:B------:R1:W-:Y:S04]  /*12510*/  STL.64 [R1+0x448], R216 ;  /* 0x000448d801007387 */ /* 0x0003e80000100a00 */
[----:B------:R-:W3:Y:S01]  /*12520*/  LDL.LU R233, [R1+0x478] ;  /* 0x0004780001e97983 */ /* 0x000ee20000300800 */
[----:B------:R-:W4:Y:S01]  /*12530*/  S2R R239, SR_TID.X ;  /* 0x0000000000ef7919 */ /* 0x000f220000002100 */
[----:B-1----:R-:W-:-:S02]  /*12540*/  LOP3.LUT R216, R2, 0x22, RZ, 0xfc, !PT ;  /* 0x0000002202d87812 */ /* 0x002fc400078efcff */
[----:B------:R-:W-:Y:S02]  /*12550*/  LOP3.LUT R217, R2, 0x20, RZ, 0xfc, !PT ;  /* 0x0000002002d97812 */ /* 0x000fe400078efcff */
[-C--:B------:R-:W-:Y:S02]  /*12560*/  ISETP.GE.AND P3, PT, R216, R5.reuse, PT ;  /* 0x00000005d800720c */ /* 0x080fe40003f66270 */
[----:B------:R-:W2:Y:S01]  /*12570*/  LDL.LU R216, [R1+0x49c] ;  /* 0x00049c0001d87983 */ /* 0x000ea20000300800 */
[----:B------:R-:W-:-:S03]  /*12580*/  ISETP.GE.AND P2, PT, R217, R5, PT ;  /* 0x00000005d900720c */ /* 0x000fc60003f46270 */
[----:B------:R-:W2:Y:S01]  /*12590*/  LDL.LU R217, [R1+0x47c] ;  /* 0x00047c0001d97983 */ /* 0x000ea20000300800 */
[----:B------:R-:W-:-:S03]  /*125a0*/  LOP3.LUT R218, R2, 0x2, RZ, 0xfc, !PT ;  /* 0x0000000202da7812 */ /* 0x000fc600078efcff */
[----:B------:R-:W2:Y:S01]  /*125b0*/  LDL.LU R221, [R1+0x494] ;  /* 0x0004940001dd7983 */ /* 0x000ea20000300800 */
[----:B----4-:R-:W-:-:S05]  /*125c0*/  IMAD R245, R245, UR4, RZ ;  /* 0x00000004f5f57c24 */ /* 0x010fca000f8e02ff */
[----:B------:R-:W-:-:S04]  /*125d0*/  LEA R244, P1, R245, UR16, 0x2 ;  /* 0x00000010f5f47c11 */ /* 0x000fc8000f8210ff */
[----:B------:R-:W-:Y:S02]  /*125e0*/  LEA.HI.X.SX32 R6, R245, UR17, 0x2, P1 ;  /* 0x00000011f5067c11 */ /* 0x000fe400088f16ff */
[----:B------:R-:W-:Y:S02]  /*125f0*/  ISETP.GE.AND P0, PT, R218, R5, PT ;  /* 0x00000005da00720c */ /* 0x000fe40003f06270 */
[--C-:B------:R-:W-:Y:S02]  /*12600*/  SHF.R.U32.HI R235, RZ, 0x6, R239.reuse ;  /* 0x00000006ffeb7819 */ /* 0x100fe400000116ef */
[----:B------:R-:W-:Y:S02]  /*12610*/  SHF.R.U32.HI R219, RZ, 0x6, R239 ;  /* 0x00000006ffdb7819 */ /* 0x000fe400000116ef */
[----:B------:R-:W-:Y:S02]  /*12620*/  SGXT.U32 R235, R235, 0x1 ;  /* 0x00000001ebeb781a */ /* 0x000fe40000000000 */
[----:B------:R-:W-:-:S03]  /*12630*/  SGXT.U32 R219, R219, 0x1 ;  /* 0x00000001dbdb781a */ /* 0x000fc60000000000 */
[----:B------:R-:W-:Y:S02]  /*12640*/  IMAD R235, R235, UR12, RZ ;  /* 0x0000000cebeb7c24 */ /* 0x000fe4000f8e02ff */
[----:B------:R-:W-:Y:S01]  /*12650*/  IMAD R219, R219, UR12, RZ ;  /* 0x0000000cdbdb7c24 */ /* 0x000fe2000f8e02ff */
[----:B------:R-:W-:-:S04]  /*12660*/  SEL R243, R4, RZ, !P6 ;  /* 0x000000ff04f37207 */ /* 0x000fc80007000000 */
[----:B------:R-:W-:Y:S02]  /*12670*/  ISETP.NE.U32.AND P1, PT, R243, RZ, PT ;  /* 0x000000fff300720c */ /* 0x000fe40003f25070 */
[----:B------:R-:W1:Y:S01]  /*12680*/  S2R R243, SR_TID.X ;  /* 0x0000000000f37919 */ /* 0x000e620000002100 */
[----:B------:R-:W-:-:S04]  /*12690*/  SEL R2, R4, RZ, !P0 ;  /* 0x000000ff04027207 */ /* 0x000fc80004000000 */
[----:B------:R-:W-:Y:S02]  /*126a0*/  ISETP.NE.U32.AND P0, PT, R2, RZ, PT ;  /* 0x000000ff0200720c */ /* 0x000fe40003f05070 */
[----:B------:R-:W-:Y:S02]  /*126b0*/  SEL R249, R4, RZ, !P3 ;  /* 0x000000ff04f97207 */ /* 0x000fe40005800000 */
[C---:B-1----:R-:W-:Y:S02]  /*126c0*/  LEA.HI R5, R243.reuse, 0x1e, RZ, 0x1a ;  /* 0x0000001ef3057811 */ /* 0x042fe400078fd0ff */
[----:B------:R-:W-:-:S03]  /*126d0*/  LEA.HI R2, R243, 0x4e, RZ, 0x1a ;  /* 0x0000004ef3027811 */ /* 0x000fc600078fd0ff */
[----:B------:R-:W-:Y:S02]  /*126e0*/  IMAD R223, R5, UR12, RZ ;  /* 0x0000000c05df7c24 */ /* 0x000fe4000f8e02ff */
[----:B------:R-:W4:Y:S01]  /*126f0*/  LDL.LU R5, [R1+0x480] ;  /* 0x0004800001057983 */ /* 0x000f220000300800 */
[----:B------:R-:W-:-:S03]  /*12700*/  IMAD R241, R2, UR12, RZ ;  /* 0x0000000c02f17c24 */ /* 0x000fc6000f8e02ff */
[----:B------:R-:W4:Y:S04]  /*12710*/  LDL.LU R2, [R1+0x484] ;  /* 0x0004840001027983 */ /* 0x000f280000300800 */
[----:B------:R-:W4:Y:S01]  /*12720*/  LDL.LU R227, [R1+0x490] ;  /* 0x0004900001e37983 */ /* 0x000f220000300800 */
[----:B------:R-:W-:-:S03]  /*12730*/  LEA R224, P3, R235, R244, 0x2 ;  /* 0x000000f4ebe07211 */ /* 0x000fc600078610ff */
[----:B------:R-:W4:Y:S01]  /*12740*/  LDL.LU R229, [R1+0x4a0] ;  /* 0x0004a00001e57983 */ /* 0x000f220000300800 */
[----:B------:R-:W-:-:S03]  /*12750*/  LEA.HI R218, R243, 0xe, RZ, 0x1a ;  /* 0x0000000ef3da7811 */ /* 0x000fc600078fd0ff */
[----:B------:R-:W4:Y:S01]  /*12760*/  LDL.LU R236, [R1+0x4a4] ;  /* 0x0004a40001ec7983 */ /* 0x000f220000300800 */
[----:B------:R-:W-:Y:S01]  /*12770*/  IMAD R219, R7, 0x2, R219 ;  /* 0x0000000207db7824 */ /* 0x000fe200078e02db */
[----:B------:R-:W-:Y:S01]  /*12780*/  LEA.HI.X.SX32 R225, R235, R6, 0x2, P3 ;  /* 0x00000006ebe17211 */ /* 0x000fe200018f16ff */
[----:B------:R-:W-:Y:S01]  /*12790*/  IMAD R220, R218, UR12, RZ ;  /* 0x0000000cdadc7c24 */ /* 0x000fe2000f8e02ff */
[----:B------:R-:W4:Y:S02]  /*127a0*/  LDL.LU R237, [R1+0x4a8] ;  /* 0x0004a80001ed7983 */ /* 0x000f240000300800 */
[----:B------:R-:W-:Y:S02]  /*127b0*/  LEA R218, P4, R219, R244, 0x2 ;  /* 0x000000f4dbda7211 */ /* 0x000fe400078810ff */
[----:B------:R-:W-:Y:S01]  /*127c0*/  SHF.R.U32.HI R219, RZ, 0x6, R239 ;  /* 0x00000006ffdb7819 */ /* 0x000fe200000116ef */
[----:B------:R3:W-:Y:S04]  /*127d0*/  STL.64 [R1+0x458], R224 ;  /* 0x000458e001007387 */ /* 0x0007e80000100a00 */
[----:B------:R-:W4:Y:S01]  /*127e0*/  LDL.LU R239, [R1+0x4ac] ;  /* 0x0004ac0001ef7983 */ /* 0x000f220000300800 */
[----:B------:R-:W-:-:S05]  /*127f0*/  SGXT.U32 R219, R219, 0x1 ;  /* 0x00000001dbdb781a */ /* 0x000fca0000000000 */
[----:B------:R-:W-:-:S04]  /*12800*/  IMAD R219, R219, UR12, RZ ;  /* 0x0000000cdbdb7c24 */ /* 0x000fc8000f8e02ff */
[----:B------:R-:W-:Y:S01]  /*12810*/  IMAD R219, R7, 0x2, R219 ;  /* 0x0000000207db7824 */ /* 0x000fe200078e02db */
[----:B---3--:R-:W-:-:S04]  /*12820*/  LEA R224, P3, R233, R244, 0x2 ;  /* 0x000000f4e9e07211 */ /* 0x008fc800078610ff */
[-C--:B------:R-:W-:Y:S02]  /*12830*/  LEA.HI.X.SX32 R219, R219, R6.reuse, 0x2, P4 ;  /* 0x00000006dbdb7211 */ /* 0x080fe400020f16ff */
[----:B------:R-:W-:-:S03]  /*12840*/  LEA.HI.X.SX32 R225, R233, R6, 0x2, P3 ;  /* 0x00000006e9e17211 */ /* 0x000fc600018f16ff */
[----:B------:R2:W-:Y:S04]  /*12850*/  STL.64 [R1+0x468], R218 ;  /* 0x000468da01007387 */ /* 0x0005e80000100a00 */
[----:B------:R1:W-:Y:S01]  /*12860*/  STL.64 [R1+0x4b0], R224 ;  /* 0x0004b0e001007387 */ /* 0x0003e20000100a00 */
[CC--:B--2---:R-:W-:Y:S02]  /*12870*/  LEA R218, P4, R216.reuse, R244.reuse, 0x2 ;  /* 0x000000f4d8da7211 */ /* 0x0c4fe400078810ff */
[C---:B-1----:R-:W-:Y:S02]  /*12880*/  LEA R224, P3, R217.reuse, R244, 0x2 ;  /* 0x000000f4d9e07211 */ /* 0x042fe400078610ff */
[-C--:B------:R-:W-:Y:S02]  /*12890*/  LEA.HI.X.SX32 R219, R216, R6.reuse, 0x2, P4 ;  /* 0x00000006d8db7211 */ /* 0x080fe400020f16ff */
[----:B------:R-:W-:Y:S01]  /*128a0*/  LEA.HI.X.SX32 R225, R217, R6, 0x2, P3 ;  /* 0x00000006d9e17211 */ /* 0x000fe200018f16ff */
[----:B------:R1:W5:Y:S04]  /*128b0*/  LDL.LU R216, [R1+0xd24] ;  /* 0x000d240001d87983 */ /* 0x0003680000300800 */
[----:B------:R2:W-:Y:S04]  /*128c0*/  STL.64 [R1+0x4b8], R218 ;  /* 0x0004b8da01007387 */ /* 0x0005e80000100a00 */
[----:B------:R1:W5:Y:S04]  /*128d0*/  LDL.LU R217, [R1+0xd20] ;  /* 0x000d200001d97983 */ /* 0x0003680000300800 */
[----:B------:R3:W-:Y:S01]  /*128e0*/  STL.64 [R1+0x510], R224 ;  /* 0x000510e001007387 */ /* 0x0007e20000100a00 */
[----:B--2---:R-:W-:-:S04]  /*128f0*/  LEA R218, P4, R221, R244, 0x2 ;  /* 0x000000f4ddda7211 */ /* 0x004fc800078810ff */
[----:B------:R-:W-:Y:S02]  /*12900*/  LEA.HI.X.SX32 R219, R221, R6, 0x2, P4 ;  /* 0x00000006dddb7211 */ /* 0x000fe400020f16ff */
[----:B---3--:R-:W-:Y:S02]  /*12910*/  LEA.HI R225, R243, 0xe, RZ, 0x1a ;  /* 0x0000000ef3e17811 */ /* 0x008fe400078fd0ff */
[----:B------:R-:W-:-:S03]  /*12920*/  LEA R224, P3, R3, R244, 0x2 ;  /* 0x000000f403e07211 */ /* 0x000fc600078610ff */
[----:B------:R-:W-:Y:S01]  /*12930*/  IMAD R221, R225, UR12, RZ ;  /* 0x0000000ce1dd7c24 */ /* 0x000fe2000f8e02ff */
[----:B------:R-:W-:Y:S01]  /*12940*/  LEA.HI.X.SX32 R225, R3, R6, 0x2, P3 ;  /* 0x0000000603e17211 */ /* 0x000fe200018f16ff */
[----:B------:R2:W-:Y:S01]  /*12950*/  STL.64 [R1+0x518], R218 ;  /* 0x000518da01007387 */ /* 0x0005e20000100a00 */
[----:B------:R-:W-:-:S04]  /*12960*/  LEA R220, P4, R220, R244, 0x2 ;  /* 0x000000f4dcdc7211 */ /* 0x000fc800078810ff */
[----:B------:R-:W-:Y:S01]  /*12970*/  LEA.HI.X.SX32 R221, R221, R6, 0x2, P4 ;  /* 0x00000006dddd7211 */ /* 0x000fe200020f16ff */
[----:B--2---:R1:W5:Y:S04]  /*12980*/  LDL.LU.64 R218, [R1+0xd18] ;  /* 0x000d180001da7983 */ /* 0x0043680000300a00 */
[----:B------:R4:W-:Y:S04]  /*12990*/  STL.64 [R1+0x570], R224 ;  /* 0x000570e001007387 */ /* 0x0009e80000100a00 */
[----:B------:R2:W-:Y:S01]  /*129a0*/  STL.64 [R1+0x580], R220 ;  /* 0x000580dc01007387 */ /* 0x0005e20000100a00 */
[----:B------:R-:W-:-:S04]  /*129b0*/  IMAD R245, R7, 0x2, R0 ;  /* 0x0000000207f57824 */ /* 0x000fc800078e0200 */
[----:B------:R-:W-:-:S04]  /*129c0*/  IMAD R246, R7, 0x2, R245 ;  /* 0x0000000207f67824 */ /* 0x000fc800078e02f5 */
[----:B------:R-:W-:Y:S01]  /*129d0*/  IMAD R247, R7, 0x2, R246 ;  /* 0x0000000207f77824 */ /* 0x000fe200078e02f6 */
[----:B------:R-:W-:-:S03]  /*129e0*/  SEL R252, R4, RZ, !P2 ;  /* 0x000000ff04fc7207 */ /* 0x000fc60005000000 */
[----:B------:R-:W-:Y:S01]  /*129f0*/  IMAD R248, R7, 0x2, R247 ;  /* 0x0000000207f87824 */ /* 0x000fe200078e02f7 */
[----:B------:R-:W-:-:S03]  /*12a00*/  ISETP.NE.U32.AND P6, PT, R249, RZ, PT ;  /* 0x000000fff900720c */ /* 0x000fc60003fc5070 */
[----:B------:R-:W-:Y:S01]  /*12a10*/  IMAD R249, R7, 0x2, R248 ;  /* 0x0000000207f97824 */ /* 0x000fe200078e02f8 */
[----:B------:R-:W-:-:S03]  /*12a20*/  ISETP.NE.U32.AND P2, PT, R252, RZ, PT ;  /* 0x000000fffc00720c */ /* 0x000fc60003f45070 */
[----:B------:R-:W-:-:S04]  /*12a30*/  IMAD R252, R7, 0x2, R249 ;  /* 0x0000000207fc7824 */ /* 0x000fc800078e02f9 */
[----:B------:R-:W-:-:S04]  /*12a40*/  IMAD R231, R7, 0x4, R252 ;  /* 0x0000000407e77824 */ /* 0x000fc800078e02fc */
[----:B------:R-:W-:-:S04]  /*12a50*/  IMAD R222, R7, 0x2, R231 ;  /* 0x0000000207de7824 */ /* 0x000fc800078e02e7 */
[----:B------:R-:W-:-:S04]  /*12a60*/  IMAD R251, R7, 0x2, R222 ;  /* 0x0000000207fb7824 */ /* 0x000fc800078e02de */
[----:B------:R-:W-:Y:S01]  /*12a70*/  IMAD R228, R7, 0x2, R251 ;  /* 0x0000000207e47824 */ /* 0x000fe200078e02fb */
[----:B------:R-:W-:-:S03]  /*12a80*/  LEA.HI R230, R243, 0x2e, RZ, 0x1a ;  /* 0x0000002ef3e67811 */ /* 0x000fc600078fd0ff */
[----:B------:R-:W-:-:S04]  /*12a90*/  IMAD R226, R7, 0x2, R228 ;  /* 0x0000000207e27824 */ /* 0x000fc800078e02e4 */
[----:B------:R-:W-:Y:S02]  /*12aa0*/  IMAD R235, R7, 0x2, R226 ;  /* 0x0000000207eb7824 */ /* 0x000fe400078e02e2 */
[----:B------:R-:W-:Y:S01]  /*12ab0*/  IMAD R250, R230, UR12, RZ ;  /* 0x0000000ce6fa7c24 */ /* 0x000fe2000f8e02ff */
[----:B------:R-:W-:Y:S01]  /*12ac0*/  LEA.HI R232, R243, 0x3e, RZ, 0x1a ;  /* 0x0000003ef3e87811 */ /* 0x000fe200078fd0ff */
[----:B------:R-:W-:-:S04]  /*12ad0*/  IMAD R233, R7, 0x2, R235 ;  /* 0x0000000207e97824 */ /* 0x000fc800078e02eb */
[----:B------:R-:W-:Y:S01]  /*12ae0*/  IMAD R234, R232, UR12, RZ ;  /* 0x0000000ce8ea7c24 */ /* 0x000fe2000f8e02ff */
[C---:B------:R-:W-:Y:S02]  /*12af0*/  LEA.HI R242, R243.reuse, 0x5e, RZ, 0x1a ;  /* 0x0000005ef3f27811 */ /* 0x040fe400078fd0ff */
[----:B------:R-:W-:Y:S01]  /*12b00*/  LEA.HI R240, R243, 0x6e, RZ, 0x1a ;  /* 0x0000006ef3f07811 */ /* 0x000fe200078fd0ff */
[----:B------:R-:W-:-:S04]  /*12b10*/  IMAD R243, R7, 0x4, R233 ;  /* 0x0000000407f37824 */ /* 0x000fc800078e02e9 */
[----:B------:R-:W-:Y:S01]  /*12b20*/  IMAD R3, R7, 0x2, R243 ;  /* 0x0000000207037824 */ /* 0x000fe200078e02f3 */
[----:B----4-:R-:W-:-:S04]  /*12b30*/  LEA R224, P3, R5, R244, 0x2 ;  /* 0x000000f405e07211 */ /* 0x010fc800078610ff */
[----:B------:R-:W-:Y:S02]  /*12b40*/  LEA.HI.X.SX32 R225, R5, R6, 0x2, P3 ;  /* 0x0000000605e17211 */ /* 0x000fe400018f16ff */
[----:B--2---:R-:W-:-:S03]  /*12b50*/  LEA R220, P4, R2, R244, 0x2 ;  /* 0x000000f402dc7211 */ /* 0x004fc600078810ff */
[----:B------:R2:W-:Y:S01]  /*12b60*/  STL.64 [R1+0x5d0], R224 ;  /* 0x0005d0e001007387 */ /* 0x0005e20000100a00 */
[----:B------:R-:W-:Y:S02]  /*12b70*/  LEA.HI.X.SX32 R221, R2, R6, 0x2, P4 ;  /* 0x0000000602dd7211 */ /* 0x000fe400020f16ff */
[----:B--2---:R-:W-:-:S03]  /*12b80*/  LEA R224, P3, R227, R244, 0x2 ;  /* 0x000000f4e3e07211 */ /* 0x004fc600078610ff */
[----:B------:R2:W-:Y:S01]  /*12b90*/  STL.64 [R1+0x5e0], R220 ;  /* 0x0005e0dc01007387 */ /* 0x0005e20000100a00 */
[----:B------:R-:W-:-:S05]  /*12ba0*/  LEA.HI.X.SX32 R225, R227, R6, 0x2, P3 ;  /* 0x00000006e3e17211 */ /* 0x000fca00018f16ff */
[----:B------:R3:W-:Y:S01]  /*12bb0*/  STL.64 [R1+0x630], R224 ;  /* 0x000630e001007387 */ /* 0x0007e20000100a00 */
[----:B--2---:R-:W-:-:S04]  /*12bc0*/  LEA R220, P4, R229, R244, 0x2 ;  /* 0x000000f4e5dc7211 */ /* 0x004fc800078810ff */
[----:B------:R-:W-:Y:S02]  /*12bd0*/  LEA.HI.X.SX32 R221, R229, R6, 0x2, P4 ;  /* 0x00000006e5dd7211 */ /* 0x000fe400020f16ff */
[----:B---3--:R-:W-:-:S03]  /*12be0*/  LEA R224, P3, R236, R244, 0x2 ;  /* 0x000000f4ece07211 */ /* 0x008fc600078610ff */
        /* <DEDUP_REMOVED lines=13> */
[----:B------:R-:W-:-:S03]  /*12cc0*/  LEA.HI.X.SX32 R225, R0, R6, 0x2, P3 ;  /* 0x0000000600e17211 */ /* 0x000fc600018f16ff */
[----:B------:R1:W5:Y:S04]  /*12cd0*/  LDL.LU R0, [R1+0xd10] ;  /* 0x000d100001007983 */ /* 0x0003680000300800 */
[----:B------:R3:W-:Y:S01]  /*12ce0*/  STL.64 [R1+0x470], R224 ;  /* 0x000470e001007387 */ /* 0x0007e20000100a00 */
[----:B--2---:R-:W-:-:S04]  /*12cf0*/  LEA R220, P4, R245, R244, 0x2 ;  /* 0x000000f4f5dc7211 */ /* 0x004fc800078810ff */
[----:B------:R-:W-:Y:S02]  /*12d00*/  LEA.HI.X.SX32 R221, R245, R6, 0x2, P4 ;  /* 0x00000006f5dd7211 */ /* 0x000fe400020f16ff */
[CC--:B---3--:R-:W-:Y:S01]  /*12d10*/  LEA R224, P3, R246.reuse, R244.reuse, 0x2 ;  /* 0x000000f4f6e07211 */ /* 0x0c8fe200078610ff */
[----:B------:R-:W-:Y:S01]  /*12d20*/  IMAD.MOV.U32 R245, RZ, RZ, R222 ;  /* 0x000000fffff57224 */ /* 0x000fe200078e00de */
[C---:B------:R-:W-:Y:S02]  /*12d30*/  LEA R222, P4, R247.reuse, R244, 0x2 ;  /* 0x000000f4f7de7211 */ /* 0x040fe400078810ff */
[-C--:B------:R-:W-:Y:S01]  /*12d40*/  LEA.HI.X.SX32 R225, R246, R6.reuse, 0x2, P3 ;  /* 0x00000006f6e17211 */ /* 0x080fe200018f16ff */
[----:B------:R2:W-:Y:S01]  /*12d50*/  STL.64 [R1+0x480], R220 ;  /* 0x000480dc01007387 */ /* 0x0005e20000100a00 */
[----:B------:R-:W-:Y:S01]  /*12d60*/  LEA.HI.X.SX32 R223, R247, R6, 0x2, P4 ;  /* 0x00000006f7df7211 */ /* 0x000fe200020f16ff */
[----:B------:R-:W-:Y:S01]  /*12d70*/  IMAD.MOV.U32 R247, RZ, RZ, R226 ;  /* 0x000000fffff77224 */ /* 0x000fe200078e00e2 */
[C---:B------:R-:W-:Y:S01]  /*12d80*/  LEA R226, P4, R249.reuse, R244, 0x2 ;  /* 0x000000f4f9e27211 */ /* 0x040fe200078810ff */
[----:B--2---:R1:W5:Y:S04]  /*12d90*/  LDL.LU.64 R220, [R1+0xd08] ;  /* 0x000d080001dc7983 */ /* 0x0043680000300a00 */
[----:B------:R2:W-:Y:S01]  /*12da0*/  STL.64 [R1+0x4c8], R224 ;  /* 0x0004c8e001007387 */ /* 0x0005e20000100a00 */
[----:B------:R-:W-:Y:S01]  /*12db0*/  LEA.HI.X.SX32 R227, R249, R6, 0x2, P4 ;  /* 0x00000006f9e37211 */ /* 0x000fe200020f16ff */
[----:B------:R-:W-:Y:S01]  /*12dc0*/  IMAD.MOV.U32 R249, RZ, RZ, R251 ;  /* 0x000000fffff97224 */ /* 0x000fe200078e00fb */
[-C--:B------:R-:W-:Y:S01]  /*12dd0*/  LEA R250, P4, R250, R244.reuse, 0x2 ;  /* 0x000000f4fafa7211 */ /* 0x080fe200078810ff */
[----:B------:R-:W-:Y:S01]  /*12de0*/  IMAD R251, R230, UR12, RZ ;  /* 0x0000000ce6fb7c24 */ /* 0x000fe2000f8e02ff */
[----:B--2---:R-:W-:-:S04]  /*12df0*/  LEA R224, P3, R248, R244, 0x2 ;  /* 0x000000f4f8e07211 */ /* 0x004fc800078610ff */
[----:B------:R-:W-:Y:S01]  /*12e00*/  LEA.HI.X.SX32 R225, R248, R6, 0x2, P3 ;  /* 0x00000006f8e17211 */ /* 0x000fe200018f16ff */
[----:B------:R-:W-:Y:S01]  /*12e10*/  IMAD.MOV.U32 R248, RZ, RZ, R228 ;  /* 0x000000fffff87224 */ /* 0x000fe200078e00e4 */
[C---:B------:R-:W-:Y:S01]  /*12e20*/  LEA R228, P3, R252.reuse, R244, 0x2 ;  /* 0x000000f4fce47211 */ /* 0x040fe200078610ff */
[----:B------:R2:W-:Y:S03]  /*12e30*/  STL.64 [R1+0x4d8], R222 ;  /* 0x0004d8de01007387 */ /* 0x0005e60000100a00 */
[-C--:B------:R-:W-:Y:S01]  /*12e40*/  LEA.HI.X.SX32 R229, R252, R6.reuse, 0x2, P3 ;  /* 0x00000006fce57211 */ /* 0x080fe200018f16ff */
[----:B------:R-:W-:Y:S01]  /*12e50*/  IMAD.MOV.U32 R252, RZ, RZ, R231 ;  /* 0x000000fffffc7224 */ /* 0x000fe200078e00e7 */
[----:B------:R-:W-:Y:S01]  /*12e60*/  LEA.HI.X.SX32 R251, R251, R6, 0x2, P4 ;  /* 0x00000006fbfb7211 */ /* 0x000fe200020f16ff */
[----:B------:R-:W-:Y:S01]  /*12e70*/  IMAD.MOV.U32 R231, RZ, RZ, R245 ;  /* 0x000000ffffe77224 */ /* 0x000fe200078e00f5 */
[----:B--2---:R1:W5:Y:S04]  /*12e80*/  LDL.LU.64 R222, [R1+0xd00] ;  /* 0x000d000001de7983 */ /* 0x0043680000300a00 */
[----:B------:R2:W-:Y:S01]  /*12e90*/  STL.64 [R1+0x528], R224 ;  /* 0x000528e001007387 */ /* 0x0005e20000100a00 */
[----:B------:R-:W-:-:S03]  /*12ea0*/  LEA R230, P3, R252, R244, 0x2 ;  /* 0x000000f4fce67211 */ /* 0x000fc600078610ff */
[----:B--2---:R1:W5:Y:S04]  /*12eb0*/  LDL.LU.64 R224, [R1+0xcf8] ;  /* 0x000cf80001e07983 */ /* 0x0043680000300a00 */
[----:B------:R2:W-:Y:S04]  /*12ec0*/  STL.64 [R1+0x530], R226 ;  /* 0x000530e201007387 */ /* 0x0005e80000100a00 */
[----:B--2---:R1:W5:Y:S04]  /*12ed0*/  LDL.LU.64 R226, [R1+0xcf0] ;  /* 0x000cf00001e27983 */ /* 0x0043680000300a00 */
[----:B------:R2:W-:Y:S04]  /*12ee0*/  STL.64 [R1+0x588], R228 ;  /* 0x000588e401007387 */ /* 0x0005e80000100a00 */
[----:B--2---:R1:W5:Y:S04]  /*12ef0*/  LDL.LU.64 R228, [R1+0xce8] ;  /* 0x000ce80001e47983 */ /* 0x0043680000300a00 */
[----:B------:R2:W-:Y:S02]  /*12f00*/  STL.64 [R1+0x598], R250 ;  /* 0x000598fa01007387 */ /* 0x0005e40000100a00 */
[----:B--2---:R-:W-:Y:S01]  /*12f10*/  LEA R250, P4, R231, R244, 0x2 ;  /* 0x000000f4e7fa7211 */ /* 0x004fe200078810ff */
[----:B------:R-:W-:Y:S01]  /*12f20*/  IMAD.MOV.U32 R251, RZ, RZ, R231 ;  /* 0x000000fffffb7224 */ /* 0x000fe200078e00e7 */
[----:B------:R-:W-:-:S04]  /*12f30*/  LEA.HI.X.SX32 R231, R252, R6, 0x2, P3 ;  /* 0x00000006fce77211 */ /* 0x000fc800018f16ff */
[----:B------:R-:W-:Y:S01]  /*12f40*/  LEA.HI.X.SX32 R251, R251, R6, 0x2, P4 ;  /* 0x00000006fbfb7211 */ /* 0x000fe200020f16ff */
[----:B------:R2:W-:Y:S04]  /*12f50*/  STL.64 [R1+0x5f0], R230 ;  /* 0x0005f0e601007387 */ /* 0x0005e80000100a00 */
        /* <DEDUP_REMOVED lines=11> */
[----:B------:R-:W-:Y:S01]  /*13010*/  LEA.HI.X.SX32 R251, R235, R6, 0x2, P4 ;  /* 0x00000006ebfb7211 */ /* 0x000fe200020f16ff */
[----:B------:R-:W-:Y:S01]  /*13020*/  IMAD R235, R232, UR12, RZ ;  /* 0x0000000ce8eb7c24 */ /* 0x000fe2000f8e02ff */
[-C--:B------:R-:W-:Y:S02]  /*13030*/  LEA R234, P4, R234, R244.reuse, 0x2 ;  /* 0x000000f4eaea7211 */ /* 0x080fe400078810ff */
[----:B--2---:R-:W-:Y:S01]  /*13040*/  LEA R230, P3, R233, R244, 0x2 ;  /* 0x000000f4e9e67211 */ /* 0x004fe200078610ff */
[----:B------:R2:W-:Y:S01]  /*13050*/  STL.64 [R1+0x6a8], R250 ;  /* 0x0006a8fa01007387 */ /* 0x0005e20000100a00 */
[-C--:B------:R-:W-:Y:S02]  /*13060*/  LEA.HI.X.SX32 R235, R235, R6.reuse, 0x2, P4 ;  /* 0x00000006ebeb7211 */ /* 0x080fe400020f16ff */
[----:B------:R-:W-:Y:S01]  /*13070*/  LEA.HI.X.SX32 R231, R233, R6, 0x2, P3 ;  /* 0x00000006e9e77211 */ /* 0x000fe200018f16ff */
[----:B------:R-:W-:Y:S01]  /*13080*/  IMAD R233, R7, 0x2, R243 ;  /* 0x0000000207e97824 */ /* 0x000fe200078e02f3 */
[----:B------:R-:W-:Y:S01]  /*13090*/  LEA R232, P3, R243, R244, 0x2 ;  /* 0x000000f4f3e87211 */ /* 0x000fe200078610ff */
[C---:B------:R-:W-:Y:S01]  /*130a0*/  IMAD R3, R7.reuse, 0x2, R3 ;  /* 0x0000000207037824 */ /* 0x040fe200078e0203 */
[----:B--2---:R1:W5:Y:S04]  /*130b0*/  LDL.LU.64 R250, [R1+0xce0] ;  /* 0x000ce00001fa7983 */ /* 0x0043680000300a00 */
[----:B------:R2:W-:Y:S01]  /*130c0*/  STL.64 [R1+0x708], R230 ;  /* 0x000708e601007387 */ /* 0x0005e20000100a00 */
[----:B------:R-:W-:-:S03]  /*130d0*/  IMAD R5, R7, 0x2, R3 ;  /* 0x0000000207057824 */ /* 0x000fc600078e0203 */
[----:B--2---:R1:W5:Y:S04]  /*130e0*/  LDL.LU.64 R230, [R1+0xcd8] ;  /* 0x000cd80001e67983 */ /* 0x0043680000300a00 */
[----:B------:R2:W-:Y:S01]  /*130f0*/  STL.64 [R1+0x718], R234 ;  /* 0x000718ea01007387 */ /* 0x0005e20000100a00 */
[----:B------:R-:W-:Y:S02]  /*13100*/  IMAD R236, R7, 0x2, R5 ;  /* 0x0000000207ec7824 */ /* 0x000fe400078e0205 */
[----:B--2---:R-:W-:Y:S01]  /*13110*/  IMAD.MOV.U32 R235, RZ, RZ, R233 ;  /* 0x000000ffffeb7224 */ /* 0x004fe200078e00e9 */
[----:B------:R-:W-:Y:S02]  /*13120*/  LEA R234, P4, R233, R244, 0x2 ;  /* 0x000000f4e9ea7211 */ /* 0x000fe400078810ff */
[----:B------:R-:W-:-:S02]  /*13130*/  LEA.HI.X.SX32 R233, R243, R6, 0x2, P3 ;  /* 0x00000006f3e97211 */ /* 0x000fc400018f16ff */
[----:B------:R-:W-:-:S03]  /*13140*/  LEA.HI.X.SX32 R235, R235, R6, 0x2, P4 ;  /* 0x00000006ebeb7211 */ /* 0x000fc600020f16ff */
[----:B------:R2:W-:Y:S04]  /*13150*/  STL.64 [R1+0x488], R232 ;  /* 0x000488e801007387 */ /* 0x0005e80000100a00 */
[----:B------:R3:W-:Y:S01]  /*13160*/  STL.64 [R1+0x490], R234 ;  /* 0x000490ea01007387 */ /* 0x0007e20000100a00 */
[----:B------:R-:W-:Y:S01]  /*13170*/  IMAD R2, R7, 0x2, R236 ;  /* 0x0000000207027824 */ /* 0x000fe200078e02ec */
[-C--:B--2---:R-:W-:Y:S02]  /*13180*/  LEA R232, P3, R3, R244.reuse, 0x2 ;  /* 0x000000f403e87211 */ /* 0x084fe400078610ff */
[----:B---3--:R-:W-:Y:S02]  /*13190*/  LEA R234, P4, R5, R244, 0x2 ;  /* 0x000000f405ea7211 */ /* 0x008fe400078810ff */
[----:B------:R-:W-:-:S02]  /*131a0*/  LEA.HI.X.SX32 R233, R3, R6, 0x2, P3 ;  /* 0x0000000603e97211 */ /* 0x000fc400018f16ff */
[----:B------:R-:W-:Y:S01]  /*131b0*/  LEA.HI.X.SX32 R235, R5, R6, 0x2, P4 ;  /* 0x0000000605eb7211 */ /* 0x000fe200020f16ff */
[----:B------:R1:W5:Y:S01]  /*131c0*/  LDL.LU R3, [R1+0xcd0] ;  /* 0x000cd00001037983 */ /* 0x0003620000300800 */
[C---:B------:R-:W-:Y:S01]  /*131d0*/  IMAD R239, R7.reuse, 0x2, R2 ;  /* 0x0000000207ef7824 */ /* 0x040fe200078e0202 */
[----:B------:R-:W2:Y:S02]  /*131e0*/  LDC R5, c[0x0][0x3a0] ;  /* 0x0000e800ff057b82 */ /* 0x000ea40000000800 */
[----:B------:R3:W-:Y:S01]  /*131f0*/  STL.64 [R1+0x4e0], R232 ;  /* 0x0004e0e801007387 */ /* 0x0007e20000100a00 */
[----:B------:R-:W-:-:S03]  /*13200*/  IMAD R237, R7, 0x4, R239 ;  /* 0x0000000407ed7824 */ /* 0x000fc600078e02ef */
[----:B------:R4:W-:Y:S01]  /*13210*/  STL.64 [R1+0x4f0], R234 ;  /* 0x0004f0ea01007387 */ /* 0x0009e20000100a00 */
[-C--:B---3--:R-:W-:Y:S02]  /*13220*/  LEA R232, P3, R236, R244.reuse, 0x2 ;  /* 0x000000f4ece87211 */ /* 0x088fe400078610ff */
[----:B----4-:R-:W-:Y:S02]  /*13230*/  LEA R234, P4, R2, R244, 0x2 ;  /* 0x000000f402ea7211 */ /* 0x010fe400078810ff */
[-C--:B------:R-:W-:Y:S01]  /*13240*/  LEA.HI.X.SX32 R233, R236, R6.reuse, 0x2, P3 ;  /* 0x00000006ece97211 */ /* 0x080fe200018f16ff */
[----:B------:R-:W-:Y:S01]  /*13250*/  IMAD R246, R7, 0x2, R237 ;  /* 0x0000000207f67824 */ /* 0x000fe200078e02ed */
[----:B------:R-:W-:-:S03]  /*13260*/  LEA.HI.X.SX32 R235, R2, R6, 0x2, P4 ;  /* 0x0000000602eb7211 */ /* 0x000fc600020f16ff */
[----:B------:R3:W-:Y:S01]  /*13270*/  STL.64 [R1+0x540], R232 ;  /* 0x000540e801007387 */ /* 0x0007e20000100a00 */
[----:B------:R-:W-:-:S03]  /*13280*/  IMAD R245, R7, 0x2, R246 ;  /* 0x0000000207f57824 */ /* 0x000fc600078e02f6 */
[----:B------:R4:W-:Y:S01]  /*13290*/  STL.64 [R1+0x550], R234 ;  /* 0x000550ea01007387 */ /* 0x0009e20000100a00 */
[----:B------:R-:W-:Y:S01]  /*132a0*/  IMAD R252, R7, 0x2, R245 ;  /* 0x0000000207fc7824 */ /* 0x000fe200078e02f5 */
[-C--:B---3--:R-:W-:Y:S02]  /*132b0*/  LEA R232, P3, R239, R244.reuse, 0x2 ;  /* 0x000000f4efe87211 */ /* 0x088fe400078610ff */
[----:B----4-:R-:W-:Y:S02]  /*132c0*/  LEA R234, P4, R241, R244, 0x2 ;  /* 0x000000f4f1ea7211 */ /* 0x010fe400078810ff */
[-C--:B------:R-:W-:Y:S02]  /*132d0*/  LEA.HI.X.SX32 R233, R239, R6.reuse, 0x2, P3 ;  /* 0x00000006efe97211 */ /* 0x080fe400018f16ff */
[----:B------:R-:W-:Y:S01]  /*132e0*/  LEA.HI.X.SX32 R235, R241, R6, 0x2, P4 ;  /* 0x00000006f1eb7211 */ /* 0x000fe200020f16ff */
[C---:B------:R-:W-:Y:S02]  /*132f0*/  IMAD R249, R7.reuse, 0x2, R252 ;  /* 0x0000000207f97824 */ /* 0x040fe400078e02fc */
[----:B------:R3:W-:Y:S02]  /*13300*/  STL.64 [R1+0x5a0], R232 ;  /* 0x0005a0e801007387 */ /* 0x0007e40000100a00 */
[----:B------:R-:W-:-:S02]  /*13310*/  IMAD R248, R7, 0x2, R249 ;  /* 0x0000000207f87824 */ /* 0x000fc400078e02f9 */
[----:B------:R4:W-:Y:S01]  /*13320*/  STL.64 [R1+0x5a8], R234 ;  /* 0x0005a8ea01007387 */ /* 0x0009e20000100a00 */
[CC--:B---3--:R-:W-:Y:S02]  /*13330*/  LEA R232, P3, R237.reuse, R244.reuse, 0x2 ;  /* 0x000000f4ede87211 */ /* 0x0c8fe400078610ff */
[C---:B----4-:R-:W-:Y:S02]  /*13340*/  LEA R234, P4, R246.reuse, R244, 0x2 ;  /* 0x000000f4f6ea7211 */ /* 0x050fe400078810ff */
[-C--:B------:R-:W-:Y:S01]  /*13350*/  LEA.HI.X.SX32 R233, R237, R6.reuse, 0x2, P3 ;  /* 0x00000006ede97211 */ /* 0x080fe200018f16ff */
[----:B------:R-:W-:Y:S01]  /*13360*/  IMAD R247, R7, 0x2, R248 ;  /* 0x0000000207f77824 */ /* 0x000fe200078e02f8 */
[----:B------:R-:W-:-:S03]  /*13370*/  LEA.HI.X.SX32 R235, R246, R6, 0x2, P4 ;  /* 0x00000006f6eb7211 */ /* 0x000fc600020f16ff */
[----:B------:R3:W-:Y:S01]  /*13380*/  STL.64 [R1+0x608], R232 ;  /* 0x000608e801007387 */ /* 0x0007e20000100a00 */
[----:B------:R-:W-:-:S03]  /*13390*/  IMAD R243, R7, 0x4, R247 ;  /* 0x0000000407f37824 */ /* 0x000fc600078e02f7 */
[----:B------:R4:W-:Y:S01]  /*133a0*/  STL.64 [R1+0x610], R234 ;  /* 0x000610ea01007387 */ /* 0x0009e20000100a00 */
[----:B------:R-:W-:Y:S01]  /*133b0*/  IMAD R243, R7, 0x2, R243 ;  /* 0x0000000207f37824 */ /* 0x000fe200078e02f3 */
[CC--:B---3--:R-:W-:Y:S02]  /*133c0*/  LEA R232, P3, R245.reuse, R244.reuse, 0x2 ;  /* 0x000000f4f5e87211 */ /* 0x0c8fe400078610ff */
[C---:B----4-:R-:W-:Y:S02]  /*133d0*/  LEA R234, P4, R252.reuse, R244, 0x2 ;  /* 0x000000f4fcea7211 */ /* 0x050fe400078810ff */
[-C--:B------:R-:W-:Y:S02]  /*133e0*/  LEA.HI.X.SX32 R233, R245, R6.reuse, 0x2, P3 ;  /* 0x00000006f5e97211 */ /* 0x080fe400018f16ff */
[----:B------:R-:W-:Y:S01]  /*133f0*/  LEA.HI.X.SX32 R235, R252, R6, 0x2, P4 ;  /* 0x00000006fceb7211 */ /* 0x000fe200020f16ff */
[----:B------:R-:W-:Y:S02]  /*13400*/  IMAD R236, R7, 0x2, R243 ;  /* 0x0000000207ec7824 */ /* 0x000fe400078e02f3 */
[----:B------:R3:W-:Y:S01]  /*13410*/  STL.64 [R1+0x660], R232 ;  /* 0x000660e801007387 */ /* 0x0007e20000100a00 */
[----:B------:R-:W-:-:S03]  /*13420*/  IMAD R238, R242, UR12, RZ ;  /* 0x0000000cf2ee7c24 */ /* 0x000fc6000f8e02ff */
[----:B------:R4:W-:Y:S01]  /*13430*/  STL.64 [R1+0x670], R234 ;  /* 0x000670ea01007387 */ /* 0x0009e20000100a00 */
[--C-:B------:R-:W-:Y:S01]  /*13440*/  IMAD R239, R7, 0x2, R236.reuse ;  /* 0x0000000207ef7824 */ /* 0x100fe200078e02ec */
[CC--:B---3--:R-:W-:Y:S02]  /*13450*/  LEA R232, P3, R249.reuse, R244.reuse, 0x2 ;  /* 0x000000f4f9e87211 */ /* 0x0c8fe400078610ff */
[C---:B----4-:R-:W-:Y:S02]  /*13460*/  LEA R234, P4, R248.reuse, R244, 0x2 ;  /* 0x000000f4f8ea7211 */ /* 0x050fe400078810ff */
[----:B------:R-:W-:Y:S01]  /*13470*/  LEA.HI.X.SX32 R233, R249, R6, 0x2, P3 ;  /* 0x00000006f9e97211 */ /* 0x000fe200018f16ff */
[----:B------:R-:W-:Y:S01]  /*13480*/  IMAD.MOV.U32 R249, RZ, RZ, R236 ;  /* 0x000000fffff97224 */ /* 0x000fe200078e00ec */
[----:B------:R-:W-:Y:S01]  /*13490*/  LEA R236, P3, R247, R244, 0x2 ;  /* 0x000000f4f7ec7211 */ /* 0x000fe200078610ff */
[--C-:B------:R-:W-:Y:S01]  /*134a0*/  IMAD R241, R7, 0x2, R239.reuse ;  /* 0x0000000207f17824 */ /* 0x100fe200078e02ef */
[----:B------:R-:W-:Y:S01]  /*134b0*/  LEA.HI.X.SX32 R235, R248, R6, 0x2, P4 ;  /* 0x00000006f8eb7211 */ /* 0x000fe200020f16ff */
[----:B------:R-:W-:Y:S01]  /*134c0*/  IMAD.MOV.U32 R248, RZ, RZ, R239 ;  /* 0x000000fffff87224 */ /* 0x000fe200078e00ef */
[----:B------:R-:W-:Y:S01]  /*134d0*/  LEA R238, P4, R238, R244, 0x2 ;  /* 0x000000f4eeee7211 */ /* 0x000fe200078810ff */
[----:B------:R-:W-:Y:S01]  /*134e0*/  IMAD R239, R242, UR12, RZ ;  /* 0x0000000cf2ef7c24 */ /* 0x000fe2000f8e02ff */
[----:B------:R-:W-:Y:S01]  /*134f0*/  LEA.HI.X.SX32 R237, R247, R6, 0x2, P3 ;  /* 0x00000006f7ed7211 */ /* 0x000fe200018f16ff */
[----:B------:R-:W-:-:S02]  /*13500*/  IMAD R252, R7, 0x4, R247 ;  /* 0x0000000407fc7824 */ /* 0x000fc400078e02f7 */
[----:B------:R-:W-:Y:S01]  /*13510*/  IMAD.MOV.U32 R247, RZ, RZ, R243 ;  /* 0x000000fffff77224 */ /* 0x000fe200078e00f3 */
[----:B------:R3:W-:Y:S01]  /*13520*/  STL.64 [R1+0x6b8], R232 ;  /* 0x0006b8e801007387 */ /* 0x0007e20000100a00 */
[----:B------:R-:W-:Y:S02]  /*13530*/  LEA.HI.X.SX32 R239, R239, R6, 0x2, P4 ;  /* 0x00000006efef7211 */ /* 0x000fe400020f16ff */
[----:B------:R-:W-:Y:S01]  /*13540*/  IMAD.MOV.U32 R243, RZ, RZ, R247 ;  /* 0x000000fffff37224 */ /* 0x000fe200078e00f7 */
[CC--:B------:R-:W-:Y:S01]  /*13550*/  LEA R242, P3, R252.reuse, R244.reuse, 0x2 ;  /* 0x000000f4fcf27211 */ /* 0x0c0fe200078610ff */
[----:B---3--:R1:W5:Y:S04]  /*13560*/  LDL.LU.64 R232, [R1+0xcc8] ;  /* 0x000cc80001e87983 */ /* 0x0083680000300a00 */
[----:B------:R3:W-:Y:S04]  /*13570*/  STL.64 [R1+0x6c0], R234 ;  /* 0x0006c0ea01007387 */ /* 0x0007e80000100a00 */
[----:B---3--:R1:W5:Y:S04]  /*13580*/  LDL.LU.64 R234, [R1+0xcc0] ;  /* 0x000cc00001ea7983 */ /* 0x0083680000300a00 */
[----:B------:R3:W-:Y:S04]  /*13590*/  STL.64 [R1+0x720], R236 ;  /* 0x000720ec01007387 */ /* 0x0007e80000100a00 */
[----:B---3--:R1:W5:Y:S04]  /*135a0*/  LDL.LU.64 R236, [R1+0xcb8] ;  /* 0x000cb80001ec7983 */ /* 0x0083680000300a00 */
[----:B------:R3:W-:Y:S02]  /*135b0*/  STL.64 [R1+0x738], R238 ;  /* 0x000738ee01007387 */ /* 0x0007e40000100a00 */
[----:B---3--:R-:W-:Y:S01]  /*135c0*/  LEA R238, P4, R243, R244, 0x2 ;  /* 0x000000f4f3ee7211 */ /* 0x008fe200078810ff */
[----:B------:R-:W-:Y:S01]  /*135d0*/  IMAD.MOV.U32 R239, RZ, RZ, R243 ;  /* 0x000000ffffef7224 */ /* 0x000fe200078e00f3 */
[----:B------:R-:W-:-:S05]  /*135e0*/  LEA.HI.X.SX32 R243, R252, R6, 0x2, P3 ;  /* 0x00000006fcf37211 */ /* 0x000fca00018f16ff */
[----:B------:R3:W-:Y:S01]  /*135f0*/  STL.64 [R1+0x498], R242 ;  /* 0x000498f201007387 */ /* 0x0007e20000100a00 */
[----:B------:R-:W-:Y:S02]  /*13600*/  LEA.HI.X.SX32 R239, R239, R6, 0x2, P4 ;  /* 0x00000006efef7211 */ /* 0x000fe400020f16ff */
[----:B---3--:R-:W-:-:S03]  /*13610*/  LEA R242, P3, R249, R244, 0x2 ;  /* 0x000000f4f9f27211 */ /* 0x008fc600078610ff */
[----:B------:R3:W-:Y:S01]  /*13620*/  STL.64 [R1+0x4a0], R238 ;  /* 0x0004a0ee01007387 */ /* 0x0007e20000100a00 */
[----:B------:R-:W-:Y:S01]  /*13630*/  LEA.HI.X.SX32 R243, R249, R6, 0x2, P3 ;  /* 0x00000006f9f37211 */ /* 0x000fe200018f16ff */
[----:B------:R-:W-:-:S04]  /*13640*/  IMAD R246, R7, 0x2, R241 ;  /* 0x0000000207f67824 */ /* 0x000fc800078e02f1 */
[----:B------:R4:W-:Y:S01]  /*13650*/  STL.64 [R1+0x4f8], R242 ;  /* 0x0004f8f201007387 */ /* 0x0009e20000100a00 */
[----:B---3--:R-:W-:Y:S01]  /*13660*/  LEA R238, P4, R248, R244, 0x2 ;  /* 0x000000f4f8ee7211 */ /* 0x008fe200078810ff */
[----:B------:R-:W-:-:S03]  /*13670*/  IMAD R245, R7, 0x2, R246 ;  /* 0x0000000207f57824 */ /* 0x000fc600078e02f6 */
[----:B------:R-:W-:Y:S02]  /*13680*/  LEA.HI.X.SX32 R239, R248, R6, 0x2, P4 ;  /* 0x00000006f8ef7211 */ /* 0x000fe400020f16ff */
[----:B----4-:R-:W-:-:S03]  /*13690*/  LEA R242, P3, R241, R244, 0x2 ;  /* 0x000000f4f1f27211 */ /* 0x010fc600078610ff */
[----:B------:R3:W-:Y:S01]  /*136a0*/  STL.64 [R1+0x500], R238 ;  /* 0x000500ee01007387 */ /* 0x0007e20000100a00 */
[----:B------:R-:W-:-:S05]  /*136b0*/  LEA.HI.X.SX32 R243, R241, R6, 0x2, P3 ;  /* 0x00000006f1f37211 */ /* 0x000fca00018f16ff */
[----:B------:R4:W-:Y:S01]  /*136c0*/  STL.64 [R1+0x560], R242 ;  /* 0x000560f201007387 */ /* 0x0009e20000100a00 */
[----:B---3--:R-:W-:Y:S01]  /*136d0*/  LEA R238, P4, R246, R244, 0x2 ;  /* 0x000000f4f6ee7211 */ /* 0x008fe200078810ff */
[----:B------:R-:W-:-:S03]  /*136e0*/  IMAD R247, R7, 0x4, R245 ;  /* 0x0000000407f77824 */ /* 0x000fc600078e02f5 */
[----:B------:R-:W-:Y:S02]  /*136f0*/  LEA.HI.X.SX32 R239, R246, R6, 0x2, P4 ;  /* 0x00000006f6ef7211 */ /* 0x000fe400020f16ff */
[----:B----4-:R-:W-:Y:S01]  /*13700*/  LEA R242, P3, R245, R244, 0x2 ;  /* 0x000000f4f5f27211 */ /* 0x010fe200078610ff */
[----:B------:R-:W-:-:S03]  /*13710*/  IMAD R246, R240, UR12, RZ ;  /* 0x0000000cf0f67c24 */ /* 0x000fc6000f8e02ff */
[----:B------:R-:W-:Y:S01]  /*13720*/  LEA.HI.X.SX32 R243, R245, R6, 0x2, P3 ;  /* 0x00000006f5f37211 */ /* 0x000fe200018f16ff */
[----:B------:R3:W-:Y:S01]  /*13730*/  STL.64 [R1+0x568], R238 ;  /* 0x000568ee01007387 */ /* 0x0007e20000100a00 */
[----:B------:R-:W-:Y:S01]  /*13740*/  LEA R240, P4, R246, R244, 0x2 ;  /* 0x000000f4f6f07211 */ /* 0x000fe200078810ff */
[----:B------:R-:W-:-:S03]  /*13750*/  IMAD R252, R7, 0x2, R247 ;  /* 0x0000000207fc7824 */ /* 0x000fc600078e02f7 */
[----:B------:R-:W-:Y:S01]  /*13760*/  LEA.HI.X.SX32 R241, R246, R6, 0x2, P4 ;  /* 0x00000006f6f17211 */ /* 0x000fe200020f16ff */
[----:B---3--:R1:W5:Y:S04]  /*13770*/  LDL.LU.64 R238, [R1+0xcb0] ;  /* 0x000cb00001ee7983 */ /* 0x0083680000300a00 */
[----:B------:R3:W-:Y:S01]  /*13780*/  STL.64 [R1+0x5b8], R242 ;  /* 0x0005b8f201007387 */ /* 0x0007e20000100a00 */
[----:B------:R-:W-:-:S03]  /*13790*/  IMAD R249, R7, 0x2, R252 ;  /* 0x0000000207f97824 */ /* 0x000fc600078e02fc */
[----:B------:R4:W-:Y:S01]  /*137a0*/  STL.64 [R1+0x5c8], R240 ;  /* 0x0005c8f001007387 */ /* 0x0009e20000100a00 */
[----:B---3--:R-:W-:-:S04]  /*137b0*/  LEA R242, P3, R247, R244, 0x2 ;  /* 0x000000f4f7f27211 */ /* 0x008fc800078610ff */
[----:B------:R-:W-:Y:S02]  /*137c0*/  LEA.HI.X.SX32 R243, R247, R6, 0x2, P3 ;  /* 0x00000006f7f37211 */ /* 0x000fe400018f16ff */
[C---:B----4-:R-:W-:Y:S01]  /*137d0*/  LEA R240, P4, R252.reuse, R244, 0x2 ;  /* 0x000000f4fcf07211 */ /* 0x050fe200078810ff */
[----:B------:R-:W3:Y:S01]  /*137e0*/  S2R R247, SR_TID.X ;  /* 0x0000000000f77919 */ /* 0x000ee20000002100 */
[C---:B------:R-:W-:Y:S01]  /*137f0*/  IMAD R248, R7.reuse, 0x2, R249 ;  /* 0x0000000207f87824 */ /* 0x040fe200078e02f9 */
[----:B------:R4:W-:Y:S01]  /*13800*/  STL.64 [R1+0x618], R242 ;  /* 0x000618f201007387 */ /* 0x0009e20000100a00 */
[----:B------:R-:W-:Y:S02]  /*13810*/  LEA.HI.X.SX32 R241, R252, R6, 0x2, P4 ;  /* 0x00000006fcf17211 */ /* 0x000fe400020f16ff */
[----:B------:R-:W-:Y:S01]  /*13820*/  IMAD R245, R7, 0x2, R248 ;  /* 0x0000000207f57824 */ /* 0x000fe200078e02f8 */
[----:B----4-:R-:W-:-:S04]  /*13830*/  LEA R242, P3, R249, R244, 0x2 ;  /* 0x000000f4f9f27211 */ /* 0x010fc800078610ff */
[----:B------:R-:W-:Y:S01]  /*13840*/  LEA.HI.X.SX32 R243, R249, R6, 0x2, P3 ;  /* 0x00000006f9f37211 */ /* 0x000fe200018f16ff */
[----:B------:R-:W-:Y:S04]  /*13850*/  STL.64 [R1+0x620], R240 ;  /* 0x000620f001007387 */ /* 0x000fe80000100a00 */
[----:B------:R4:W-:Y:S01]  /*13860*/  STL.64 [R1+0x678], R242 ;  /* 0x000678f201007387 */ /* 0x0009e20000100a00 */
[----:B------:R-:W-:Y:S01]  /*13870*/  IMAD R246, R7, 0x2, R245 ;  /* 0x0000000207f67824 */ /* 0x000fe200078e02f5 */
[----:B------:R-:W1:Y:S01]  /*13880*/  S2R R2, SR_TID.X ;  /* 0x0000000000027919 */ /* 0x000e620000002100 */
[----:B----4-:R-:W-:-:S04]  /*13890*/  LEA R242, P3, R245, R244, 0x2 ;  /* 0x000000f4f5f27211 */ /* 0x010fc800078610ff */
[----:B------:R-:W-:Y:S02]  /*138a0*/  LEA.HI.X.SX32 R243, R245, R6, 0x2, P3 ;  /* 0x00000006f5f37211 */ /* 0x000fe400018f16ff */
[----:B------:R-:W4:Y:S01]  /*138b0*/  S2R R245, SR_TID.X ;  /* 0x0000000000f57919 */ /* 0x000f220000002100 */
[C---:B------:R-:W-:Y:S02]  /*138c0*/  LEA R240, P4, R248.reuse, R244, 0x2 ;  /* 0x000000f4f8f07211 */ /* 0x040fe400078810ff */
[----:B---3--:R-:W-:Y:S02]  /*138d0*/  LEA.HI R247, R247, 0x7e, RZ, 0x1a ;  /* 0x0000007ef7f77811 */ /* 0x008fe400078fd0ff */
[----:B------:R-:W-:Y:S01]  /*138e0*/  LEA.HI.X.SX32 R241, R248, R6, 0x2, P4 ;  /* 0x00000006f8f17211 */ /* 0x000fe200020f16ff */
[----:B------:R-:W-:Y:S02]  /*138f0*/  IMAD R7, R7, 0x2, R246 ;  /* 0x0000000207077824 */ /* 0x000fe400078e02f6 */
[----:B------:R-:W-:-:S02]  /*13900*/  IMAD R252, R247, UR12, RZ ;  /* 0x0000000cf7fc7c24 */ /* 0x000fc4000f8e02ff */
[----:B------:R3:W-:Y:S04]  /*13910*/  STL.64 [R1+0x680], R240 ;  /* 0x000680f001007387 */ /* 0x0007e80000100a00 */
[----:B------:R1:W-:Y:S01]  /*13920*/  STL.64 [R1+0x6d0], R242 ;  /* 0x0006d0f201007387 */ /* 0x0003e20000100a00 */
[CC--:B---3--:R-:W-:Y:S02]  /*13930*/  LEA R240, P4, R246.reuse, R244.reuse, 0x2 ;  /* 0x000000f4f6f07211 */ /* 0x0c8fe400078810ff */
[----:B-1----:R-:W-:Y:S02]  /*13940*/  LEA R242, P3, R7, R244, 0x2 ;  /* 0x000000f407f27211 */ /* 0x002fe400078610ff */
[----:B------:R-:W-:Y:S02]  /*13950*/  LEA.HI.X.SX32 R241, R246, R6, 0x2, P4 ;  /* 0x00000006f6f17211 */ /* 0x000fe400020f16ff */
[----:B------:R-:W-:-:S02]  /*13960*/  LEA R246, P4, R252, R244, 0x2 ;  /* 0x000000f4fcf67211 */ /* 0x000fc400078810ff */
[----:B------:R-:W-:Y:S02]  /*13970*/  SHF.R.U32.HI R2, RZ, 0x6, R2 ;  /* 0x00000006ff027819 */ /* 0x000fe40000011602 */
[-C--:B------:R-:W-:Y:S01]  /*13980*/  LEA.HI.X.SX32 R243, R7, R6.reuse, 0x2, P3 ;  /* 0x0000000607f37211 */ /* 0x080fe200018f16ff */
[----:B------:R1:W-:Y:S01]  /*13990*/  STL.64 [R1+0x6c8], R240 ;  /* 0x0006c8f001007387 */ /* 0x0003e20000100a00 */
[----:B------:R-:W-:Y:S02]  /*139a0*/  LEA.HI.X.SX32 R247, R252, R6, 0x2, P4 ;  /* 0x00000006fcf77211 */ /* 0x000fe400020f16ff */
[----:B------:R-:W-:Y:S02]  /*139b0*/  SGXT.U32 R2, R2, 0x1 ;  /* 0x000000010202781a */ /* 0x000fe40000000000 */
[----:B----4-:R-:W-:Y:S01]  /*139c0*/  LOP3.LUT R249, R245, 0x7f, RZ, 0xc0, !PT ;  /* 0x0000007ff5f97812 */ /* 0x010fe200078ec0ff */
[----:B------:R-:W-:Y:S01]  /*139d0*/  USHF.L.U32 UR4, UR6, 0x15, URZ ;  /* 0x0000001506047899 */ /* 0x000fe200080006ff */
[----:B------:R-:W-:Y:S01]  /*139e0*/  LOP3.LUT R244, R2, 0x60, RZ, 0xfc, !PT ;  /* 0x0000006002f47812 */ /* 0x000fe200078efcff */
[----:B-1----:R1:W5:Y:S01]  /*139f0*/  LDL.LU.64 R240, [R1+0xca8] ;  /* 0x000ca80001f07983 */ /* 0x0023620000300a00 */
[----:B------:R-:W-:-:S03]  /*13a00*/  ISETP.NE.U32.AND P5, PT, R249, RZ, PT ;  /* 0x000000fff900720c */ /* 0x000fc60003fa5070 */
[----:B------:R3:W-:Y:S01]  /*13a10*/  STL.64 [R1+0x730], R242 ;  /* 0x000730f201007387 */ /* 0x0007e20000100a00 */
[----:B------:R-:W4:Y:S01]  /*13a20*/  LDCU.64 UR20, c[0x0][0x358] ;  /* 0x00006b00ff1477ac */ /* 0x000f220008000a00 */
[----:B------:R-:W-:Y:S01]  /*13a30*/  ULOP3.LUT UR4, UR4, 0x600000, URZ, 0xc0, !UPT ;  /* 0x0060000004047892 */ /* 0x000fe2000f8ec0ff */
[----:B------:R-:W-:Y:S01]  /*13a40*/  UMOV UR5, 0x1 ;  /* 0x0000000100057882 */ /* 0x000fe20000000000 */
[----:B---3--:R1:W5:Y:S04]  /*13a50*/  LDL.LU.64 R242, [R1+0xca0] ;  /* 0x000ca00001f27983 */ /* 0x0083680000300a00 */
[----:B------:R3:W-:Y:S02]  /*13a60*/  STL.64 [R1+0x728], R246 ;  /* 0x000728f601007387 */ /* 0x0007e40000100a00 */
[----:B---3--:R-:W-:-:S02]  /*13a70*/  LOP3.LUT R247, R2, 0x40, RZ, 0xfc, !PT ;  /* 0x0000004002f77812 */ /* 0x008fc400078efcff */
[----:B------:R-:W-:Y:S01]  /*13a80*/  LOP3.LUT R246, R2, 0x42, RZ, 0xfc, !PT ;  /* 0x0000004202f67812 */ /* 0x000fe200078efcff */
[----:B-12-4-:R-:W-:Y:S06]  /*13a90*/  BRA.U UP0, `(.L_x_5) ;  /* 0x00000001001c7547 */ /* 0x016fec000b800000 */
[----:B------:R-:W1:Y:S01]  /*13aa0*/  S2R R252, SR_CgaCtaId ;  /* 0x0000000000fc7919 */ /* 0x000e620000008800 */
[----:B------:R-:W-:Y:S01]  /*13ab0*/  ELECT P3, URZ, PT ;  /* 0x0000000000ff782f */ /* 0x000fe20003860000 */
[----:B------:R-:W-:Y:S01]  /*13ac0*/  IMAD.MOV.U32 R7, RZ, RZ, 0x1 ;  /* 0x00000001ff077424 */ /* 0x000fe200078e00ff */
[----:B------:R-:W-:Y:S11]  /*13ad0*/  UVIRTCOUNT.DEALLOC.SMPOOL 0x80 ;  /* 0x000000800000784c */ /* 0x000ff60000000000 */
[----:B------:R-:W-:-:S04]  /*13ae0*/  @P3 MOV R6, 0x40 ;  /* 0x0000004000063802 */ /* 0x000fc80000000f00 */
[----:B-1----:R-:W-:-:S05]  /*13af0*/  @P3 LEA R6, R252, R6, 0x18 ;  /* 0x00000006fc063211 */ /* 0x002fca00078ec0ff */
[----:B------:R1:W-:Y:S02]  /*13b00*/  @P3 STS.U8 [R6], R7 ;  /* 0x0000000706003388 */ /* 0x0003e40000000000 */
.L_x_5:
[----:B-----5:R-:W-:Y:S01]  /*13b10*/  STL.64 [R1+0xe78], R218 ;  /* 0x000e78da01007387 */ /* 0x020fe20000100a00 */
[----:B------:R-:W-:Y:S01]  /*13b20*/  UIADD3 UR19, UPT, UPT, UR8, UR4, URZ ;  /* 0x0000000408137290 */ /* 0x000fe2000fffe0ff */
[----:B------:R-:W-:Y:S02]  /*13b30*/  VOTEU.ALL UP1, P5 ;  /* 0x0000000000ff7886 */ /* 0x000fe40002820000 */
[----:B------:R-:W-:Y:S01]  /*13b40*/  STL.64 [R1+0xe70], R202 ;  /* 0x000e70ca01007387 */ /* 0x000fe20000100a00 */
[----:B------:R-:W-:Y:S01]  /*13b50*/  UIADD3 UR15, UPT, UPT, UR7, 0x78000, URZ ;  /* 0x00078000070f7890 */ /* 0x000fe2000fffe0ff */
[-C--:B------:R-:W-:Y:S01]  /*13b60*/  ISETP.GE.AND P3, PT, R247, R5.reuse, PT ;  /* 0x00000005f700720c */ /* 0x080fe20003f66270 */
[----:B------:R-:W-:Y:S01]  /*13b70*/  VOTEU.ALL UP2, P5 ;  /* 0x0000000000ff7886 */ /* 0x000fe20002840000 */
[----:B------:R2:W-:Y:S01]  /*13b80*/  STL.64 [R1+0xe68], R186 ;  /* 0x000e68ba01007387 */ /* 0x0005e20000100a00 */
[----:B------:R-:W-:Y:S01]  /*13b90*/  ISETP.GE.AND P4, PT, R246, R5, PT ;  /* 0x00000005f600720c */ /* 0x000fe20003f86270 */
[----:B------:R-:W-:Y:S01]  /*13ba0*/  VIADD R252, R3, UR7 ;  /* 0x0000000703fc7c36 */ /* 0x000fe20008000000 */
[----:B-1----:R-:W-:Y:S01]  /*13bb0*/  LOP3.LUT R7, R2, 0x62, RZ, 0xfc, !PT ;  /* 0x0000006202077812 */ /* 0x002fe200078efcff */
[----:B------:R-:W1:Y:S01]  /*13bc0*/  LDCU UR14, c[0x0][0x3a0] ;  /* 0x00007400ff0e77ac */ /* 0x000e620008000800 */
[----:B--2---:R-:W2:Y:S04]  /*13bd0*/  LDL.64 R186, [R1+0x468] ;  /* 0x0004680001ba7983 */ /* 0x004ea80000100a00 */
[----:B------:R-:W-:Y:S04]  /*13be0*/  STL.64 [R1+0xe60], R170 ;  /* 0x000e60aa01007387 */ /* 0x000fe80000100a00 */
[----:B------:R3:W-:Y:S04]  /*13bf0*/  STL.64 [R1+0xe58], R154 ;  /* 0x000e589a01007387 */ /* 0x0007e80000100a00 */
[----:B---3--:R-:W3:Y:S04]  /*13c00*/  LDL.64 R154, [R1+0x458] ;  /* 0x00045800019a7983 */ /* 0x008ee80000100a00 */
[----:B------:R-:W-:Y:S04]  /*13c10*/  STL.64 [R1+0xe50], R138 ;  /* 0x000e508a01007387 */ /* 0x000fe80000100a00 */
[----:B------:R-:W-:Y:S04]  /*13c20*/  STL.64 [R1+0xe48], R122 ;  /* 0x000e487a01007387 */ /* 0x000fe80000100a00 */
[----:B------:R-:W-:Y:S04]  /*13c30*/  STL.64 [R1+0xe40], R106 ;  /* 0x000e406a01007387 */ /* 0x000fe80000100a00 */
[----:B------:R-:W-:Y:S04]  /*13c40*/  STL.64 [R1+0xe38], R90 ;  /* 0x000e385a01007387 */ /* 0x000fe80000100a00 */
[----:B------:R-:W-:Y:S04]  /*13c50*/  STL.64 [R1+0xe30], R74 ;  /* 0x000e304a01007387 */ /* 0x000fe80000100a00 */
[----:B------:R-:W-:Y:S04]  /*13c60*/  STL.64 [R1+0xe28], R58 ;  /* 0x000e283a01007387 */ /* 0x000fe80000100a00 */
[----:B------:R-:W-:Y:S04]  /*13c70*/  STL.64 [R1+0xe20], R42 ;  /* 0x000e202a01007387 */ /* 0x000fe80000100a00 */
[----:B------:R4:W-:Y:S04]  /*13c80*/  STL.64 [R1+0xe18], R26 ;  /* 0x000e181a01007387 */ /* 0x0009e80000100a00 */
[----:B------:R1:W-:Y:S04]  /*13c90*/  STL.64 [R1+0xe10], R10 ;  /* 0x000e100a01007387 */ /* 0x0003e80000100a00 */
[----:B------:R-:W4:Y:S01]  /*13ca0*/  LDL.64 R218, [R1+0x470] ;  /* 0x0004700001da7983 */ /* 0x000f220000100a00 */
[----:B------:R-:W-:-:S04]  /*13cb0*/  @!UP1 UIADD3 UR10, UPT, UPT, -UR5, 0x100000, URZ ;  /* 0x00100000050a9890 */ /* 0x000fc8000fffe1ff */
[----:B------:R-:W-:Y:S02]  /*13cc0*/  @!UP1 USHF.L.U32 UR11, UR10, 0xb, URZ ;  /* 0x0000000b0a0b9899 */ /* 0x000fe400080006ff */
[----:B------:R-:W-:Y:S01]  /*13cd0*/  @!UP1 USHF.L.U32 UR10, UR10, 0x1, URZ ;  /* 0x000000010a0a9899 */ /* 0x000fe200080006ff */
[----:B------:R-:W-:Y:S01]  /*13ce0*/  STTM.16dp32bit_t0_t15.x128 tmem[UR19], RZ ;  /* 0x000000ff000079ed */ /* 0x000fe20008b80013 */
[----:B------:R-:W-:Y:S01]  /*13cf0*/  STTM.16dp32bit_t16_t31.x128 tmem[UR19+0x80], RZ ;  /* 0x000080ff000079ed */ /* 0x000fe20008ba0013 */
[----:B------:R-:W4:Y:S01]  /*13d00*/  LDL.64 R202, [R1+0x480] ;  /* 0x0004800001ca7983 */ /* 0x000f220000100a00 */
[----:B------:R-:W-:-:S04]  /*13d10*/  @!UP1 UIADD3 UR4, UPT, UPT, -UR5, 0x100000, URZ ;  /* 0x0010000005049890 */ /* 0x000fc8000fffe1ff */
[----:B------:R-:W-:Y:S02]  /*13d20*/  @!UP1 USHF.L.U32 UR5, UR4, 0xb, URZ ;  /* 0x0000000b04059899 */ /* 0x000fe400080006ff */
[----:B------:R-:W-:Y:S01]  /*13d30*/  @!UP1 USHF.L.U32 UR4, UR4, 0x1, URZ ;  /* 0x0000000104049899 */ /* 0x000fe200080006ff */
[----:B------:R-:W-:Y:S01]  /*13d40*/  UMOV UR9, UR15 ;  /* 0x0000000f00097c82 */ /* 0x000fe20008000000 */
[----:B------:R-:W-:Y:S01]  /*13d50*/  SEL R6, R4, RZ, !P3 ;  /* 0x000000ff04067207 */ /* 0x000fe20005800000 */
[----:B------:R-:W1:Y:S02]  /*13d60*/  FENCE.VIEW.ASYNC.T ;  /* 0x00000000000073c6 */ /* 0x000e640000000200 */
[----:B-1----:R-:W-:Y:S01]  /*13d70*/  BAR.SYNC.DEFER_BLOCKING 0x0 ;  /* 0x0000000000007b1d */ /* 0x002fe20000010000 */
[----:B------:R-:W-:-:S05]  /*13d80*/  ISETP.GE.AND P3, PT, R244, R5, PT ;  /* 0x00000005f400720c */ /* 0x000fca0003f66270 */
[----:B------:R-:W-:Y:S01]  /*13d90*/  VOTEU.ALL UP1, P5 ;  /* 0x0000000000ff7886 */ /* 0x000fe20002820000 */
[----:B------:R-:W4:Y:S04]  /*13da0*/  LDL.64 R246, [R1+0x488] ;  /* 0x0004880001f67983 */ /* 0x000f280000100a00 */
[----:B------:R-:W4:Y:S04]  /*13db0*/  LDL.64 R170, [R1+0x490] ;  /* 0x0004900001aa7983 */ /* 0x000f280000100a00 */
[----:B------:R-:W1:Y:S02]  /*13dc0*/  FENCE.VIEW.ASYNC.S ;  /* 0x00000000000073c6 */ /* 0x000e640000000000 */
[----:B-1----:R1:W1:Y:S02]  /*13dd0*/  @!UP1 SYNCS.EXCH.64 URZ, [UR9], UR10 ;  /* 0x0000000a09ff95b2 */ /* 0x0022640008000100 */
[----:B-1----:R-:W-:Y:S06]  /*13de0*/  BAR.SYNC.DEFER_BLOCKING 0x0 ;  /* 0x0000000000007b1d */ /* 0x002fec0000010000 */
[----:B------:R1:W3:Y:S02]  /*13df0*/  @!UP2 SYNCS.EXCH.64 URZ, [UR7+0x78008], UR4 ;  /* 0x0780080407ffa5b2 */ /* 0x0002e40008000100 */
[----:B------:R-:W-:Y:S01]  /*13e00*/  @!PT LDS RZ, [RZ] ;  /* 0x00000000fffff984 */ /* 0x000fe20000000800 */
[----:B------:R-:W-:Y:S01]  /*13e10*/  @!PT LDS RZ, [RZ] ;  /* 0x00000000fffff984 */ /* 0x000fe20000000800 */
[----:B------:R-:W-:Y:S01]  /*13e20*/  @!PT LDS RZ, [RZ] ;  /* 0x00000000fffff984 */ /* 0x000fe20000000800 */
[----:B---3--:R-:W-:Y:S04]  /*13e30*/  LDGSTS.E [R252+0x60000], desc[UR20][R154.64], P1 ;  /* 0x600000009afc7fae */ /* 0x008fe800089a1014 */
[----:B--2---:R-:W-:Y:S01]  /*13e40*/  LDGSTS.E [R252+0x60008], desc[UR20][R186.64], P0 ;  /* 0x60008000bafc7fae */ /* 0x004fe200081a1014 */
[----:B------:R-:W-:-:S03]  /*13e50*/  SEL R244, R4, RZ, !P4 ;  /* 0x000000ff04f47207 */ /* 0x000fc60006000000 */
[----:B------:R-:W2:Y:S04]  /*13e60*/  LDL.64 R154, [R1+0x4c8] ;  /* 0x0004c800019a7983 */ /* 0x000ea80000100a00 */
[----:B------:R-:W3:Y:S04]  /*13e70*/  LDL.64 R186, [R1+0x498] ;  /* 0x0004980001ba7983 */ /* 0x000ee80000100a00 */
[----:B----4-:R-:W-:Y:S04]  /*13e80*/  LDGSTS.E [R252+0x62000], desc[UR20][R218.64], P2 ;  /* 0x62000000dafc7fae */ /* 0x010fe800091a1014 */
[----:B------:R-:W-:Y:S04]  /*13e90*/  LDGSTS.E [R252+0x62008], desc[UR20][R202.64], P6 ;  /* 0x62008000cafc7fae */ /* 0x000fe8000b1a1014 */
[----:B------:R-:W4:Y:S04]  /*13ea0*/  LDL.64 R218, [R1+0x4a0] ;  /* 0x0004a00001da7983 */ /* 0x000f280000100a00 */
[----:B------:R-:W2:Y:S01]  /*13eb0*/  LDL.64 R202, [R1+0x4b0] ;  /* 0x0004b00001ca7983 */ /* 0x000ea20000100a00 */
[----:B------:R-:W-:-:S02]  /*13ec0*/  ISETP.GE.AND P4, PT, R7, R5, PT ;  /* 0x000000050700720c */ /* 0x000fc40003f86270 */
[----:B------:R-:W-:Y:S02]  /*13ed0*/  ISETP.NE.U32.AND P1, PT, R6, RZ, PT ;  /* 0x000000ff0600720c */ /* 0x000fe40003f25070 */
[C---:B------:R-:W-:Y:S02]  /*13ee0*/  SEL R7, R4.reuse, RZ, !P3 ;  /* 0x000000ff04077207 */ /* 0x040fe40005800000 */
[----:B------:R-:W-:Y:S02]  /*13ef0*/  SEL R6, R4, RZ, !P4 ;  /* 0x000000ff04067207 */ /* 0x000fe40006000000 */
[----:B------:R-:W-:Y:S02]  /*13f00*/  ISETP.NE.U32.AND P3, PT, R244, RZ, PT ;  /* 0x000000fff400720c */ /* 0x000fe40003f65070 */
[----:B------:R-:W-:Y:S02]  /*13f10*/  ISETP.NE.U32.AND P0, PT, R7, RZ, PT ;  /* 0x000000ff0700720c */ /* 0x000fe40003f05070 */
[----:B------:R-:W-:-:S03]  /*13f20*/  ISETP.NE.U32.AND P4, PT, R6, RZ, PT ;  /* 0x000000ff0600720c */ /* 0x000fc60003f85070 */
[----:B------:R-:W-:Y:S06]  /*13f30*/  LDGSTS.E [R252+0x64000], desc[UR20][R246.64], P1 ;  /* 0x64000000f6fc7fae */ /* 0x000fec00089a1014 */
[----:B------:R-:W-:Y:S04]  /*13f40*/  LDGSTS.E [R252+0x64008], desc[UR20][R170.64], P3 ;  /* 0x64008000aafc7fae */ /* 0x000fe800099a1014 */
[----:B------:R-:W2:Y:S04]  /*13f50*/  LDL.64 R246, [R1+0x4b8] ;  /* 0x0004b80001f67983 */ /* 0x000ea80000100a00 */
[----:B------:R-:W2:Y:S01]  /*13f60*/  LDL.64 R170, [R1+0x4d8] ;  /* 0x0004d80001aa7983 */ /* 0x000ea20000100a00 */
[----:B------:R-:W-:-:S02]  /*13f70*/  LOP3.LUT R26, R2, 0x4, RZ, 0xfc, !PT ;  /* 0x00000004021a7812 */ /* 0x000fc400078efcff */
[----:B------:R-:W-:Y:S02]  /*13f80*/  LOP3.LUT R11, R2, 0x6, RZ, 0xfc, !PT ;  /* 0x00000006020b7812 */ /* 0x000fe400078efcff */
[-C--:B------:R-:W-:Y:S02]  /*13f90*/  ISETP.GE.AND P2, PT, R26, R5.reuse, PT ;  /* 0x000000051a00720c */ /* 0x080fe40003f46270 */
[----:B------:R-:W-:Y:S02]  /*13fa0*/  ISETP.GE.AND P6, PT, R11, R5, PT ;  /* 0x000000050b00720c */ /* 0x000fe40003fc6270 */
[----:B------:R-:W-:Y:S02]  /*13fb0*/  LOP3.LUT R7, R2, 0x26, RZ, 0xfc, !PT ;  /* 0x0000002602077812 */ /* 0x000fe400078efcff */
[C---:B------:R-:W-:Y:S02]  /*13fc0*/  SEL R6, R4.reuse, RZ, !P2 ;  /* 0x000000ff04067207 */ /* 0x040fe40005000000 */
[----:B------:R-:W-:-:S02]  /*13fd0*/  SEL R244, R4, RZ, !P6 ;  /* 0x000000ff04f47207 */ /* 0x000fc40007000000 */
[----:B------:R-:W-:Y:S02]  /*13fe0*/  ISETP.GE.AND P6, PT, R7, R5, PT ;  /* 0x000000050700720c */ /* 0x000fe40003fc6270 */
[----:B------:R-:W-:Y:S02]  /*13ff0*/  ISETP.NE.U32.AND P1, PT, R6, RZ, PT ;  /* 0x000000ff0600720c */ /* 0x000fe40003f25070 */
[----:B------:R-:W-:-:S04]  /*14000*/  SEL R6, R4, RZ, !P6 ;  /* 0x000000ff04067207 */ /* 0x000fc80007000000 */
[----:B------:R-:W-:Y:S02]  /*14010*/  ISETP.NE.U32.AND P6, PT, R6, RZ, PT ;  /* 0x000000ff0600720c */ /* 0x000fe40003fc5070 */
[----:B------:R-:W-:-:S05]  /*14020*/  LOP3.LUT R6, R3, 0x10, RZ, 0x3c, !PT ;  /* 0x0000001003067812 */ /* 0x000fca00078e3cff */
[----:B------:R-:W-:Y:S01]  /*14030*/  VIADD R248, R6, UR7 ;  /* 0x0000000706f87c36 */ /* 0x000fe20008000000 */
[----:B---3--:R-:W-:Y:S04]  /*14040*/  LDGSTS.E [R252+0x66000], desc[UR20][R186.64], P0 ;  /* 0x66000000bafc7fae */ /* 0x008fe800081a1014 */
[----:B----4-:R-:W-:Y:S04]  /*14050*/  LDGSTS.E [R252+0x66008], desc[UR20][R218.64], P4 ;  /* 0x66008000dafc7fae */ /* 0x010fe8000a1a1014 */
[----:B--2---:R-:W-:Y:S04]  /*14060*/  LDGSTS.E [R248+0x60000], desc[UR20][R202.64], P1 ;  /* 0x60000000caf87fae */ /* 0x004fe800089a1014 */
[----:B------:R-:W2:Y:S04]  /*14070*/  LDL.64 R218, [R1+0x4e0] ;  /* 0x0004e00001da7983 */ /* 0x000ea80000100a00 */
[----:B------:R3:W-:Y:S04]  /*14080*/  STL [R1+0xc98], R6 ;  /* 0x000c980601007387 */ /* 0x0007e80000100800 */
[----:B------:R-:W4:Y:S04]  /*14090*/  LDL.64 R186, [R1+0x4f0] ;  /* 0x0004f00001ba7983 */ /* 0x000f280000100a00 */
[----:B------:R-:W4:Y:S01]  /*140a0*/  LDL.64 R202, [R1+0x4f8] ;  /* 0x0004f80001ca7983 */ /* 0x000f220000100a00 */
[----:B------:R-:W-:-:S02]  /*140b0*/  LOP3.LUT R10, R2, 0x24, RZ, 0xfc, !PT ;  /* 0x00000024020a7812 */ /* 0x000fc400078efcff */
[----:B------:R-:W-:Y:S01]  /*140c0*/  LOP3.LUT R27, R2, 0x44, RZ, 0xfc, !PT ;  /* 0x00000044021b7812 */ /* 0x000fe200078efcff */
[----:B------:R-:W4:Y:S01]  /*140d0*/  LDL.64 R138, [R1+0x528] ;  /* 0x00052800018a7983 */ /* 0x000f220000100a00 */
[-C--:B------:R-:W-:Y:S02]  /*140e0*/  ISETP.GE.AND P2, PT, R10, R5.reuse, PT ;  /* 0x000000050a00720c */ /* 0x080fe40003f46270 */
[----:B------:R-:W-:Y:S02]  /*140f0*/  ISETP.GE.AND P0, PT, R27, R5, PT ;  /* 0x000000051b00720c */ /* 0x000fe40003f06270 */
[----:B------:R-:W-:Y:S02]  /*14100*/  SEL R7, R4, RZ, !P2 ;  /* 0x000000ff04077207 */ /* 0x000fe40005000000 */
[----:B------:R-:W-:Y:S02]  /*14110*/  ISETP.NE.U32.AND P2, PT, R244, RZ, PT ;  /* 0x000000fff400720c */ /* 0x000fe40003f45070 */
[----:B---3--:R-:W-:-:S02]  /*14120*/  SEL R6, R4, RZ, !P0 ;  /* 0x000000ff04067207 */ /* 0x008fc40004000000 */
[----:B------:R-:W-:Y:S02]  /*14130*/  ISETP.NE.U32.AND P3, PT, R7, RZ, PT ;  /* 0x000000ff0700720c */ /* 0x000fe40003f65070 */
[----:B------:R-:W-:-:S07]  /*14140*/  ISETP.NE.U32.AND P1, PT, R6, RZ, PT ;  /* 0x000000ff0600720c */ /* 0x000fce0003f25070 */
[----:B------:R-:W-:Y:S04]  /*14150*/  LDGSTS.E [R248+0x60008], desc[UR20][R246.64], P2 ;  /* 0x60008000f6f87fae */ /* 0x000fe800091a1014 */
[----:B------:R-:W-:Y:S04]  /*14160*/  LDGSTS.E [R248+0x62000], desc[UR20][R154.64], P3 ;  /* 0x620000009af87fae */ /* 0x000fe800099a1014 */
[----:B------:R-:W-:Y:S04]  /*14170*/  LDGSTS.E [R248+0x62008], desc[UR20][R170.64], P6 ;  /* 0x62008000aaf87fae */ /* 0x000fe8000b1a1014 */
[----:B------:R-:W3:Y:S04]  /*14180*/  LDL.64 R246, [R1+0x500] ;  /* 0x0005000001f67983 */ /* 0x000ee80000100a00 */
[----:B------:R-:W3:Y:S01]  /*14190*/  LDL.64 R170, [R1+0x510] ;  /* 0x0005100001aa7983 */ /* 0x000ee20000100a00 */
[----:B------:R-:W-:-:S02]  /*141a0*/  LOP3.LUT R26, R2, 0x46, RZ, 0xfc, !PT ;  /* 0x00000046021a7812 */ /* 0x000fc400078efcff */
[----:B------:R-:W-:Y:S02]  /*141b0*/  LOP3.LUT R11, R2, 0x64, RZ, 0xfc, !PT ;  /* 0x00000064020b7812 */ /* 0x000fe400078efcff */
[-C--:B------:R-:W-:Y:S02]  /*141c0*/  ISETP.GE.AND P4, PT, R26, R5.reuse, PT ;  /* 0x000000051a00720c */ /* 0x080fe40003f86270 */
[----:B------:R-:W-:Y:S02]  /*141d0*/  ISETP.GE.AND P0, PT, R11, R5, PT ;  /* 0x000000050b00720c */ /* 0x000fe40003f06270 */
[----:B------:R-:W-:Y:S02]  /*141e0*/  SEL R244, R4, RZ, !P4 ;  /* 0x000000ff04f47207 */ /* 0x000fe40006000000 */
[----:B------:R-:W-:Y:S02]  /*141f0*/  LOP3.LUT R10, R2, 0x66, RZ, 0xfc, !PT ;  /* 0x00000066020a7812 */ /* 0x000fe400078efcff */
[----:B------:R-:W-:-:S02]  /*14200*/  SEL R7, R4, RZ, !P0 ;  /* 0x000000ff04077207 */ /* 0x000fc40004000000 */
[----:B------:R-:W-:Y:S02]  /*14210*/  ISETP.NE.U32.AND P0, PT, R244, RZ, PT ;  /* 0x000000fff400720c */ /* 0x000fe40003f05070 */
[----:B------:R-:W-:-:S04]  /*14220*/  ISETP.GE.AND P4, PT, R10, R5, PT ;  /* 0x000000050a00720c */ /* 0x000fc80003f86270 */
[----:B------:R-:W-:Y:S02]  /*14230*/  SEL R6, R4, RZ, !P4 ;  /* 0x000000ff04067207 */ /* 0x000fe40006000000 */
[----:B------:R-:W-:Y:S01]  /*14240*/  ISETP.NE.U32.AND P4, PT, R7, RZ, PT ;  /* 0x000000ff0700720c */ /* 0x000fe20003f85070 */
[----:B--2---:R-:W-:Y:S04]  /*14250*/  LDGSTS.E [R248+0x64000], desc[UR20][R218.64], P1 ;  /* 0x64000000daf87fae */ /* 0x004fe800089a1014 */
[----:B----4-:R-:W-:Y:S04]  /*14260*/  LDGSTS.E [R248+0x64008], desc[UR20][R186.64], P0 ;  /* 0x64008000baf87fae */ /* 0x010fe800081a1014 */
[----:B------:R-:W2:Y:S04]  /*14270*/  LDL.64 R218, [R1+0x518] ;  /* 0x0005180001da7983 */ /* 0x000ea80000100a00 */
[----:B------:R-:W-:Y:S04]  /*14280*/  LDGSTS.E [R248+0x66000], desc[UR20][R202.64], P4 ;  /* 0x66000000caf87fae */ /* 0x000fe8000a1a1014 */
[----:B------:R-:W4:Y:S04]  /*14290*/  LDL.64 R186, [R1+0x530] ;  /* 0x0005300001ba7983 */ /* 0x000f280000100a00 */
[----:B------:R-:W4:Y:S01]  /*142a0*/  LDL.64 R202, [R1+0x540] ;  /* 0x0005400001ca7983 */ /* 0x000f220000100a00 */
[----:B------:R-:W-:-:S02]  /*142b0*/  LOP3.LUT R26, R2, 0x8, RZ, 0xfc, !PT ;  /* 0x00000008021a7812 */ /* 0x000fc400078efcff */
[----:B------:R-:W-:Y:S02]  /*142c0*/  LOP3.LUT R11, R2, 0xa, RZ, 0xfc, !PT ;  /* 0x0000000a020b7812 */ /* 0x000fe400078efcff */
[-C--:B------:R-:W-:Y:S02]  /*142d0*/  ISETP.GE.AND P3, PT, R26, R5.reuse, PT ;  /* 0x000000051a00720c */ /* 0x080fe40003f66270 */
[----:B------:R-:W-:Y:S02]  /*142e0*/  LOP3.LUT R10, R2, 0x28, RZ, 0xfc, !PT ;  /* 0x00000028020a7812 */ /* 0x000fe400078efcff */
[----:B------:R-:W-:Y:S02]  /*142f0*/  ISETP.NE.U32.AND P2, PT, R6, RZ, PT ;  /* 0x000000ff0600720c */ /* 0x000fe40003f45070 */
[----:B------:R-:W-:Y:S02]  /*14300*/  ISETP.GE.AND P6, PT, R11, R5, PT ;  /* 0x000000050b00720c */ /* 0x000fe40003fc6270 */
[----:B------:R-:W-:-:S02]  /*14310*/  LOP3.LUT R7, R2, 0x2a, RZ, 0xfc, !PT ;  /* 0x0000002a02077812 */ /* 0x000fc400078efcff */
[----:B------:R-:W-:Y:S02]  /*14320*/  SEL R6, R4, RZ, !P3 ;  /* 0x000000ff04067207 */ /* 0x000fe40005800000 */
[-C--:B------:R-:W-:Y:S02]  /*14330*/  ISETP.GE.AND P3, PT, R10, R5.reuse, PT ;  /* 0x000000050a00720c */ /* 0x080fe40003f66270 */
[C---:B------:R-:W-:Y:S02]  /*14340*/  SEL R244, R4.reuse, RZ, !P6 ;  /* 0x000000ff04f47207 */ /* 0x040fe40007000000 */
[----:B------:R-:W-:Y:S01]  /*14350*/  ISETP.GE.AND P6, PT, R7, R5, PT ;  /* 0x000000050700720c */ /* 0x000fe20003fc6270 */
[----:B---3--:R3:W-:Y:S01]  /*14360*/  LDGSTS.E [R248+0x66008], desc[UR20][R246.64], P2 ;  /* 0x66008000f6f87fae */ /* 0x0087e200091a1014 */
[----:B------:R-:W-:Y:S02]  /*14370*/  SEL R7, R4, RZ, !P3 ;  /* 0x000000ff04077207 */ /* 0x000fe40005800000 */
[----:B------:R-:W-:-:S02]  /*14380*/  ISETP.NE.U32.AND P1, PT, R6, RZ, PT ;  /* 0x000000ff0600720c */ /* 0x000fc40003f25070 */
[----:B------:R-:W-:Y:S02]  /*14390*/  ISETP.NE.U32.AND P3, PT, R244, RZ, PT ;  /* 0x000000fff400720c */ /* 0x000fe40003f65070 */
[----:B------:R-:W-:Y:S02]  /*143a0*/  SEL R6, R4, RZ, !P6 ;  /* 0x000000ff04067207 */ /* 0x000fe40007000000 */
[----:B------:R-:W-:Y:S02]  /*143b0*/  ISETP.NE.U32.AND P6, PT, R7, RZ, PT ;  /* 0x000000ff0700720c */ /* 0x000fe40003fc5070 */
[----:B------:R-:W-:-:S05]  /*143c0*/  LOP3.LUT R7, R3, 0x20, RZ, 0x3c, !PT ;  /* 0x0000002003077812 */ /* 0x000fca00078e3cff */
[----:B---3--:R-:W-:Y:S01]  /*143d0*/  VIADD R247, R7, UR7 ;  /* 0x0000000707f77c36 */ /* 0x008fe20008000000 */
[----:B------:R3:W-:Y:S04]  /*143e0*/  STL [R1+0xc94], R7 ;  /* 0x000c940701007387 */ /* 0x0007e80000100800 */
[----:B------:R-:W4:Y:S04]  /*143f0*/  LDL.64 R154, [R1+0x550] ;  /* 0x00055000019a7983 */ /* 0x000f280000100a00 */
[----:B------:R-:W-:Y:S04]  /*14400*/  LDGSTS.E [R247+0x60000], desc[UR20][R170.64], P1 ;  /* 0x60000000aaf77fae */ /* 0x000fe800089a1014 */
[----:B------:R-:W4:Y:S01]  /*14410*/  LDL.64 R170, [R1+0x560] ;  /* 0x0005600001aa7983 */ /* 0x000f220000100a00 */
[----:B------:R-:W-:-:S02]  /*14420*/  LOP3.LUT R26, R2, 0x48, RZ, 0xfc, !PT ;  /* 0x00000048021a7812 */ /* 0x000fc400078efcff */
[----:B------:R-:W-:Y:S02]  /*14430*/  LOP3.LUT R11, R2, 0x4a, RZ, 0xfc, !PT ;  /* 0x0000004a020b7812 */ /* 0x000fe400078efcff */
[----:B------:R-:W-:Y:S02]  /*14440*/  ISETP.NE.U32.AND P0, PT, R6, RZ, PT ;  /* 0x000000ff0600720c */ /* 0x000fe40003f05070 */
[-C--:B------:R-:W-:Y:S02]  /*14450*/  ISETP.GE.AND P4, PT, R26, R5.reuse, PT ;  /* 0x000000051a00720c */ /* 0x080fe40003f86270 */
[----:B------:R-:W-:Y:S02]  /*14460*/  ISETP.GE.AND P2, PT, R11, R5, PT ;  /* 0x000000050b00720c */ /* 0x000fe40003f46270 */
[C---:B------:R-:W-:Y:S02]  /*14470*/  SEL R6, R4.reuse, RZ, !P4 ;  /* 0x000000ff04067207 */ /* 0x040fe40006000000 */
[----:B---3--:R-:W-:-:S02]  /*14480*/  SEL R7, R4, RZ, !P2 ;  /* 0x000000ff04077207 */ /* 0x008fc40005000000 */
[----:B------:R-:W-:Y:S01]  /*14490*/  ISETP.NE.U32.AND P2, PT, R6, RZ, PT ;  /* 0x000000ff0600720c */ /* 0x000fe20003f45070 */
[----:B--2---:R-:W-:Y:S04]  /*144a0*/  LDGSTS.E [R247+0x60008], desc[UR20][R218.64], P3 ;  /* 0x60008000daf77fae */ /* 0x004fe800099a1014 */
[----:B------:R-:W-:Y:S04]  /*144b0*/  LDGSTS.E [R247+0x62000], desc[UR20][R138.64], P6 ;  /* 0x620000008af77fae */ /* 0x000fe8000b1a1014 */
[----:B----4-:R-:W-:Y:S04]  /*144c0*/  LDGSTS.E [R247+0x62008], desc[UR20][R186.64], P0 ;  /* 0x62008000baf77fae */ /* 0x010fe800081a1014 */
[----:B------:R-:W2:Y:S04]  /*144d0*/  LDL.64 R218, [R1+0x568] ;  /* 0x0005680001da7983 */ /* 0x000ea80000100a00 */
[----:B------:R-:W-:Y:S04]  /*144e0*/  LDGSTS.E [R247+0x64000], desc[UR20][R202.64], P2 ;  /* 0x64000000caf77fae */ /* 0x000fe800091a1014 */
[----:B------:R-:W3:Y:S01]  /*144f0*/  LDL.64 R186, [R1+0x570] ;  /* 0x0005700001ba7983 */ /* 0x000ee20000100a00 */
[----:B------:R-:W4:Y:S03]  /*14500*/  S2R R246, SR_TID.X ;  /* 0x0000000000f67919 */ /* 0x000f260000002100 */
[----:B------:R-:W3:Y:S01]  /*14510*/  LDL.64 R202, [R1+0x580] ;  /* 0x0005800001ca7983 */ /* 0x000ee20000100a00 */
[----:B------:R-:W-:-:S02]  /*14520*/  LOP3.LUT R10, R2, 0x68, RZ, 0xfc, !PT ;  /* 0x00000068020a7812 */ /* 0x000fc400078efcff */
[----:B------:R-:W-:Y:S01]  /*14530*/  LOP3.LUT R26, R2, 0x6a, RZ, 0xfc, !PT ;  /* 0x0000006a021a7812 */ /* 0x000fe200078efcff */
[----:B------:R-:W3:Y:S01]  /*14540*/  LDL.64 R138, [R1+0x588] ;  /* 0x00058800018a7983 */ /* 0x000ee20000100a00 */
[-C--:B------:R-:W-:Y:S02]  /*14550*/  ISETP.GE.AND P4, PT, R10, R5.reuse, PT ;  /* 0x000000050a00720c */ /* 0x080fe40003f86270 */
[----:B------:R-:W-:Y:S02]  /*14560*/  ISETP.GE.AND P3, PT, R26, R5, PT ;  /* 0x000000051a00720c */ /* 0x000fe40003f66270 */
[----:B------:R-:W-:-:S04]  /*14570*/  SEL R6, R4, RZ, !P4 ;  /* 0x000000ff04067207 */ /* 0x000fc80006000000 */
[----:B------:R-:W-:Y:S02]  /*14580*/  ISETP.NE.U32.AND P4, PT, R6, RZ, PT ;  /* 0x000000ff0600720c */ /* 0x000fe40003f85070 */
[----:B------:R-:W-:Y:S02]  /*14590*/  SEL R6, R4, RZ, !P3 ;  /* 0x000000ff04067207 */ /* 0x000fe40005800000 */
[----:B----4-:R-:W-:-:S04]  /*145a0*/  LEA.HI R246, R246, 0xe, RZ, 0x1a ;  /* 0x0000000ef6f67811 */ /* 0x010fc800078fd0ff */
[----:B------:R-:W-:Y:S02]  /*145b0*/  ISETP.GE.AND P3, PT, R246, R5, PT ;  /* 0x00000005f600720c */ /* 0x000fe40003f66270 */
[----:B------:R-:W4:Y:S01]  /*145c0*/  S2R R246, SR_TID.X ;  /* 0x0000000000f67919 */ /* 0x000f220000002100 */
[----:B------:R-:W-:Y:S02]  /*145d0*/  ISETP.NE.U32.AND P1, PT, R7, RZ, PT ;  /* 0x000000ff0700720c */ /* 0x000fe40003f25070 */
[----:B------:R-:W-:-:S11]  /*145e0*/  ISETP.NE.U32.AND P0, PT, R6, RZ, PT ;  /* 0x000000ff0600720c */ /* 0x000fd60003f05070 */
[----:B------:R-:W-:Y:S04]  /*145f0*/  LDGSTS.E [R247+0x64008], desc[UR20][R154.64], P1 ;  /* 0x640080009af77fae */ /* 0x000fe800089a1014 */
[----:B------:R-:W-:Y:S04]  /*14600*/  LDGSTS.E [R247+0x66000], desc[UR20][R170.64], P4 ;  /* 0x66000000aaf77fae */ /* 0x000fe8000a1a1014 */
[----:B------:R-:W3:Y:S01]  /*14610*/  LDL.64 R154, [R1+0x598] ;  /* 0x00059800019a7983 */ /* 0x000ee20000100a00 */
[----:B------:R-:W-:Y:S02]  /*14620*/  SEL R244, R4, RZ, !P3 ;  /* 0x000000ff04f47207 */ /* 0x000fe40005800000 */
[----:B----4-:R-:W-:-:S04]  /*14630*/  LEA.HI R246, R246, 0x2e, RZ, 0x1a ;  /* 0x0000002ef6f67811 */ /* 0x010fc800078fd0ff */
[-C--:B------:R-:W-:Y:S02]  /*14640*/  ISETP.GE.AND P3, PT, R246, R5.reuse, PT ;  /* 0x00000005f600720c */ /* 0x080fe40003f66270 */
[----:B------:R-:W4:Y:S01]  /*14650*/  S2R R246, SR_TID.X ;  /* 0x0000000000f67919 */ /* 0x000f220000002100 */
[C---:B------:R-:W-:Y:S02]  /*14660*/  LOP3.LUT R11, R2.reuse, 0xc, RZ, 0xfc, !PT ;  /* 0x0000000c020b7812 */ /* 0x040fe400078efcff */
[----:B------:R-:W-:Y:S02]  /*14670*/  LOP3.LUT R10, R2, 0x2c, RZ, 0xfc, !PT ;  /* 0x0000002c020a7812 */ /* 0x000fe400078efcff */
[----:B------:R-:W-:-:S04]  /*14680*/  ISETP.GE.AND P6, PT, R11, R5, PT ;  /* 0x000000050b00720c */ /* 0x000fc80003fc6270 */
[----:B------:R-:W-:Y:S02]  /*14690*/  SEL R6, R4, RZ, !P6 ;  /* 0x000000ff04067207 */ /* 0x000fe40007000000 */
[----:B------:R-:W-:Y:S02]  /*146a0*/  ISETP.GE.AND P6, PT, R10, R5, PT ;  /* 0x000000050a00720c */ /* 0x000fe40003fc6270 */
[----:B------:R-:W-:Y:S02]  /*146b0*/  ISETP.NE.U32.AND P2, PT, R6, RZ, PT ;  /* 0x000000ff0600720c */ /* 0x000fe40003f45070 */
[C---:B------:R-:W-:Y:S02]  /*146c0*/  SEL R7, R4.reuse, RZ, !P6 ;  /* 0x000000ff04077207 */ /* 0x040fe40007000000 */
[----:B------:R-:W-:Y:S02]  /*146d0*/  SEL R6, R4, RZ, !P3 ;  /* 0x000000ff04067207 */ /* 0x000fe40005800000 */
[----:B------:R-:W-:-:S02]  /*146e0*/  ISETP.NE.U32.AND P3, PT, R7, RZ, PT ;  /* 0x000000ff0700720c */ /* 0x000fc40003f65070 */
[----:B------:R-:W-:Y:S02]  /*146f0*/  LOP3.LUT R7, R3, 0x30, RZ, 0x3c, !PT ;  /* 0x0000003003077812 */ /* 0x000fe400078e3cff */
[----:B------:R-:W-:Y:S02]  /*14700*/  ISETP.NE.U32.AND P6, PT, R244, RZ, PT ;  /* 0x000000fff400720c */ /* 0x000fe40003fc5070 */
[----:B----4-:R-:W-:Y:S01]  /*14710*/  LEA.HI R246, R246, 0x4e, RZ, 0x1a ;  /* 0x0000004ef6f67811 */ /* 0x010fe200078fd0ff */
[----:B--2---:R-:W-:Y:S04]  /*14720*/  LDGSTS.E [R247+0x66008], desc[UR20][R218.64], P0 ;  /* 0x66008000daf77fae */ /* 0x004fe800081a1014 */
[----:B------:R-:W2:Y:S01]  /*14730*/  LDL.64 R218, [R1+0x5a0] ;  /* 0x0005a00001da7983 */ /* 0x000ea20000100a00 */
[----:B------:R-:W-:Y:S01]  /*14740*/  ISETP.GE.AND P0, PT, R246, R5, PT ;  /* 0x00000005f600720c */ /* 0x000fe20003f06270 */
[----:B------:R-:W-:-:S02]  /*14750*/  VIADD R246, R7, UR7 ;  /* 0x0000000707f67c36 */ /* 0x000fc40008000000 */
[----:B------:R4:W-:Y:S04]  /*14760*/  STL [R1+0xc90], R7 ;  /* 0x000c900701007387 */ /* 0x0009e80000100800 */
[----:B------:R-:W2:Y:S04]  /*14770*/  LDL.64 R170, [R1+0x5a8] ;  /* 0x0005a80001aa7983 */ /* 0x000ea80000100a00 */
[----:B---3--:R-:W-:Y:S04]  /*14780*/  LDGSTS.E [R246+0x60000], desc[UR20][R186.64], P2 ;  /* 0x60000000baf67fae */ /* 0x008fe800091a1014 */
[----:B------:R-:W-:Y:S01]  /*14790*/  LDGSTS.E [R246+0x60008], desc[UR20][R202.64], P6 ;  /* 0x60008000caf67fae */ /* 0x000fe2000b1a1014 */
[----:B------:R-:W-:-:S02]  /*147a0*/  LOP3.LUT R11, R2, 0x4c, RZ, 0xfc, !PT ;  /* 0x0000004c020b7812 */ /* 0x000fc400078efcff */
[----:B------:R-:W-:Y:S01]  /*147b0*/  ISETP.NE.U32.AND P1, PT, R6, RZ, PT ;  /* 0x000000ff0600720c */ /* 0x000fe20003f25070 */
[----:B------:R-:W-:Y:S04]  /*147c0*/  LDGSTS.E [R246+0x62000], desc[UR20][R138.64], P3 ;  /* 0x620000008af67fae */ /* 0x000fe800099a1014 */
[----:B------:R-:W3:Y:S04]  /*147d0*/  LDL.64 R186, [R1+0x5b8] ;  /* 0x0005b80001ba7983 */ /* 0x000ee80000100a00 */
[----:B------:R-:W3:Y:S01]  /*147e0*/  LDL.64 R202, [R1+0x5c8] ;  /* 0x0005c80001ca7983 */ /* 0x000ee20000100a00 */
[----:B------:R-:W-:-:S04]  /*147f0*/  ISETP.GE.AND P4, PT, R11, R5, PT ;  /* 0x000000050b00720c */ /* 0x000fc80003f86270 */
[C---:B------:R-:W-:Y:S02]  /*14800*/  SEL R6, R4.reuse, RZ, !P4 ;  /* 0x000000ff04067207 */ /* 0x040fe40006000000 */
[----:B----4-:R-:W-:Y:S02]  /*14810*/  SEL R7, R4, RZ, !P0 ;  /* 0x000000ff04077207 */ /* 0x010fe40004000000 */
[----:B------:R-:W-:Y:S01]  /*14820*/  ISETP.NE.U32.AND P0, PT, R6, RZ, PT ;  /* 0x000000ff0600720c */ /* 0x000fe20003f05070 */
[----:B------:R-:W-:Y:S04]  /*14830*/  LDGSTS.E [R246+0x62008], desc[UR20][R154.64], P1 ;  /* 0x620080009af67fae */ /* 0x000fe800089a1014 */
[----:B------:R-:W4:Y:S01]  /*14840*/  LDL.64 R154, [R1+0x5d0] ;  /* 0x0005d000019a7983 */ /* 0x000f220000100a00 */
[----:B------:R-:W-:-:S04]  /*14850*/  LOP3.LUT R10, R2, 0x6c, RZ, 0xfc, !PT ;  /* 0x0000006c020a7812 */ /* 0x000fc800078efcff */
[----:B------:R-:W-:Y:S02]  /*14860*/  ISETP.GE.AND P4, PT, R10, R5, PT ;  /* 0x000000050a00720c */ /* 0x000fe40003f86270 */
[----:B------:R-:W-:Y:S02]  /*14870*/  LEA.HI R245, R245, 0x6e, RZ, 0x1a ;  /* 0x0000006ef5f57811 */ /* 0x000fe400078fd0ff */
[----:B------:R-:W-:Y:S02]  /*14880*/  SEL R6, R4, RZ, !P4 ;  /* 0x000000ff04067207 */ /* 0x000fe40006000000 */
[----:B------:R-:W-:Y:S02]  /*14890*/  ISETP.NE.U32.AND P4, PT, R7, RZ, PT ;  /* 0x000000ff0700720c */ /* 0x000fe40003f85070 */
[----:B------:R-:W-:Y:S02]  /*148a0*/  ISETP.NE.U32.AND P2, PT, R6, RZ, PT ;  /* 0x000000ff0600720c */ /* 0x000fe40003f45070 */
[----:B------:R-:W-:-:S02]  /*148b0*/  LOP3.LUT R6, R2, 0x10, RZ, 0xfc, !PT ;  /* 0x0000001002067812 */ /* 0x000fc400078efcff */
[-C--:B------:R-:W-:Y:S02]  /*148c0*/  ISETP.GE.AND P6, PT, R245, R5.reuse, PT ;  /* 0x00000005f500720c */ /* 0x080fe40003fc6270 */
[----:B------:R-:W-:Y:S02]  /*148d0*/  ISETP.GE.AND P3, PT, R6, R5, PT ;  /* 0x000000050600720c */ /* 0x000fe40003f66270 */
[C---:B------:R-:W-:Y:S02]  /*148e0*/  SEL R6, R4.reuse, RZ, !P6 ;  /* 0x000000ff04067207 */ /* 0x040fe40007000000 */
[----:B------:R-:W-:Y:S02]  /*148f0*/  SEL R244, R4, RZ, !P3 ;  /* 0x000000ff04f47207 */ /* 0x000fe40005800000 */
[----:B------:R-:W-:Y:S01]  /*14900*/  ISETP.NE.U32.AND P3, PT, R6, RZ, PT ;  /* 0x000000ff0600720c */ /* 0x000fe20003f65070 */
[----:B--2---:R-:W-:Y:S04]  /*14910*/  LDGSTS.E [R246+0x64000], desc[UR20][R218.64], P0 ;  /* 0x64000000daf67fae */ /* 0x004fe800081a1014 */
[----:B------:R-:W-:Y:S04]  /*14920*/  LDGSTS.E [R246+0x64008], desc[UR20][R170.64], P4 ;  /* 0x64008000aaf67fae */ /* 0x000fe8000a1a1014 */
[----:B------:R-:W2:Y:S04]  /*14930*/  LDL.64 R218, [R1+0x5e0] ;  /* 0x0005e00001da7983 */ /* 0x000ea80000100a00 */
[----:B------:R-:W2:Y:S04]  /*14940*/  LDL.64 R170, [R1+0x5f0] ;  /* 0x0005f00001aa7983 */ /* 0x000ea80000100a00 */
[----:B---3--:R-:W-:Y:S04]  /*14950*/  LDGSTS.E [R246+0x66000], desc[UR20][R186.64], P2 ;  /* 0x66000000baf67fae */ /* 0x008fe800091a1014 */
[----:B------:R-:W-:Y:S04]  /*14960*/  LDGSTS.E [R246+0x66008], desc[UR20][R202.64], P3 ;  /* 0x66008000caf67fae */ /* 0x000fe800099a1014 */
[----:B------:R-:W3:Y:S04]  /*14970*/  LDL.64 R186, [R1+0x5f8] ;  /* 0x0005f80001ba7983 */ /* 0x000ee80000100a00 */
[----:B------:R-:W-:Y:S04]  /*14980*/  STL.64 [R1+0xd98], R246 ;  /* 0x000d98f601007387 */ /* 0x000fe80000100a00 */
[----:B------:R-:W3:Y:S04]  /*14990*/  LDL.64 R138, [R1+0x608] ;  /* 0x00060800018a7983 */ /* 0x000ee80000100a00 */
[----:B------:R-:W3:Y:S01]  /*149a0*/  LDL.64 R202, [R1+0x610] ;  /* 0x0006100001ca7983 */ /* 0x000ee20000100a00 */
        /* <DEDUP_REMOVED lines=8> */
[----:B------:R-:W-:Y:S02]  /*14a30*/  LOP3.LUT R10, R2, 0x52, RZ, 0xfc, !PT ;  /* 0x00000052020a7812 */ /* 0x000fe400078efcff */
[----:B------:R-:W-:Y:S02]  /*14a40*/  ISETP.NE.U32.AND P6, PT, R244, RZ, PT ;  /* 0x000000fff400720c */ /* 0x000fe40003fc5070 */
[----:B------:R-:W-:Y:S02]  /*14a50*/  ISETP.NE.U32.AND P1, PT, R6, RZ, PT ;  /* 0x000000ff0600720c */ /* 0x000fe40003f25070 */
[----:B------:R-:W-:Y:S02]  /*14a60*/  ISETP.NE.U32.AND P0, PT, R7, RZ, PT ;  /* 0x000000ff0700720c */ /* 0x000fe40003f05070 */
[----:B------:R-:W-:-:S02]  /*14a70*/  SEL R6, R4, RZ, !P4 ;  /* 0x000000ff04067207 */ /* 0x000fc40006000000 */
[----:B------:R-:W-:Y:S02]  /*14a80*/  ISETP.GE.AND P4, PT, R10, R5, PT ;  /* 0x000000050a00720c */ /* 0x000fe40003f86270 */
[----:B------:R-:W-:-:S05]  /*14a90*/  LOP3.LUT R10, R3, 0x40, RZ, 0x3c, !PT ;  /* 0x00000040030a7812 */ /* 0x000fca00078e3cff */
[----:B------:R-:W-:Y:S01]  /*14aa0*/  VIADD R245, R10, UR7 ;  /* 0x000000070af57c36 */ /* 0x000fe20008000000 */
[----:B------:R-:W-:Y:S04]  /*14ab0*/  STL [R1+0xc8c], R10 ;  /* 0x000c8c0a01007387 */ /* 0x000fe80000100800 */
[----:B----4-:R-:W-:Y:S04]  /*14ac0*/  LDGSTS.E [R245+0x60000], desc[UR20][R154.64], P6 ;  /* 0x600000009af57fae */ /* 0x010fe8000b1a1014 */
[----:B------:R-:W4:Y:S01]  /*14ad0*/  LDL.64 R154, [R1+0x618] ;  /* 0x00061800019a7983 */ /* 0x000f220000100a00 */
[----:B------:R-:W-:-:S04]  /*14ae0*/  LOP3.LUT R11, R2, 0x50, RZ, 0xfc, !PT ;  /* 0x00000050020b7812 */ /* 0x000fc800078efcff */
[----:B------:R-:W-:-:S04]  /*14af0*/  ISETP.GE.AND P2, PT, R11, R5, PT ;  /* 0x000000050b00720c */ /* 0x000fc80003f46270 */
[----:B------:R-:W-:Y:S02]  /*14b00*/  SEL R7, R4, RZ, !P2 ;  /* 0x000000ff04077207 */ /* 0x000fe40005000000 */
[----:B------:R-:W-:Y:S02]  /*14b10*/  ISETP.NE.U32.AND P2, PT, R6, RZ, PT ;  /* 0x000000ff0600720c */ /* 0x000fe40003f45070 */
[----:B------:R-:W-:Y:S02]  /*14b20*/  ISETP.GE.AND P3, PT, R249, R5, PT ;  /* 0x00000005f900720c */ /* 0x000fe40003f66270 */
[C---:B------:R-:W-:Y:S02]  /*14b30*/  SEL R6, R4.reuse, RZ, !P4 ;  /* 0x000000ff04067207 */ /* 0x040fe40006000000 */
[----:B------:R-:W-:Y:S02]  /*14b40*/  SEL R249, R4, RZ, !P3 ;  /* 0x000000ff04f97207 */ /* 0x000fe40005800000 */
[----:B------:R-:W-:-:S02]  /*14b50*/  ISETP.NE.U32.AND P3, PT, R7, RZ, PT ;  /* 0x000000ff0700720c */ /* 0x000fc40003f65070 */
        /* <DEDUP_REMOVED lines=8> */
[----:B------:R-:W-:Y:S04]  /*14be0*/  LDGSTS.E [R245+0x64008], desc[UR20][R202.64], P4 ;  /* 0x64008000caf57fae */ /* 0x000fe8000a1a1014 */
[----:B------:R-:W3:Y:S04]  /*14bf0*/  LDL.64 R138, [R1+0x648] ;  /* 0x00064800018a7983 */ /* 0x000ee80000100a00 */
[----:B------:R-:W3:Y:S01]  /*14c00*/  LDL.64 R202, [R1+0x650] ;  /* 0x0006500001ca7983 */ /* 0x000ee20000100a00 */
[----:B------:R-:W-:-:S02]  /*14c10*/  LOP3.LUT R7, R2, 0x70, RZ, 0xfc, !PT ;  /* 0x0000007002077812 */ /* 0x000fc400078efcff */
[----:B------:R-:W-:Y:S02]  /*14c20*/  LOP3.LUT R6, R2, 0x72, RZ, 0xfc, !PT ;  /* 0x0000007202067812 */ /* 0x000fe400078efcff */
[-C--:B------:R-:W-:Y:S02]  /*14c30*/  ISETP.GE.AND P6, PT, R7, R5.reuse, PT ;  /* 0x000000050700720c */ /* 0x080fe40003fc6270 */
[----:B------:R-:W-:Y:S02]  /*14c40*/  ISETP.GE.AND P0, PT, R6, R5, PT ;  /* 0x000000050600720c */ /* 0x000fe40003f06270 */
[----:B------:R-:W-:-:S04]  /*14c50*/  SEL R6, R4, RZ, !P6 ;  /* 0x000000ff04067207 */ /* 0x000fc80007000000 */
[----:B------:R-:W-:Y:S02]  /*14c60*/  ISETP.NE.U32.AND P6, PT, R6, RZ, PT ;  /* 0x000000ff0600720c */ /* 0x000fe40003fc5070 */
[----:B------:R-:W-:-:S04]  /*14c70*/  SEL R6, R4, RZ, !P0 ;  /* 0x000000ff04067207 */ /* 0x000fc80004000000 */
[----:B------:R-:W-:-:S07]  /*14c80*/  ISETP.NE.U32.AND P0, PT, R6, RZ, PT ;  /* 0x000000ff0600720c */ /* 0x000fce0003f05070 */
[----:B----4-:R-:W-:Y:S01]  /*14c90*/  LDGSTS.E [R245+0x66000], desc[UR20][R154.64], P6 ;  /* 0x660000009af57fae */ /* 0x010fe2000b1a1014 */
[C---:B------:R-:W-:Y:S02]  /*14ca0*/  LOP3.LUT R7, R2.reuse, 0x14, RZ, 0xfc, !PT ;  /* 0x0000001402077812 */ /* 0x040fe400078efcff */
[----:B------:R-:W-:Y:S02]  /*14cb0*/  LOP3.LUT R6, R2, 0x16, RZ, 0xfc, !PT ;  /* 0x0000001602067812 */ /* 0x000fe400078efcff */
[-C--:B------:R-:W-:Y:S02]  /*14cc0*/  ISETP.GE.AND P1, PT, R7, R5.reuse, PT ;  /* 0x000000050700720c */ /* 0x080fe40003f26270 */
[----:B------:R-:W-:Y:S02]  /*14cd0*/  ISETP.GE.AND P2, PT, R6, R5, PT ;  /* 0x000000050600720c */ /* 0x000fe40003f46270 */
[----:B------:R-:W-:Y:S02]  /*14ce0*/  SEL R6, R4, RZ, !P1 ;  /* 0x000000ff04067207 */ /* 0x000fe40004800000 */
[----:B------:R-:W-:Y:S01]  /*14cf0*/  LOP3.LUT R7, R2, 0x34, RZ, 0xfc, !PT ;  /* 0x0000003402077812 */ /* 0x000fe200078efcff */
[----:B------:R-:W4:Y:S01]  /*14d00*/  LDL.64 R154, [R1+0x670] ;  /* 0x00067000019a7983 */ /* 0x000f220000100a00 */
[----:B------:R-:W-:-:S02]  /*14d10*/  ISETP.NE.U32.AND P1, PT, R6, RZ, PT ;  /* 0x000000ff0600720c */ /* 0x000fc40003f25070 */
[----:B------:R-:W-:Y:S02]  /*14d20*/  SEL R6, R4, RZ, !P2 ;  /* 0x000000ff04067207 */ /* 0x000fe40005000000 */
[-C--:B------:R-:W-:Y:S02]  /*14d30*/  ISETP.GE.AND P3, PT, R7, R5.reuse, PT ;  /* 0x000000050700720c */ /* 0x080fe40003f66270 */
[----:B------:R-:W-:Y:S02]  /*14d40*/  ISETP.NE.U32.AND P2, PT, R6, RZ, PT ;  /* 0x000000ff0600720c */ /* 0x000fe40003f45070 */
[C---:B------:R-:W-:Y:S02]  /*14d50*/  LOP3.LUT R7, R2.reuse, 0x54, RZ, 0xfc, !PT ;  /* 0x0000005402077812 */ /* 0x040fe400078efcff */
[----:B------:R-:W-:Y:S02]  /*14d60*/  LOP3.LUT R6, R2, 0x36, RZ, 0xfc, !PT ;  /* 0x0000003602067812 */ /* 0x000fe400078efcff */
[----:B------:R-:W-:-:S02]  /*14d70*/  ISETP.GE.AND P6, PT, R7, R5, PT ;  /* 0x000000050700720c */ /* 0x000fc40003fc6270 */
[----:B------:R-:W-:Y:S02]  /*14d80*/  ISETP.GE.AND P4, PT, R6, R5, PT ;  /* 0x000000050600720c */ /* 0x000fe40003f86270 */
[----:B------:R-:W-:Y:S02]  /*14d90*/  LOP3.LUT R7, R3, 0x50, RZ, 0x3c, !PT ;  /* 0x0000005003077812 */ /* 0x000fe400078e3cff */
[----:B------:R-:W-:-:S03]  /*14da0*/  SEL R6, R4, RZ, !P3 ;  /* 0x000000ff04067207 */ /* 0x000fc60005800000 */
[----:B------:R-:W-:Y:S01]  /*14db0*/  VIADD R244, R7, UR7 ;  /* 0x0000000707f47c36 */ /* 0x000fe20008000000 */
[----:B------:R-:W-:Y:S02]  /*14dc0*/  ISETP.NE.U32.AND P3, PT, R6, RZ, PT ;  /* 0x000000ff0600720c */ /* 0x000fe40003f65070 */
[----:B------:R-:W-:-:S04]  /*14dd0*/  SEL R6, R4, RZ, !P4 ;  /* 0x000000ff04067207 */ /* 0x000fc80006000000 */
[----:B------:R-:W-:Y:S01]  /*14de0*/  ISETP.NE.U32.AND P4, PT, R6, RZ, PT ;  /* 0x000000ff0600720c */ /* 0x000fe20003f85070 */
[----:B--2---:R-:W-:Y:S04]  /*14df0*/  LDGSTS.E [R245+0x66008], desc[UR20][R218.64], P0 ;  /* 0x66008000daf57fae */ /* 0x004fe800081a1014 */
[----:B------:R-:W-:Y:S04]  /*14e00*/  LDGSTS.E [R244+0x60000], desc[UR20][R170.64], P1 ;  /* 0x60000000aaf47fae */ /* 0x000fe800089a1014 */
[----:B------:R-:W2:Y:S04]  /*14e10*/  LDL.64 R218, [R1+0x660] ;  /* 0x0006600001da7983 */ /* 0x000ea80000100a00 */
[----:B------:R1:W-:Y:S04]  /*14e20*/  STL [R1+0xc88], R7 ;  /* 0x000c880701007387 */ /* 0x0003e80000100800 */
[----:B------:R-:W4:Y:S04]  /*14e30*/  LDL.64 R170, [R1+0x678] ;  /* 0x0006780001aa7983 */ /* 0x000f280000100a00 */
[----:B---3--:R-:W-:Y:S01]  /*14e40*/  LDGSTS.E [R244+0x60008], desc[UR20][R186.64], P2 ;  /* 0x60008000baf47fae */ /* 0x008fe200091a1014 */
[----:B------:R-:W-:-:S03]  /*14e50*/  LOP3.LUT R6, R2, 0x56, RZ, 0xfc, !PT ;  /* 0x0000005602067812 */ /* 0x000fc600078efcff */
[----:B------:R-:W3:Y:S04]  /*14e60*/  LDL.64 R90, [R1+0x6a0] ;  /* 0x0006a000015a7983 */ /* 0x000ee80000100a00 */
[----:B------:R-:W-:Y:S04]  /*14e70*/  LDGSTS.E [R244+0x62000], desc[UR20][R138.64], P3 ;  /* 0x620000008af47fae */ /* 0x000fe800099a1014 */
[----:B------:R-:W3:Y:S04]  /*14e80*/  LDL.64 R186, [R1+0x680] ;  /* 0x0006800001ba7983 */ /* 0x000ee80000100a00 */
[----:B------:R-:W-:Y:S04]  /*14e90*/  LDGSTS.E [R244+0x62008], desc[UR20][R202.64], P4 ;  /* 0x62008000caf47fae */ /* 0x000fe8000a1a1014 */
[----:B------:R-:W3:Y:S04]  /*14ea0*/  LDL.64 R122, [R1+0x6a8] ;  /* 0x0006a800017a7983 */ /* 0x000ee80000100a00 */
[----:B------:R-:W3:Y:S01]  /*14eb0*/  LDL.64 R202, [R1+0x688] ;  /* 0x0006880001ca7983 */ /* 0x000ee20000100a00 */
[----:B------:R-:W-:-:S02]  /*14ec0*/  ISETP.GE.AND P0, PT, R6, R5, PT ;  /* 0x000000050600720c */ /* 0x000fc40003f06270 */
[----:B------:R-:W-:-:S04]  /*14ed0*/  SEL R6, R4, RZ, !P6 ;  /* 0x000000ff04067207 */ /* 0x000fc80007000000 */
[----:B------:R-:W-:Y:S02]  /*14ee0*/  ISETP.NE.U32.AND P6, PT, R6, RZ, PT ;  /* 0x000000ff0600720c */ /* 0x000fe40003fc5070 */
[----:B------:R-:W-:-:S04]  /*14ef0*/  SEL R6, R4, RZ, !P0 ;  /* 0x000000ff04067207 */ /* 0x000fc80004000000 */
[----:B------:R-:W-:Y:S02]  /*14f00*/  ISETP.NE.U32.AND P0, PT, R6, RZ, PT ;  /* 0x000000ff0600720c */ /* 0x000fe40003f05070 */
[----:B------:R-:W-:-:S04]  /*14f10*/  LOP3.LUT R6, R2, 0x74, RZ, 0xfc, !PT ;  /* 0x0000007402067812 */ /* 0x000fc800078efcff */
[----:B------:R-:W-:Y:S02]  /*14f20*/  ISETP.GE.AND P1, PT, R6, R5, PT ;  /* 0x000000050600720c */ /* 0x000fe40003f26270 */
[----:B------:R-:W-:-:S04]  /*14f30*/  LOP3.LUT R6, R2, 0x76, RZ, 0xfc, !PT ;  /* 0x0000007602067812 */ /* 0x000fc800078efcff */
[-C--:B------:R-:W-:Y:S02]  /*14f40*/  ISETP.GE.AND P2, PT, R6, R5.reuse, PT ;  /* 0x000000050600720c */ /* 0x080fe40003f46270 */
[----:B------:R-:W-:Y:S02]  /*14f50*/  SEL R6, R4, RZ, !P1 ;  /* 0x000000ff04067207 */ /* 0x000fe40004800000 */
[----:B-1----:R-:W-:Y:S02]  /*14f60*/  LOP3.LUT R7, R2, 0x18, RZ, 0xfc, !PT ;  /* 0x0000001802077812 */ /* 0x002fe400078efcff */
[----:B------:R-:W-:Y:S02]  /*14f70*/  ISETP.NE.U32.AND P1, PT, R6, RZ, PT ;  /* 0x000000ff0600720c */ /* 0x000fe40003f25070 */
[----:B------:R-:W-:Y:S02]  /*14f80*/  SEL R6, R4, RZ, !P2 ;  /* 0x000000ff04067207 */ /* 0x000fe40005000000 */
[----:B------:R-:W-:-:S02]  /*14f90*/  ISETP.GE.AND P3, PT, R7, R5, PT ;  /* 0x000000050700720c */ /* 0x000fc40003f66270 */
[----:B------:R-:W-:Y:S02]  /*14fa0*/  ISETP.NE.U32.AND P2, PT, R6, RZ, PT ;  /* 0x000000ff0600720c */ /* 0x000fe40003f45070 */
[C---:B------:R-:W-:Y:S02]  /*14fb0*/  LOP3.LUT R6, R2.reuse, 0x1a, RZ, 0xfc, !PT ;  /* 0x0000001a02067812 */ /* 0x040fe400078efcff */
[----:B------:R-:W-:Y:S02]  /*14fc0*/  LOP3.LUT R7, R2, 0x38, RZ, 0xfc, !PT ;  /* 0x0000003802077812 */ /* 0x000fe400078efcff */
[----:B------:R-:W-:Y:S02]  /*14fd0*/  ISETP.GE.AND P4, PT, R6, R5, PT ;  /* 0x000000050600720c */ /* 0x000fe40003f86270 */
[----:B------:R-:W-:-:S04]  /*14fe0*/  SEL R6, R4, RZ, !P3 ;  /* 0x000000ff04067207 */ /* 0x000fc80005800000 */
[----:B------:R-:W-:Y:S01]  /*14ff0*/  ISETP.NE.U32.AND P3, PT, R6, RZ, PT ;  /* 0x000000ff0600720c */ /* 0x000fe20003f65070 */
[----:B--2---:R-:W-:Y:S04]  /*15000*/  LDGSTS.E [R244+0x64000], desc[UR20][R218.64], P6 ;  /* 0x64000000daf47fae */ /* 0x004fe8000b1a1014 */
[----:B------:R-:W2:Y:S04]  /*15010*/  LDL.64 R218, [R1+0x698] ;  /* 0x0006980001da7983 */ /* 0x000ea80000100a00 */
[----:B------:R-:W-:Y:S04]  /*15020*/  STL.64 [R1+0xda0], R244 ;  /* 0x000da0f401007387 */ /* 0x000fe80000100a00 */
[----:B------:R-:W2:Y:S01]  /*15030*/  LDL.64 R106, [R1+0x6b8] ;  /* 0x0006b800016a7983 */ /* 0x000ea20000100a00 */
[----:B------:R-:W-:-:S02]  /*15040*/  ISETP.GE.AND P6, PT, R7, R5, PT ;  /* 0x000000050700720c */ /* 0x000fc40003fc6270 */
[----:B------:R-:W-:Y:S01]  /*15050*/  LOP3.LUT R7, R2, 0x58, RZ, 0xfc, !PT ;  /* 0x0000005802077812 */ /* 0x000fe200078efcff */
[----:B----4-:R-:W-:Y:S04]  /*15060*/  LDGSTS.E [R244+0x64008], desc[UR20][R154.64], P0 ;  /* 0x640080009af47fae */ /* 0x010fe800081a1014 */
[----:B------:R1:W-:Y:S01]  /*15070*/  LDGSTS.E [R244+0x66000], desc[UR20][R170.64], P1 ;  /* 0x66000000aaf47fae */ /* 0x0003e200089a1014 */
[----:B------:R-:W-:Y:S02]  /*15080*/  ISETP.GE.AND P1, PT, R7, R5, PT ;  /* 0x000000050700720c */ /* 0x000fe40003f26270 */
[----:B------:R-:W-:Y:S01]  /*15090*/  LOP3.LUT R7, R3, 0x60, RZ, 0x3c, !PT ;  /* 0x0000006003077812 */ /* 0x000fe200078e3cff */
[----:B------:R-:W4:Y:S04]  /*150a0*/  LDL.64 R138, [R1+0x6c0] ;  /* 0x0006c000018a7983 */ /* 0x000f280000100a00 */
[----:B---3--:R-:W-:Y:S04]  /*150b0*/  LDGSTS.E [R244+0x66008], desc[UR20][R186.64], P2 ;  /* 0x66008000baf47fae */ /* 0x008fe800091a1014 */
[----:B------:R-:W3:Y:S04]  /*150c0*/  LDL.64 R154, [R1+0x6d0] ;  /* 0x0006d000019a7983 */ /* 0x000ee80000100a00 */
[----:B------:R-:W3:Y:S04]  /*150d0*/  LDL.64 R186, [R1+0x6c8] ;  /* 0x0006c80001ba7983 */ /* 0x000ee80000100a00 */
[----:B------:R1:W-:Y:S02]  /*150e0*/  STL [R1+0xc84], R7 ;  /* 0x000c840701007387 */ /* 0x0003e40000100800 */
[----:B-1----:R-:W-:-:S05]  /*150f0*/  VIADD R7, R7, UR7 ;  /* 0x0000000707077c36 */ /* 0x002fca0008000000 */
[----:B------:R-:W-:Y:S04]  /*15100*/  LDGSTS.E [R7+0x60000], desc[UR20][R202.64], P3 ;  /* 0x60000000ca077fae */ /* 0x000fe800099a1014 */
[----:B------:R-:W3:Y:S01]  /*15110*/  LDL.64 R202, [R1+0x6f8] ;  /* 0x0006f80001ca7983 */ /* 0x000ee20000100a00 */
[----:B------:R-:W-:-:S04]  /*15120*/  SEL R6, R4, RZ, !P4 ;  /* 0x000000ff04067207 */ /* 0x000fc80006000000 */
[----:B------:R-:W-:Y:S02]  /*15130*/  ISETP.NE.U32.AND P4, PT, R6, RZ, PT ;  /* 0x000000ff0600720c */ /* 0x000fe40003f85070 */
[----:B------:R-:W-:-:S04]  /*15140*/  LOP3.LUT R6, R2, 0x3a, RZ, 0xfc, !PT ;  /* 0x0000003a02067812 */ /* 0x000fc800078efcff */
[----:B------:R-:W-:Y:S02]  /*15150*/  ISETP.GE.AND P0, PT, R6, R5, PT ;  /* 0x000000050600720c */ /* 0x000fe40003f06270 */
[----:B------:R-:W-:-:S04]  /*15160*/  SEL R6, R4, RZ, !P6 ;  /* 0x000000ff04067207 */ /* 0x000fc80007000000 */
[----:B------:R-:W-:Y:S02]  /*15170*/  ISETP.NE.U32.AND P6, PT, R6, RZ, PT ;  /* 0x000000ff0600720c */ /* 0x000fe40003fc5070 */
[----:B------:R-:W-:Y:S01]  /*15180*/  SEL R6, R4, RZ, !P0 ;  /* 0x000000ff04067207 */ /* 0x000fe20004000000 */
[----:B------:R-:W1:Y:S03]  /*15190*/  S2R R171, SR_TID.X ;  /* 0x0000000000ab7919 */ /* 0x000e660000002100 */
[----:B------:R-:W-:Y:S02]  /*151a0*/  ISETP.NE.U32.AND P0, PT, R6, RZ, PT ;  /* 0x000000ff0600720c */ /* 0x000fe40003f05070 */
[----:B------:R-:W-:-:S04]  /*151b0*/  LOP3.LUT R6, R2, 0x5a, RZ, 0xfc, !PT ;  /* 0x0000005a02067812 */ /* 0x000fc800078efcff */
[----:B------:R-:W-:Y:S02]  /*151c0*/  ISETP.GE.AND P2, PT, R6, R5, PT ;  /* 0x000000050600720c */ /* 0x000fe40003f46270 */
[----:B------:R-:W-:-:S04]  /*151d0*/  SEL R6, R4, RZ, !P1 ;  /* 0x000000ff04067207 */ /* 0x000fc80004800000 */
[----:B------:R-:W-:Y:S02]  /*151e0*/  ISETP.NE.U32.AND P1, PT, R6, RZ, PT ;  /* 0x000000ff0600720c */ /* 0x000fe40003f25070 */
[----:B------:R-:W-:-:S04]  /*151f0*/  SEL R6, R4, RZ, !P2 ;  /* 0x000000ff04067207 */ /* 0x000fc80005000000 */
[----:B------:R-:W-:Y:S02]  /*15200*/  ISETP.NE.U32.AND P2, PT, R6, RZ, PT ;  /* 0x000000ff0600720c */ /* 0x000fe40003f45070 */
[----:B------:R-:W-:-:S04]  /*15210*/  LOP3.LUT R6, R2, 0x78, RZ, 0xfc, !PT ;  /* 0x0000007802067812 */ /* 0x000fc800078efcff */
[-C--:B------:R-:W-:Y:S02]  /*15220*/  ISETP.GE.AND P3, PT, R6, R5.reuse, PT ;  /* 0x000000050600720c */ /* 0x080fe40003f66270 */
[C---:B------:R-:W-:Y:S01]  /*15230*/  LOP3.LUT R6, R2.reuse, 0x7a, RZ, 0xfc, !PT ;  /* 0x0000007a02067812 */ /* 0x040fe200078efcff */
[----:B------:R-:W2:Y:S01]  /*15240*/  S2R R170, SR_TID.X ;  /* 0x0000000000aa7919 */ /* 0x000ea20000002100 */
[----:B------:R-:W-:Y:S02]  /*15250*/  LOP3.LUT R10, R2, 0x1c, RZ, 0xfc, !PT ;  /* 0x0000001c020a7812 */ /* 0x000fe400078efcff */
[----:B-1----:R-:W-:Y:S01]  /*15260*/  LEA.HI R171, R171, 0x1e, RZ, 0x1a ;  /* 0x0000001eabab7811 */ /* 0x002fe200078fd0ff */
[----:B--2---:R-:W-:Y:S01]  /*15270*/  LDGSTS.E [R7+0x60008], desc[UR20][R218.64], P4 ;  /* 0x60008000da077fae */ /* 0x004fe2000a1a1014 */
[----:B------:R-:W-:Y:S02]  /*15280*/  ISETP.GE.AND P4, PT, R6, R5, PT ;  /* 0x000000050600720c */ /* 0x000fe40003f86270 */
[----:B------:R-:W-:Y:S01]  /*15290*/  SEL R6, R4, RZ, !P3 ;  /* 0x000000ff04067207 */ /* 0x000fe20005800000 */
[----:B------:R-:W-:Y:S04]  /*152a0*/  LDGSTS.E [R7+0x62000], desc[UR20][R90.64], P6 ;  /* 0x620000005a077fae */ /* 0x000fe8000b1a1014 */
[----:B------:R-:W2:Y:S01]  /*152b0*/  LDL.64 R218, [R1+0x700] ;  /* 0x0007000001da7983 */ /* 0x000ea20000100a00 */
[----:B------:R-:W-:-:S02]  /*152c0*/  ISETP.NE.U32.AND P3, PT, R6, RZ, PT ;  /* 0x000000ff0600720c */ /* 0x000fc40003f65070 */
[----:B------:R-:W-:Y:S01]  /*152d0*/  SEL R6, R4, RZ, !P4 ;  /* 0x000000ff04067207 */ /* 0x000fe20006000000 */
[----:B------:R1:W-:Y:S01]  /*152e0*/  LDGSTS.E [R7+0x62008], desc[UR20][R122.64], P0 ;  /* 0x620080007a077fae */ /* 0x0003e200081a1014 */
[-C--:B------:R-:W-:Y:S02]  /*152f0*/  ISETP.GE.AND P6, PT, R10, R5.reuse, PT ;  /* 0x000000050a00720c */ /* 0x080fe40003fc6270 */
[----:B------:R-:W-:Y:S01]  /*15300*/  ISETP.NE.U32.AND P4, PT, R6, RZ, PT ;  /* 0x000000ff0600720c */ /* 0x000fe20003f85070 */
[----:B------:R-:W-:Y:S01]  /*15310*/  LDGSTS.E [R7+0x64000], desc[UR20][R106.64], P1 ;  /* 0x640000006a077fae */ /* 0x000fe200089a1014 */
[----:B------:R-:W-:Y:S02]  /*15320*/  SEL R6, R4, RZ, !P6 ;  /* 0x000000ff04067207 */ /* 0x000fe40007000000 */
[----:B------:R-:W-:Y:S01]  /*15330*/  ISETP.GE.AND P0, PT, R171, R5, PT ;  /* 0x00000005ab00720c */ /* 0x000fe20003f06270 */
[----:B----4-:R-:W-:Y:S01]  /*15340*/  LDGSTS.E [R7+0x64008], desc[UR20][R138.64], P2 ;  /* 0x640080008a077fae */ /* 0x010fe200091a1014 */
[----:B------:R-:W-:-:S02]  /*15350*/  ISETP.NE.U32.AND P6, PT, R6, RZ, PT ;  /* 0x000000ff0600720c */ /* 0x000fc40003fc5070 */
[----:B------:R-:W-:Y:S01]  /*15360*/  SEL R6, R4, RZ, !P0 ;  /* 0x000000ff04067207 */ /* 0x000fe20004000000 */
[----:B------:R-:W4:Y:S03]  /*15370*/  S2R R171, SR_TID.X ;  /* 0x0000000000ab7919 */ /* 0x000f260000002100 */
[----:B------:R-:W-:Y:S01]  /*15380*/  ISETP.NE.U32.AND P0, PT, R6, RZ, PT ;  /* 0x000000ff0600720c */ /* 0x000fe20003f05070 */
[----:B---3--:R-:W-:Y:S01]  /*15390*/  LDGSTS.E [R7+0x66000], desc[UR20][R154.64], P3 ;  /* 0x660000009a077fae */ /* 0x008fe200099a1014 */
[----:B------:R-:W-:Y:S02]  /*153a0*/  LOP3.LUT R6, R3, 0x70, RZ, 0x3c, !PT ;  /* 0x0000007003067812 */ /* 0x000fe400078e3cff */
[----:B-1----:R-:W-:Y:S01]  /*153b0*/  LEA.HI R123, R170, 0x3e, RZ, 0x1a ;  /* 0x0000003eaa7b7811 */ /* 0x002fe200078fd0ff */
[----:B------:R-:W-:Y:S04]  /*153c0*/  LDGSTS.E [R7+0x66008], desc[UR20][R186.64], P4 ;  /* 0x66008000ba077fae */ /* 0x000fe8000a1a1014 */
[----:B------:R1:W-:Y:S04]  /*153d0*/  STL [R1+0xc80], R6 ;  /* 0x000c800601007387 */ /* 0x0003e80000100800 */
[----:B------:R-:W3:Y:S04]  /*153e0*/  LDL.64 R246, [R1+0x708] ;  /* 0x0007080001f67983 */ /* 0x000ee80000100a00 */
[----:B------:R1:W-:Y:S01]  /*153f0*/  STL.64 [R1+0xda8], R2 ;  /* 0x000da80201007387 */ /* 0x0003e20000100a00 */
[----:B------:R-:W-:-:S03]  /*15400*/  ISETP.GE.AND P1, PT, R123, R5, PT ;  /* 0x000000057b00720c */ /* 0x000fc60003f26270 */
[----:B------:R-:W3:Y:S04]  /*15410*/  LDL.64 R42, [R1+0x718] ;  /* 0x00071800012a7983 */ /* 0x000ee80000100a00 */
[----:B------:R-:W3:Y:S04]  /*15420*/  LDL.64 R58, [R1+0x720] ;  /* 0x00072000013a7983 */ /* 0x000ee80000100a00 */
[----:B------:R-:W3:Y:S04]  /*15430*/  LDL.64 R74, [R1+0x738] ;  /* 0x00073800014a7983 */ /* 0x000ee80000100a00 */
[----:B------:R-:W3:Y:S04]  /*15440*/  LDL.64 R90, [R1+0x730] ;  /* 0x00073000015a7983 */ /* 0x000ee80000100a00 */
[----:B------:R-:W3:Y:S01]  /*15450*/  LDL.64 R122, [R1+0x728] ;  /* 0x00072800017a7983 */ /* 0x000ee20000100a00 */
[----:B----4-:R-:W-:-:S02]  /*15460*/  LEA.HI R170, R171, 0x5e, RZ, 0x1a ;  /* 0x0000005eabaa7811 */ /* 0x010fc400078fd0ff */
[----:B------:R-:W-:Y:S01]  /*15470*/  LEA.HI R171, R171, 0x7e, RZ, 0x1a ;  /* 0x0000007eabab7811 */ /* 0x000fe200078fd0ff */
[----:B------:R-:W4:Y:S01]  /*15480*/  LDL.64 R106, [R1+0x1c0] ;  /* 0x0001c000016a7983 */ /* 0x000f220000100a00 */
[-C--:B------:R-:W-:Y:S02]  /*15490*/  ISETP.GE.AND P2, PT, R170, R5.reuse, PT ;  /* 0x00000005aa00720c */ /* 0x080fe40003f46270 */
[----:B------:R-:W-:Y:S01]  /*154a0*/  ISETP.GE.AND P3, PT, R171, R5, PT ;  /* 0x00000005ab00720c */ /* 0x000fe20003f66270 */
[----:B------:R-:W4:Y:S01]  /*154b0*/  LDL.64 R154, [R1+0x180] ;  /* 0x00018000019a7983 */ /* 0x000f220000100a00 */
[----:B-1----:R-:W-:-:S03]  /*154c0*/  VIADD R6, R6, UR7 ;  /* 0x0000000706067c36 */ /* 0x002fc60008000000 */
[----:B------:R-:W4:Y:S04]  /*154d0*/  LDL.64 R170, [R1+0x140] ;  /* 0x0001400001aa7983 */ /* 0x000f280000100a00 */
[----:B------:R-:W4:Y:S04]  /*154e0*/  LDL.64 R186, [R1+0x100] ;  /* 0x0001000001ba7983 */ /* 0x000f280000100a00 */
[----:B------:R-:W-:Y:S04]  /*154f0*/  LDGSTS.E [R6+0x60000], desc[UR20][R202.64], P6 ;  /* 0x60000000ca067fae */ /* 0x000fe8000b1a1014 */
[----:B------:R-:W4:Y:S01]  /*15500*/  LDL.64 R202, [R1+0xc0] ;  /* 0x0000c00001ca7983 */ /* 0x000f220000100a00 */
[----:B------:R-:W-:-:S04]  /*15510*/  LOP3.LUT R10, R2, 0x3c, RZ, 0xfc, !PT ;  /* 0x0000003c020a7812 */ /* 0x000fc800078efcff */
[-C--:B------:R-:W-:Y:S02]  /*15520*/  ISETP.GE.AND P4, PT, R10, R5.reuse, PT ;  /* 0x000000050a00720c */ /* 0x080fe40003f86270 */
[----:B------:R-:W-:Y:S01]  /*15530*/  LOP3.LUT R10, R2, 0x5c, RZ, 0xfc, !PT ;  /* 0x0000005c020a7812 */ /* 0x000fe200078efcff */
[----:B------:R-:W1:Y:S03]  /*15540*/  S2R R27, SR_TID.X ;  /* 0x00000000001b7919 */ /* 0x000e660000002100 */
[-C--:B------:R-:W-:Y:S02]  /*15550*/  ISETP.GE.AND P6, PT, R10, R5.reuse, PT ;  /* 0x000000050a00720c */ /* 0x080fe40003fc6270 */
[----:B------:R-:W-:Y:S01]  /*15560*/  LOP3.LUT R10, R2, 0x7c, RZ, 0xfc, !PT ;  /* 0x0000007c020a7812 */ /* 0x000fe200078efcff */
[----:B------:R-:W-:Y:S01]  /*15570*/  USHF.L.U32 UR13, UR13, 0x7, URZ ;  /* 0x000000070d0d7899 */ /* 0x000fe200080006ff */
[----:B--2---:R-:W-:Y:S02]  /*15580*/  LDGSTS.E [R6+0x60008], desc[UR20][R218.64], P0 ;  /* 0x60008000da067fae */ /* 0x004fe400081a1014 */
[----:B------:R-:W-:-:S02]  /*15590*/  ISETP.GE.AND P0, PT, R10, R5, PT ;  /* 0x000000050a00720c */ /* 0x000fc40003f06270 */
[----:B------:R-:W2:Y:S04]  /*155a0*/  LDL.64 R218, [R1+0x80] ;  /* 0x0000800001da7983 */ /* 0x000ea80000100a00 */
[----:B------:R-:W2:Y:S04]  /*155b0*/  LDL.LU.64 R138, [R1+0x40] ;  /* 0x00004000018a7983 */ /* 0x000ea80000300a00 */
[----:B------:R-:W2:Y:S01]  /*155c0*/  LDL.LU.64 R10, [R1] ;  /* 0x00000000010a7983 */ /* 0x000ea20000300a00 */
[----:B------:R-:W-:-:S04]  /*155d0*/  SEL R5, R4, RZ, !P4 ;  /* 0x000000ff04057207 */ /* 0x000fc80006000000 */
[----:B------:R-:W-:Y:S02]  /*155e0*/  ISETP.NE.U32.AND P4, PT, R5, RZ, PT ;  /* 0x000000ff0500720c */ /* 0x000fe40003f85070 */
[C---:B------:R-:W-:Y:S02]  /*155f0*/  SEL R5, R4.reuse, RZ, !P1 ;  /* 0x000000ff04057207 */ /* 0x040fe40004800000 */
[----:B------:R-:W-:Y:S02]  /*15600*/  ISETP.NE.U32.AND P1, PT, R249, RZ, PT ;  /* 0x000000fff900720c */ /* 0x000fe40003f25070 */
[C---:B------:R-:W-:Y:S02]  /*15610*/  SEL R249, R4.reuse, RZ, !P6 ;  /* 0x000000ff04f97207 */ /* 0x040fe40007000000 */
[----:B------:R-:W-:Y:S02]  /*15620*/  ISETP.NE.U32.AND P6, PT, R5, RZ, PT ;  /* 0x000000ff0500720c */ /* 0x000fe40003fc5070 */
[----:B------:R-:W-:-:S02]  /*15630*/  SEL R5, R4, RZ, !P2 ;  /* 0x000000ff04057207 */ /* 0x000fc40005000000 */
[----:B------:R-:W-:Y:S01]  /*15640*/  ISETP.NE.U32.AND P2, PT, R249, RZ, PT ;  /* 0x000000fff900720c */ /* 0x000fe20003f45070 */
[----:B---3--:R-:W-:Y:S01]  /*15650*/  LDGSTS.E [R6+0x62000], desc[UR20][R246.64], P4 ;  /* 0x62000000f6067fae */ /* 0x008fe2000a1a1014 */
[C---:B------:R-:W-:Y:S02]  /*15660*/  SEL R249, R4.reuse, RZ, !P0 ;  /* 0x000000ff04f97207 */ /* 0x040fe40004000000 */
[----:B------:R-:W-:Y:S02]  /*15670*/  SEL R4, R4, RZ, !P3 ;  /* 0x000000ff04047207 */ /* 0x000fe40005800000 */
[----:B------:R-:W-:Y:S02]  /*15680*/  ISETP.NE.U32.AND P0, PT, R5, RZ, PT ;  /* 0x000000ff0500720c */ /* 0x000fe40003f05070 */
[----:B------:R-:W-:Y:S01]  /*15690*/  ISETP.NE.U32.AND P3, PT, R249, RZ, PT ;  /* 0x000000fff900720c */ /* 0x000fe20003f65070 */
[----:B------:R-:W-:Y:S01]  /*156a0*/  LDGSTS.E [R6+0x62008], desc[UR20][R42.64], P6 ;  /* 0x620080002a067fae */ /* 0x000fe2000b1a1014 */
[----:B------:R-:W-:Y:S01]  /*156b0*/  ISETP.NE.U32.AND P4, PT, R4, RZ, PT ;  /* 0x000000ff0400720c */ /* 0x000fe20003f85070 */
[C---:B-1----:R-:W-:Y:S01]  /*156c0*/  IMAD.SHL.U32 R4, R27.reuse, 0x4, RZ ;  /* 0x000000041b047824 */ /* 0x042fe200078e00ff */
[----:B------:R-:W-:Y:S01]  /*156d0*/  LOP3.LUT R5, R27, 0x60, RZ, 0xc0, !PT ;  /* 0x000000601b057812 */ /* 0x000fe200078ec0ff */
[----:B------:R-:W-:Y:S01]  /*156e0*/  IMAD.U32 R249, RZ, RZ, UR13 ;  /* 0x0000000dfff97e24 */ /* 0x000fe2000f8e00ff */
[----:B------:R-:W-:Y:S02]  /*156f0*/  LDGSTS.E [R6+0x64000], desc[UR20][R58.64], P2 ;  /* 0x640000003a067fae */ /* 0x000fe400091a1014 */
[----:B------:R-:W-:Y:S01]  /*15700*/  LOP3.LUT R4, R4, 0x7c, RZ, 0xc0, !PT ;  /* 0x0000007c04047812 */ /* 0x000fe200078ec0ff */
[----:B------:R-:W-:-:S02]  /*15710*/  IMAD.WIDE R2, R249, 0x4, R242 ;  /* 0x00000004f9027825 */ /* 0x000fc400078e02f2 */
[----:B------:R-:W-:Y:S02]  /*15720*/  LDGSTS.E [R6+0x64008], desc[UR20][R74.64], P0 ;  /* 0x640080004a067fae */ /* 0x000fe400081a1014 */
[----:B------:R-:W-:Y:S02]  /*15730*/  IMAD R4, R5, 0x400, R4 ;  /* 0x0000040005047824 */ /* 0x000fe400078e0204 */
[----:B------:R-:W-:Y:S04]  /*15740*/  LDGSTS.E [R6+0x66000], desc[UR20][R90.64], P3 ;  /* 0x660000005a067fae */ /* 0x000fe800099a1014 */
[----:B------:R-:W-:Y:S01]  /*15750*/  LDGSTS.E [R6+0x66008], desc[UR20][R122.64], P4 ;  /* 0x660080007a067fae */ /* 0x000fe2000a1a1014 */
[----:B------:R-:W-:-:S03]  /*15760*/  VIADD R5, R4, UR7 ;  /* 0x0000000704057c36 */ /* 0x000fc60008000000 */
[----:B------:R-:W-:Y:S04]  /*15770*/  STL.64 [R1+0xdb0], R6 ;  /* 0x000db00601007387 */ /* 0x000fe80000100a00 */
[----:B------:R-:W0:Y:S04]  /*15780*/  LDGDEPBAR ;  /* 0x00000000000079af */ /* 0x000e280000000000 */
[----:B------:R-:W3:Y:S04]  /*15790*/  LDL.LU.64 R122, [R1+0x38] ;  /* 0x00003800017a7983 */ /* 0x000ee80000300a00 */
[----:B------:R1:W-:Y:S04]  /*157a0*/  STL.64 [R1+0x8b8], R2 ;  /* 0x0008b80201007387 */ /* 0x0003e80000100a00 */
[----:B------:R-:W3:Y:S04]  /*157b0*/  LDL.64 R244, [R1+0x1f0] ;  /* 0x0001f00001f47983 */ /* 0x000ee80000100a00 */
[----:B------:R-:W3:Y:S04]  /*157c0*/  LDL.64 R246, [R1+0x238] ;  /* 0x0002380001f67983 */ /* 0x000ee80000100a00 */
[----:B------:R-:W3:Y:S04]  /*157d0*/  LDL.64 R26, [R1+0x288] ;  /* 0x00028800011a7983 */ /* 0x000ee80000100a00 */
[----:B------:R-:W3:Y:S04]  /*157e0*/  LDL.64 R42, [R1+0x2c8] ;  /* 0x0002c800012a7983 */ /* 0x000ee80000100a00 */
[----:B------:R-:W3:Y:S04]  /*157f0*/  LDL.64 R58, [R1+0x308] ;  /* 0x00030800013a7983 */ /* 0x000ee80000100a00 */
[----:B------:R1:W-:Y:S04]  /*15800*/  LDGSTS.E [R5], desc[UR20][R242.64], P1 ;  /* 0x00000000f2057fae */ /* 0x0003e800089a1014 */
[----:B------:R-:W3:Y:S04]  /*15810*/  LDL.64 R74, [R1+0x348] ;  /* 0x00034800014a7983 */ /* 0x000ee80000100a00 */
[----:B----4-:R-:W-:Y:S04]  /*15820*/  LDGSTS.E [R5+0x400], desc[UR20][R106.64], P1 ;  /* 0x004000006a057fae */ /* 0x010fe800089a1014 */
[----:B------:R-:W4:Y:S04]  /*15830*/  LDL.64 R90, [R1+0x388] ;  /* 0x00038800015a7983 */ /* 0x000f280000100a00 */
[----:B------:R-:W-:Y:S04]  /*15840*/  LDGSTS.E [R5+0x800], desc[UR20][R154.64], P1 ;  /* 0x008000009a057fae */ /* 0x000fe800089a1014 */
[----:B------:R-:W3:Y:S04]  /*15850*/  LDL.64 R106, [R1+0x3c8] ;  /* 0x0003c800016a7983 */ /* 0x000ee80000100a00 */
[----:B------:R-:W-:Y:S04]  /*15860*/  LDGSTS.E [R5+0xc00], desc[UR20][R170.64], P1 ;  /* 0x00c00000aa057fae */ /* 0x000fe800089a1014 */
[----:B------:R-:W3:Y:S04]  /*15870*/  LDL.64 R154, [R1+0x408] ;  /* 0x00040800019a7983 */ /* 0x000ee80000100a00 */
[----:B------:R-:W-:Y:S04]  /*15880*/  LDGSTS.E [R5+0x1000], desc[UR20][R186.64], P1 ;  /* 0x01000000ba057fae */ /* 0x000fe800089a1014 */
[----:B------:R-:W3:Y:S04]  /*15890*/  LDL.64 R170, [R1+0x1b8] ;  /* 0x0001b80001aa7983 */ /* 0x000ee80000100a00 */
[----:B------:R-:W-:Y:S04]  /*158a0*/  LDGSTS.E [R5+0x1400], desc[UR20][R202.64], P1 ;  /* 0x01400000ca057fae */ /* 0x000fe800089a1014 */
[----:B------:R-:W4:Y:S04]  /*158b0*/  LDL.64 R186, [R1+0x178] ;  /* 0x0001780001ba7983 */ /* 0x000f280000100a00 */
[----:B------:R-:W4:Y:S01]  /*158c0*/  LDL.64 R202, [R1+0x138] ;  /* 0x0001380001ca7983 */ /* 0x000f220000100a00 */
[----:B-1----:R-:W-:-:S05]  /*158d0*/  LOP3.LUT R2, R4, 0x10, RZ, 0x3c, !PT ;  /* 0x0000001004027812 */ /* 0x002fca00078e3cff */
[----:B------:R-:W-:Y:S02]  /*158e0*/  VIADD R242, R2, UR7 ;  /* 0x0000000702f27c36 */ /* 0x000fe40008000000 */
[C---:B------:R-:W-:Y:S01]  /*158f0*/  IMAD.WIDE R2, R249.reuse, 0x4, R240 ;  /* 0x00000004f9027825 */ /* 0x040fe200078e02f0 */
[----:B--2---:R-:W-:Y:S04]  /*15900*/  LDGSTS.E [R5+0x1800], desc[UR20][R218.64], P1 ;  /* 0x01800000da057fae */ /* 0x004fe800089a1014 */
[----:B------:R-:W-:Y:S04]  /*15910*/  LDGSTS.E [R5+0x1c00], desc[UR20][R138.64], P1 ;  /* 0x01c000008a057fae */ /* 0x000fe800089a1014 */
[----:B------:R-:W-:Y:S04]  /*15920*/  LDGSTS.E [R5+0x2000], desc[UR20][R10.64], P1 ;  /* 0x020000000a057fae */ /* 0x000fe800089a1014 */
[----:B------:R-:W2:Y:S04]  /*15930*/  LDL.64 R218, [R1+0xf8] ;  /* 0x0000f80001da7983 */ /* 0x000ea80000100a00 */
[----:B------:R-:W-:Y:S04]  /*15940*/  STL.64 [R1+0xe80], R138 ;  /* 0x000e808a01007387 */ /* 0x000fe80000100a00 */
[----:B------:R1:W-:Y:S04]  /*15950*/  STL.64 [R1+0xe88], R10 ;  /* 0x000e880a01007387 */ /* 0x0003e80000100a00 */
[----:B------:R-:W-:Y:S04]  /*15960*/  LDGSTS.E [R5+0x2400], desc[UR20][R216.64], P1 ;  /* 0x02400000d8057fae */ /* 0x000fe800089a1014 */
[----:B------:R-:W-:Y:S04]  /*15970*/  LDGSTS.E [R5+0x2800], desc[UR20][R200.64], P1 ;  /* 0x02800000c8057fae */ /* 0x000fe800089a1014 */
[----:B-1----:R-:W2:Y:S04]  /*15980*/  LDL.LU.64 R10, [R1+0x78] ;  /* 0x00007800010a7983 */ /* 0x002ea80000300a00 */
[----:B------:R-:W-:Y:S04]  /*15990*/  STL.64 [R1+0xe90], R216 ;  /* 0x000e90d801007387 */ /* 0x000fe80000100a00 */
[----:B------:R-:W-:Y:S04]  /*159a0*/  STL.64 [R1+0xe98], R200 ;  /* 0x000e98c801007387 */ /* 0x000fe80000100a00 */
[----:B------:R-:W-:Y:S04]  /*159b0*/  LDGSTS.E [R5+0x2c00], desc[UR20][R184.64], P1 ;  /* 0x02c00000b8057fae */ /* 0x000fe800089a1014 */
        /* <DEDUP_REMOVED lines=10> */
[----:B------:R1:W-:Y:S04]  /*15a60*/  STL.64 [R1+0xec8], R104 ;  /* 0x000ec86801007387 */ /* 0x0003e80000100a00 */
[----:B------:R-:W-:Y:S04]  /*15a70*/  LDGSTS.E [R5+0x4400], desc[UR20][R88.64], P1 ;  /* 0x0440000058057fae */ /* 0x000fe800089a1014 */
[----:B------:R-:W-:Y:S04]  /*15a80*/  LDGSTS.E [R5+0x4800], desc[UR20][R72.64], P1 ;  /* 0x0480000048057fae */ /* 0x000fe800089a1014 */
[----:B-1----:R-:W2:Y:S04]  /*15a90*/  LDL.LU.64 R104, [R1+0xb8] ;  /* 0x0000b80001687983 */ /* 0x002ea80000300a00 */
[----:B------:R-:W-:Y:S04]  /*15aa0*/  LDGSTS.E [R5+0x4c00], desc[UR20][R56.64], P1 ;  /* 0x04c0000038057fae */ /* 0x000fe800089a1014 */
[----:B------:R-:W-:Y:S04]  /*15ab0*/  LDGSTS.E [R5+0x5000], desc[UR20][R40.64], P1 ;  /* 0x0500000028057fae */ /* 0x000fe800089a1014 */
[----:B------:R-:W-:Y:S04]  /*15ac0*/  STL.64 [R1+0xed0], R88 ;  /* 0x000ed05801007387 */ /* 0x000fe80000100a00 */
[----:B------:R-:W-:Y:S04]  /*15ad0*/  LDGSTS.E [R5+0x5400], desc[UR20][R24.64], P1 ;  /* 0x0540000018057fae */ /* 0x000fe800089a1014 */
[----:B------:R-:W-:Y:S04]  /*15ae0*/  STL.64 [R1+0xed8], R72 ;  /* 0x000ed84801007387 */ /* 0x000fe80000100a00 */
[----:B------:R-:W-:Y:S04]  /*15af0*/  LDGSTS.E [R5+0x5800], desc[UR20][R8.64], P1 ;  /* 0x0580000008057fae */ /* 0x000fe800089a1014 */
[----:B------:R-:W-:Y:S04]  /*15b00*/  STL.64 [R1+0xee0], R56 ;  /* 0x000ee03801007387 */ /* 0x000fe80000100a00 */
[----:B---3--:R-:W-:Y:S04]  /*15b10*/  LDGSTS.E [R5+0x5c00], desc[UR20][R244.64], P1 ;  /* 0x05c00000f4057fae */ /* 0x008fe800089a1014 */
[----:B------:R-:W-:Y:S04]  /*15b20*/  STL.64 [R1+0xee8], R40 ;  /* 0x000ee82801007387 */ /* 0x000fe80000100a00 */
[----:B------:R-:W-:Y:S04]  /*15b30*/  LDGSTS.E [R5+0x6000], desc[UR20][R246.64], P1 ;  /* 0x06000000f6057fae */ /* 0x000fe800089a1014 */
[----:B------:R-:W-:Y:S04]  /*15b40*/  STL.64 [R1+0xef0], R24 ;  /* 0x000ef01801007387 */ /* 0x000fe80000100a00 */
[----:B------:R-:W-:Y:S04]  /*15b50*/  LDGSTS.E [R5+0x6400], desc[UR20][R26.64], P1 ;  /* 0x064000001a057fae */ /* 0x000fe800089a1014 */
[----:B------:R1:W-:Y:S04]  /*15b60*/  STL.64 [R1+0xef8], R8 ;  /* 0x000ef80801007387 */ /* 0x0003e80000100a00 */
[----:B------:R-:W-:Y:S04]  /*15b70*/  LDGSTS.E [R5+0x6800], desc[UR20][R42.64], P1 ;  /* 0x068000002a057fae */ /* 0x000fe800089a1014 */
[----:B------:R-:W-:Y:S04]  /*15b80*/  LDGSTS.E [R5+0x6c00], desc[UR20][R58.64], P1 ;  /* 0x06c000003a057fae */ /* 0x000fe800089a1014 */
[----:B-1----:R-:W3:Y:S04]  /*15b90*/  LDL.LU.64 R8, [R1+0xf0] ;  /* 0x0000f00001087983 */ /* 0x002ee80000300a00 */
[----:B------:R-:W-:Y:S04]  /*15ba0*/  LDGSTS.E [R5+0x7000], desc[UR20][R74.64], P1 ;  /* 0x070000004a057fae */ /* 0x000fe800089a1014 */
[----:B------:R-:W3:Y:S04]  /*15bb0*/  LDL.LU.64 R120, [R1+0xb0] ;  /* 0x0000b00001787983 */ /* 0x000ee80000300a00 */
[----:B----4-:R-:W-:Y:S04]  /*15bc0*/  LDGSTS.E [R5+0x7400], desc[UR20][R90.64], P1 ;  /* 0x074000005a057fae */ /* 0x010fe800089a1014 */
[----:B------:R1:W-:Y:S04]  /*15bd0*/  STL.64 [R1+0x920], R2 ;  /* 0x0009200201007387 */ /* 0x0003e80000100a00 */
[----:B------:R-:W-:Y:S04]  /*15be0*/  LDGSTS.E [R5+0x7800], desc[UR20][R106.64], P1 ;  /* 0x078000006a057fae */ /* 0x000fe800089a1014 */
[----:B------:R-:W4:Y:S04]  /*15bf0*/  LDL.LU.64 R138, [R1+0x70] ;  /* 0x00007000018a7983 */ /* 0x000f280000300a00 */
[----:B------:R-:W-:Y:S04]  /*15c00*/  LDGSTS.E [R5+0x7c00], desc[UR20][R154.64], P1 ;  /* 0x07c000009a057fae */ /* 0x000fe800089a1014 */
[----:B------:R-:W3:Y:S04]  /*15c10*/  LDL.LU.64 R106, [R1+0x30] ;  /* 0x00003000016a7983 */ /* 0x000ee80000300a00 */
[----:B------:R-:W3:Y:S04]  /*15c20*/  LDL.64 R26, [R1+0x1d0] ;  /* 0x0001d000011a7983 */ /* 0x000ee80000100a00 */
[----:B------:R-:W3:Y:S04]  /*15c30*/  LDL.64 R42, [R1+0x210] ;  /* 0x00021000012a7983 */ /* 0x000ee80000100a00 */
[----:B------:R-:W3:Y:S04]  /*15c40*/  LDL.64 R58, [R1+0x250] ;  /* 0x00025000013a7983 */ /* 0x000ee80000100a00 */
[----:B------:R-:W3:Y:S04]  /*15c50*/  LDL.64 R74, [R1+0x290] ;  /* 0x00029000014a7983 */ /* 0x000ee80000100a00 */
[----:B------:R1:W-:Y:S04]  /*15c60*/  LDGSTS.E [R242+0x80], desc[UR20][R240.64], P1 ;  /* 0x00080000f0f27fae */ /* 0x0003e800089a1014 */
[----:B------:R-:W3:Y:S04]  /*15c70*/  LDL.64 R90, [R1+0x2d0] ;  /* 0x0002d000015a7983 */ /* 0x000ee80000100a00 */
[----:B------:R-:W-:Y:S04]  /*15c80*/  LDGSTS.E [R242+0x480], desc[UR20][R170.64], P1 ;  /* 0x00480000aaf27fae */ /* 0x000fe800089a1014 */
[----:B------:R-:W3:Y:S04]  /*15c90*/  LDL.64 R154, [R1+0x310] ;  /* 0x00031000019a7983 */ /* 0x000ee80000100a00 */
[----:B------:R-:W-:Y:S04]  /*15ca0*/  LDGSTS.E [R242+0x880], desc[UR20][R186.64], P1 ;  /* 0x00880000baf27fae */ /* 0x000fe800089a1014 */
[----:B------:R-:W3:Y:S04]  /*15cb0*/  LDL.64 R170, [R1+0x350] ;  /* 0x0003500001aa7983 */ /* 0x000ee80000100a00 */
[----:B------:R-:W-:Y:S04]  /*15cc0*/  LDGSTS.E [R242+0xc80], desc[UR20][R202.64], P1 ;  /* 0x00c80000caf27fae */ /* 0x000fe800089a1014 */
[----:B------:R-:W3:Y:S04]  /*15cd0*/  LDL.64 R186, [R1+0x390] ;  /* 0x0003900001ba7983 */ /* 0x000ee80000100a00 */
[----:B------:R-:W3:Y:S01]  /*15ce0*/  LDL.64 R202, [R1+0x3d0] ;  /* 0x0003d00001ca7983 */ /* 0x000ee20000100a00 */
[----:B-1----:R-:W-:Y:S01]  /*15cf0*/  LOP3.LUT R2, R4, 0x20, RZ, 0x3c, !PT ;  /* 0x0000002004027812 */ /* 0x002fe200078e3cff */
[----:B------:R-:W-:-:S04]  /*15d00*/  IMAD.WIDE R6, R249, 0x4, R238 ;  /* 0x00000004f9067825 */ /* 0x000fc800078e02ee */
[----:B------:R-:W-:Y:S01]  /*15d10*/  VIADD R240, R2, UR7 ;  /* 0x0000000702f07c36 */ /* 0x000fe20008000000 */
[----:B--2---:R-:W-:Y:S04]  /*15d20*/  LDGSTS.E [R242+0x1080], desc[UR20][R218.64], P1 ;  /* 0x01080000daf27fae */ /* 0x004fe800089a1014 */
[----:B------:R-:W2:Y:S04]  /*15d30*/  LDL.64 R218, [R1+0x410] ;  /* 0x0004100001da7983 */ /* 0x000ea80000100a00 */
[----:B------:R-:W-:Y:S04]  /*15d40*/  LDGSTS.E [R242+0x1480], desc[UR20][R104.64], P1 ;  /* 0x0148000068f27fae */ /* 0x000fe800089a1014 */
[----:B------:R1:W-:Y:S04]  /*15d50*/  STL.64 [R1+0xf00], R104 ;  /* 0x000f006801007387 */ /* 0x0003e80000100a00 */
[----:B------:R-:W-:Y:S04]  /*15d60*/  LDGSTS.E [R242+0x1880], desc[UR20][R10.64], P1 ;  /* 0x018800000af27fae */ /* 0x000fe800089a1014 */
[----:B------:R-:W-:Y:S04]  /*15d70*/  LDGSTS.E [R242+0x1c80], desc[UR20][R122.64], P1 ;  /* 0x01c800007af27fae */ /* 0x000fe800089a1014 */
[----:B-1----:R-:W4:Y:S04]  /*15d80*/  LDL.LU.64 R104, [R1+0x1b0] ;  /* 0x0001b00001687983 */ /* 0x002f280000300a00 */
        /* <DEDUP_REMOVED lines=28> */
[----:B------:R-:W-:Y:S04]  /*15f50*/  STL.64 [R1+0xf78], R38 ;  /* 0x000f782601007387 */ /* 0x000fe80000100a00 */
[----:B------:R-:W-:Y:S04]  /*15f60*/  STL.64 [R1+0xf80], R22 ;  /* 0x000f801601007387 */ /* 0x000fe80000100a00 */
[----:B------:R-:W-:Y:S04]  /*15f70*/  STL [R1+0xdb8], R242 ;  /* 0x000db8f201007387 */ /* 0x000fe80000100800 */
[----:B------:R-:W4:Y:S04]  /*15f80*/  LDL.64 R2, [R1+0x1d8] ;  /* 0x0001d80001027983 */ /* 0x000f280000100a00 */
[----:B------:R-:W-:Y:S04]  /*15f90*/  LDGSTS.E [R242+0x5080], desc[UR20][R38.64], P1 ;  /* 0x0508000026f27fae */ /* 0x000fe800089a1014 */
[----:B------:R-:W-:Y:S04]  /*15fa0*/  LDGSTS.E [R242+0x5480], desc[UR20][R22.64], P1 ;  /* 0x0548000016f27fae */ /* 0x000fe800089a1014 */
[----:B---3--:R-:W-:Y:S04]  /*15fb0*/  LDGSTS.E [R242+0x5880], desc[UR20][R26.64], P1 ;  /* 0x058800001af27fae */ /* 0x008fe800089a1014 */
[----:B------:R-:W3:Y:S04]  /*15fc0*/  LDL.64 R244, [R1+0x218] ;  /* 0x0002180001f47983 */ /* 0x000ee80000100a00 */
[----:B------:R-:W-:Y:S04]  /*15fd0*/  LDGSTS.E [R242+0x5c80], desc[UR20][R42.64], P1 ;  /* 0x05c800002af27fae */ /* 0x000fe800089a1014 */
[----:B------:R-:W-:Y:S04]  /*15fe0*/  STL.64 [R1+0x980], R6 ;  /* 0x0009800601007387 */ /* 0x000fe80000100a00 */
[----:B------:R-:W-:Y:S04]  /*15ff0*/  LDGSTS.E [R242+0x6080], desc[UR20][R58.64], P1 ;  /* 0x060800003af27fae */ /* 0x000fe800089a1014 */
[----:B------:R-:W3:Y:S04]  /*16000*/  LDL.64 R246, [R1+0x258] ;  /* 0x0002580001f67983 */ /* 0x000ee80000100a00 */
        /* <DEDUP_REMOVED lines=12> */
[----:B--2---:R-:W-:Y:S04]  /*160d0*/  LDGSTS.E [R242+0x7c80], desc[UR20][R218.64], P1 ;  /* 0x07c80000daf27fae */ /* 0x004fe800089a1014 */
[----:B------:R-:W2:Y:S04]  /*160e0*/  LDL.64 R202, [R1+0x420] ;  /* 0x0004200001ca7983 */ /* 0x000ea80000100a00 */
[----:B------:R-:W-:Y:S04]  /*160f0*/  LDGSTS.E [R240+0x100], desc[UR20][R238.64], P1 ;  /* 0x00100000eef07fae */ /* 0x000fe800089a1014 */
[----:B------:R-:W2:Y:S04]  /*16100*/  LDL.LU.64 R102, [R1+0x168] ;  /* 0x0001680001667983 */ /* 0x000ea80000300a00 */
[----:B------:R-:W2:Y:S04]  /*16110*/  LDL.LU.64 R198, [R1+0x128] ;  /* 0x0001280001c67983 */ /* 0x000ea80000300a00 */
[----:B------:R-:W2:Y:S04]  /*16120*/  LDL.LU.64 R26, [R1+0xe8] ;  /* 0x0000e800011a7983 */ /* 0x000ea80000300a00 */
[----:B------:R-:W2:Y:S04]  /*16130*/  LDL.LU.64 R136, [R1+0xa8] ;  /* 0x0000a80001887983 */ /* 0x000ea80000300a00 */
[----:B------:R-:W2:Y:S04]  /*16140*/  LDL.LU.64 R218, [R1+0x68] ;  /* 0x0000680001da7983 */ /* 0x000ea80000300a00 */
[----:B------:R-:W2:Y:S04]  /*16150*/  LDL.LU.64 R90, [R1+0x28] ;  /* 0x00002800015a7983 */ /* 0x000ea80000300a00 */
[----:B----4-:R-:W-:Y:S04]  /*16160*/  LDGSTS.E [R240+0x500], desc[UR20][R104.64], P1 ;  /* 0x0050000068f07fae */ /* 0x010fe800089a1014 */
[----:B------:R-:W-:Y:S04]  /*16170*/  STL.64 [R1+0xf90], R104 ;  /* 0x000f906801007387 */ /* 0x000fe80000100a00 */
[----:B------:R-:W-:Y:S04]  /*16180*/  LDGSTS.E [R240+0x900], desc[UR20][R86.64], P1 ;  /* 0x0090000056f07fae */ /* 0x000fe800089a1014 */
        /* <DEDUP_REMOVED lines=8> */
[----:B------:R1:W-:Y:S04]  /*16210*/  STL.64 [R1+0xf88], R86 ;  /* 0x000f885601007387 */ /* 0x0003e80000100a00 */
[----:B------:R-:W-:Y:S04]  /*16220*/  LDGSTS.E [R240+0x2d00], desc[UR20][R180.64], P1 ;  /* 0x02d00000b4f07fae */ /* 0x000fe800089a1014 */
[----:B------:R-:W-:Y:S04]  /*16230*/  LDGSTS.E [R240+0x3100], desc[UR20][R164.64], P1 ;  /* 0x03100000a4f07fae */ /* 0x000fe800089a1014 */
[----:B-1----:R-:W4:Y:S04]  /*16240*/  LDL.LU.64 R86, [R1+0x1a8] ;  /* 0x0001a80001567983 */ /* 0x002f280000300a00 */
        /* <DEDUP_REMOVED lines=9> */
[----:B------:R1:W-:Y:S04]  /*162e0*/  LDGSTS.E [R240+0x5900], desc[UR20][R2.64], P1 ;  /* 0x0590000002f07fae */ /* 0x0003e800089a1014 */
[----:B---3--:R-:W-:Y:S04]  /*162f0*/  LDGSTS.E [R240+0x5d00], desc[UR20][R244.64], P1 ;  /* 0x05d00000f4f07fae */ /* 0x008fe800089a1014 */
[----:B------:R-:W-:Y:S01]  /*16300*/  LDGSTS.E [R240+0x6100], desc[UR20][R246.64], P1 ;  /* 0x06100000f6f07fae */ /* 0x000fe200089a1014 */
[----:B-1----:R-:W-:-:S03]  /*16310*/  LOP3.LUT R2, R4, 0x30, RZ, 0x3c, !PT ;  /* 0x0000003004027812 */ /* 0x002fc600078e3cff */
[----:B------:R-:W-:Y:S02]  /*16320*/  LDGSTS.E [R240+0x6500], desc[UR20][R42.64], P1 ;  /* 0x065000002af07fae */ /* 0x000fe400089a1014 */
[----:B------:R-:W-:Y:S02]  /*16330*/  VIADD R238, R2, UR7 ;  /* 0x0000000702ee7c36 */ /* 0x000fe40008000000 */
[----:B------:R-:W-:Y:S01]  /*16340*/  LDGSTS.E [R240+0x6900], desc[UR20][R58.64], P1 ;  /* 0x069000003af07fae */ /* 0x000fe200089a1014 */
[----:B------:R-:W-:-:S03]  /*16350*/  IMAD.WIDE R2, R249, 0x4, R236 ;  /* 0x00000004f9027825 */ /* 0x000fc600078e02ec */
[----:B------:R-:W-:Y:S04]  /*16360*/  STL [R1+0xdbc], R240 ;  /* 0x000dbcf001007387 */ /* 0x000fe80000100800 */
[----:B------:R-:W-:Y:S04]  /*16370*/  LDGSTS.E [R240+0x6d00], desc[UR20][R74.64], P1 ;  /* 0x06d000004af07fae */ /* 0x000fe800089a1014 */
[----:B------:R-:W3:Y:S04]  /*16380*/  LDL.64 R200, [R1+0x1e0] ;  /* 0x0001e00001c87983 */ /* 0x000ee80000100a00 */
[----:B------:R-:W3:Y:S04]  /*16390*/  LDL.64 R216, [R1+0x220] ;  /* 0x0002200001d87983 */ /* 0x000ee80000100a00 */
[----:B------:R-:W-:Y:S04]  /*163a0*/  LDGSTS.E [R240+0x7100], desc[UR20][R154.64], P1 ;  /* 0x071000009af07fae */ /* 0x000fe800089a1014 */
[----:B------:R1:W-:Y:S04]  /*163b0*/  STL.64 [R1+0x9f8], R2 ;  /* 0x0009f80201007387 */ /* 0x0003e80000100a00 */
[----:B------:R-:W-:Y:S04]  /*163c0*/  LDGSTS.E [R240+0x7500], desc[UR20][R170.64], P1 ;  /* 0x07500000aaf07fae */ /* 0x000fe800089a1014 */
[----:B------:R-:W-:Y:S04]  /*163d0*/  LDGSTS.E [R240+0x7900], desc[UR20][R186.64], P1 ;  /* 0x07900000baf07fae */ /* 0x000fe800089a1014 */
[----:B-1----:R-:W3:Y:S04]  /*163e0*/  LDL.64 R2, [R1+0x260] ;  /* 0x0002600001027983 */ /* 0x002ee80000100a00 */
[----:B------:R-:W3:Y:S04]  /*163f0*/  LDL.64 R244, [R1+0x2a0] ;  /* 0x0002a00001f47983 */ /* 0x000ee80000100a00 */
[----:B------:R-:W3:Y:S04]  /*16400*/  LDL.64 R246, [R1+0x2e0] ;  /* 0x0002e00001f67983 */ /* 0x000ee80000100a00 */
[----:B------:R-:W3:Y:S04]  /*16410*/  LDL.64 R42, [R1+0x320] ;  /* 0x00032000012a7983 */ /* 0x000ee80000100a00 */
[----:B------:R-:W3:Y:S04]  /*16420*/  LDL.64 R58, [R1+0x360] ;  /* 0x00036000013a7983 */ /* 0x000ee80000100a00 */
[----:B------:R-:W3:Y:S04]  /*16430*/  LDL.64 R170, [R1+0x3a0] ;  /* 0x0003a00001aa7983 */ /* 0x000ee80000100a00 */
[----:B------:R-:W3:Y:S04]  /*16440*/  LDL.64 R186, [R1+0x3e0] ;  /* 0x0003e00001ba7983 */ /* 0x000ee80000100a00 */
[----:B------:R-:W3:Y:S04]  /*16450*/  LDL.LU.64 R22, [R1+0x1a0] ;  /* 0x0001a00001167983 */ /* 0x000ee80000300a00 */
[----:B------:R-:W3:Y:S04]  /*16460*/  LDL.LU.64 R118, [R1+0x160] ;  /* 0x0001600001767983 */ /* 0x000ee80000300a00 */
[----:B------:R-:W3:Y:S04]  /*16470*/  LDL.LU.64 R154, [R1+0x120] ;  /* 0x00012000019a7983 */ /* 0x000ee80000300a00 */
[----:B------:R-:W3:Y:S04]  /*16480*/  LDL.LU.64 R24, [R1+0xe0] ;  /* 0x0000e00001187983 */ /* 0x000ee80000300a00 */
[----:B--2---:R-:W-:Y:S04]  /*16490*/  LDGSTS.E [R240+0x7d00], desc[UR20][R202.64], P1 ;  /* 0x07d00000caf07fae */ /* 0x004fe800089a1014 */
[----:B------:R-:W2:Y:S04]  /*164a0*/  LDL.LU.64 R152, [R1+0xa0] ;  /* 0x0000a00001987983 */ /* 0x000ea80000300a00 */
[----:B------:R-:W-:Y:S04]  /*164b0*/  LDGSTS.E [R238+0x180], desc[UR20][R236.64], P1 ;  /* 0x00180000ecee7fae */ /* 0x000fe800089a1014 */
[----:B------:R-:W2:Y:S04]  /*164c0*/  LDL.LU.64 R202, [R1+0x60] ;  /* 0x0000600001ca7983 */ /* 0x000ea80000300a00 */
[----:B------:R-:W2:Y:S04]  /*164d0*/  LDL.LU.64 R74, [R1+0x20] ;  /* 0x00002000014a7983 */ /* 0x000ea80000300a00 */
[----:B------:R-:W2:Y:S04]  /*164e0*/  LDL.LU.64 R6, [R1+0x430] ;  /* 0x0004300001067983 */ /* 0x000ea80000300a00 */
[----:B------:R-:W-:Y:S04]  /*164f0*/  STL [R1+0xdc8], R238 ;  /* 0x000dc8ee01007387 */ /* 0x000fe80000100800 */
[----:B----4-:R-:W-:Y:S04]  /*16500*/  LDGSTS.E [R238+0x580], desc[UR20][R86.64], P1 ;  /* 0x0058000056ee7fae */ /* 0x010fe800089a1014 */
        /* <DEDUP_REMOVED lines=20> */
[----:B---3--:R-:W-:Y:S04]  /*16650*/  LDGSTS.E [R238+0x5980], desc[UR20][R200.64], P1 ;  /* 0x05980000c8ee7fae */ /* 0x008fe800089a1014 */
[----:B------:R-:W-:Y:S04]  /*16660*/  LDGSTS.E [R238+0x5d80], desc[UR20][R216.64], P1 ;  /* 0x05d80000d8ee7fae */ /* 0x000fe800089a1014 */
[----:B------:R1:W-:Y:S04]  /*16670*/  LDGSTS.E [R238+0x6180], desc[UR20][R2.64], P1 ;  /* 0x0618000002ee7fae */ /* 0x0003e800089a1014 */
[----:B------:R-:W-:Y:S04]  /*16680*/  LDGSTS.E [R238+0x6580], desc[UR20][R244.64], P1 ;  /* 0x06580000f4ee7fae */ /* 0x000fe800089a1014 */
[----:B------:R-:W-:Y:S01]  /*16690*/  LDGSTS.E [R238+0x6980], desc[UR20][R246.64], P1 ;  /* 0x06980000f6ee7fae */ /* 0x000fe200089a1014 */
[----:B-1----:R-:W-:-:S03]  /*166a0*/  LOP3.LUT R2, R4, 0x40, RZ, 0x3c, !PT ;  /* 0x0000004004027812 */ /* 0x002fc600078e3cff */
[----:B------:R-:W-:Y:S02]  /*166b0*/  LDGSTS.E [R238+0x6d80], desc[UR20][R42.64], P1 ;  /* 0x06d800002aee7fae */ /* 0x000fe400089a1014 */
[----:B------:R-:W-:Y:S02]  /*166c0*/  VIADD R236, R2, UR7 ;  /* 0x0000000702ec7c36 */ /* 0x000fe40008000000 */
[----:B------:R-:W-:Y:S01]  /*166d0*/  LDGSTS.E [R238+0x7180], desc[UR20][R58.64], P1 ;  /* 0x071800003aee7fae */ /* 0x000fe200089a1014 */
[----:B------:R-:W-:-:S03]  /*166e0*/  IMAD.WIDE R2, R249, 0x4, R234 ;  /* 0x00000004f9027825 */ /* 0x000fc600078e02ea */
[----:B------:R-:W-:Y:S04]  /*166f0*/  LDGSTS.E [R238+0x7580], desc[UR20][R170.64], P1 ;  /* 0x07580000aaee7fae */ /* 0x000fe800089a1014 */
[----:B------:R-:W-:Y:S04]  /*16700*/  LDGSTS.E [R238+0x7980], desc[UR20][R186.64], P1 ;  /* 0x07980000baee7fae */ /* 0x000fe800089a1014 */
[----:B--2---:R1:W-:Y:S04]  /*16710*/  STL.64 [R1+0xdc0], R6 ;  /* 0x000dc00601007387 */ /* 0x0043e80000100a00 */
[----:B------:R-:W2:Y:S04]  /*16720*/  LDL.64 R72, [R1+0x1e8] ;  /* 0x0001e80001487983 */ /* 0x000ea80000100a00 */
[----:B------:R-:W3:Y:S04]  /*16730*/  LDL.64 R88, [R1+0x228] ;  /* 0x0002280001587983 */ /* 0x000ee80000100a00 */
[----:B------:R4:W-:Y:S04]  /*16740*/  STL.64 [R1+0xa58], R2 ;  /* 0x000a580201007387 */ /* 0x0009e80000100a00 */
        /* <DEDUP_REMOVED lines=10> */
[----:B------:R-:W3:Y:S04]  /*167f0*/  LDL.LU.64 R168, [R1+0x98] ;  /* 0x0000980001a87983 */ /* 0x000ee80000300a00 */
[----:B------:R-:W3:Y:S04]  /*16800*/  LDL.LU.64 R186, [R1+0x58] ;  /* 0x0000580001ba7983 */ /* 0x000ee80000300a00 */
[----:B------:R-:W-:Y:S04]  /*16810*/  LDGSTS.E [R238+0x7d80], desc[UR20][R6.64], P1 ;  /* 0x07d8000006ee7fae */ /* 0x000fe800089a1014 */
[----:B------:R-:W3:Y:S04]  /*16820*/  LDL.LU.64 R58, [R1+0x18] ;  /* 0x00001800013a7983 */ /* 0x000ee80000300a00 */
[----:B------:R-:W-:Y:S04]  /*16830*/  LDGSTS.E [R236+0x200], desc[UR20][R234.64], P1 ;  /* 0x00200000eaec7fae */ /* 0x000fe800089a1014 */
[----:B-1----:R-:W3:Y:S04]  /*16840*/  LDL.LU.64 R6, [R1+0x3e8] ;  /* 0x0003e80001067983 */ /* 0x002ee80000300a00 */
[----:B----4-:R-:W4:Y:S04]  /*16850*/  LDL.LU.64 R2, [R1+0x440] ;  /* 0x0004400001027983 */ /* 0x010f280000300a00 */
        /* <DEDUP_REMOVED lines=21> */
[----:B--2---:R-:W-:Y:S04]  /*169b0*/  LDGSTS.E [R236+0x5a00], desc[UR20][R72.64], P1 ;  /* 0x05a0000048ec7fae */ /* 0x004fe800089a1014 */
[----:B---3--:R-:W-:Y:S04]  /*169c0*/  LDGSTS.E [R236+0x5e00], desc[UR20][R88.64], P1 ;  /* 0x05e0000058ec7fae */ /* 0x008fe800089a1014 */
[----:B------:R-:W-:Y:S04]  /*169d0*/  LDGSTS.E [R236+0x6200], desc[UR20][R184.64], P1 ;  /* 0x06200000b8ec7fae */ /* 0x000fe800089a1014 */
[----:B------:R-:W-:Y:S04]  /*169e0*/  LDGSTS.E [R236+0x6600], desc[UR20][R216.64], P1 ;  /* 0x06600000d8ec7fae */ /* 0x000fe800089a1014 */
[----:B------:R-:W-:Y:S04]  /*169f0*/  LDGSTS.E [R236+0x6a00], desc[UR20][R244.64], P1 ;  /* 0x06a00000f4ec7fae */ /* 0x000fe800089a1014 */
[----:B------:R-:W-:Y:S04]  /*16a00*/  LDGSTS.E [R236+0x6e00], desc[UR20][R246.64], P1 ;  /* 0x06e00000f6ec7fae */ /* 0x000fe800089a1014 */
[----:B------:R-:W-:Y:S04]  /*16a10*/  LDGSTS.E [R236+0x7200], desc[UR20][R42.64], P1 ;  /* 0x072000002aec7fae */ /* 0x000fe800089a1014 */
[----:B------:R-:W-:Y:S04]  /*16a20*/  LDGSTS.E [R236+0x7600], desc[UR20][R170.64], P1 ;  /* 0x07600000aaec7fae */ /* 0x000fe800089a1014 */
[----:B------:R-:W-:Y:S04]  /*16a30*/  STL.64 [R1+0xdd0], R6 ;  /* 0x000dd00601007387 */ /* 0x000fe80000100a00 */
[----:B------:R-:W-:Y:S04]  /*16a40*/  LDGSTS.E [R236+0x7a00], desc[UR20][R6.64], P1 ;  /* 0x07a0000006ec7fae */ /* 0x000fe800089a1014 */
[----:B------:R-:W-:Y:S04]  /*16a50*/  STL [R1+0xde0], R236 ;  /* 0x000de0ec01007387 */ /* 0x000fe80000100800 */
[----:B----4-:R1:W-:Y:S04]  /*16a60*/  LDGSTS.E [R236+0x7e00], desc[UR20][R2.64], P1 ;  /* 0x07e0000002ec7fae */ /* 0x0103e800089a1014 */
[----:B------:R1:W-:Y:S04]  /*16a70*/  STL.64 [R1+0xdd8], R2 ;  /* 0x000dd80201007387 */ /* 0x0003e80000100a00 */
[----:B------:R-:W2:Y:S04]  /*16a80*/  LDL.64 R184, [R1+0x208] ;  /* 0x0002080001b87983 */ /* 0x000ea80000100a00 */
[----:B------:R-:W3:Y:S01]  /*16a90*/  LDL.64 R216, [R1+0x230] ;  /* 0x0002300001d87983 */ /* 0x000ee20000100a00 */
[----:B-1----:R-:W-:-:S05]  /*16aa0*/  IMAD.WIDE R2, R249, 0x4, R232 ;  /* 0x00000004f9027825 */ /* 0x002fca00078e02e8 */
[----:B------:R1:W-:Y:S04]  /*16ab0*/  STL.64 [R1+0xac8], R2 ;  /* 0x000ac80201007387 */ /* 0x0003e80000100a00 */
[----:B------:R-:W4:Y:S04]  /*16ac0*/  LDL.64 R42, [R1+0x270] ;  /* 0x00027000012a7983 */ /* 0x000f280000100a00 */
[----:B------:R-:W4:Y:S04]  /*16ad0*/  LDL.64 R170, [R1+0x2b0] ;  /* 0x0002b00001aa7983 */ /* 0x000f280000100a00 */
[----:B------:R-:W4:Y:S04]  /*16ae0*/  LDL.64 R88, [R1+0x2f0] ;  /* 0x0002f00001587983 */ /* 0x000f280000100a00 */
[----:B------:R-:W4:Y:S04]  /*16af0*/  LDL.64 R246, [R1+0x330] ;  /* 0x0003300001f67983 */ /* 0x000f280000100a00 */
[----:B------:R-:W4:Y:S04]  /*16b00*/  LDL.LU.64 R236, [R1+0x370] ;  /* 0x0003700001ec7983 */ /* 0x000f280000300a00 */
[----:B------:R-:W4:Y:S04]  /*16b10*/  LDL.LU.64 R6, [R1+0x3b0] ;  /* 0x0003b00001067983 */ /* 0x000f280000300a00 */
[----:B------:R-:W4:Y:S04]  /*16b20*/  LDL.LU.64 R240, [R1+0x3f0] ;  /* 0x0003f00001f07983 */ /* 0x000f280000300a00 */
[----:B------:R-:W4:Y:S01]  /*16b30*/  LDL.LU.64 R244, [R1+0x450] ;  /* 0x0004500001f47983 */ /* 0x000f220000300a00 */
[----:B------:R-:W-:-:S03]  /*16b40*/  LOP3.LUT R10, R4, 0x50, RZ, 0x3c, !PT ;  /* 0x00000050040a7812 */ /* 0x000fc600078e3cff */
[----:B------:R-:W4:Y:S02]  /*16b50*/  LDL.LU.64 R54, [R1+0x190] ;  /* 0x0001900001367983 */ /* 0x000f240000300a00 */
[----:B------:R-:W-:-:S05]  /*16b60*/  VIADD R234, R10, UR7 ;  /* 0x000000070aea7c36 */ /* 0x000fca0008000000 */
[----:B------:R1:W-:Y:S04]  /*16b70*/  LDGSTS.E [R234+0x280], desc[UR20][R232.64], P1 ;  /* 0x00280000e8ea7fae */ /* 0x0003e800089a1014 */
        /* <DEDUP_REMOVED lines=20> */
[----:B------:R-:W-:Y:S01]  /*16cc0*/  LDGSTS.E [R234+0x5680], desc[UR20][R14.64], P1 ;  /* 0x056800000eea7fae */ /* 0x000fe200089a1014 */
[----:B-1----:R-:W-:-:S05]  /*16cd0*/  LOP3.LUT R2, R4, 0x60, RZ, 0x3c, !PT ;  /* 0x0000006004027812 */ /* 0x002fca00078e3cff */
[----:B------:R-:W-:Y:S02]  /*16ce0*/  VIADD R232, R2, UR7 ;  /* 0x0000000702e87c36 */ /* 0x000fe40008000000 */
[----:B------:R-:W-:Y:S01]  /*16cf0*/  IMAD.WIDE R2, R249, 0x4, R230 ;  /* 0x00000004f9027825 */ /* 0x000fe200078e02e6 */
[----:B--2---:R-:W-:Y:S04]  /*16d00*/  LDGSTS.E [R234+0x5a80], desc[UR20][R184.64], P1 ;  /* 0x05a80000b8ea7fae */ /* 0x004fe800089a1014 */
[----:B---3--:R-:W-:Y:S04]  /*16d10*/  LDGSTS.E [R234+0x5e80], desc[UR20][R216.64], P1 ;  /* 0x05e80000d8ea7fae */ /* 0x008fe800089a1014 */
[----:B------:R-:W2:Y:S04]  /*16d20*/  LDL.LU.64 R216, [R1+0x150] ;  /* 0x0001500001d87983 */ /* 0x000ea80000300a00 */
[----:B------:R-:W3:Y:S04]  /*16d30*/  LDL.LU.64 R250, [R1+0x110] ;  /* 0x0001100001fa7983 */ /* 0x000ee80000300a00 */
[----:B----4-:R-:W-:Y:S04]  /*16d40*/  LDGSTS.E [R234+0x6280], desc[UR20][R42.64], P1 ;  /* 0x062800002aea7fae */ /* 0x010fe800089a1014 */
[----:B------:R-:W4:Y:S04]  /*16d50*/  LDL.LU.64 R56, [R1+0xd0] ;  /* 0x0000d00001387983 */ /* 0x000f280000300a00 */
[----:B------:R-:W-:Y:S04]  /*16d60*/  LDGSTS.E [R234+0x6680], desc[UR20][R170.64], P1 ;  /* 0x06680000aaea7fae */ /* 0x000fe800089a1014 */
[----:B------:R-:W4:Y:S04]  /*16d70*/  LDL.LU.64 R184, [R1+0x90] ;  /* 0x0000900001b87983 */ /* 0x000f280000300a00 */
[----:B------:R-:W-:Y:S04]  /*16d80*/  LDGSTS.E [R234+0x6a80], desc[UR20][R88.64], P1 ;  /* 0x06a8000058ea7fae */ /* 0x000fe800089a1014 */
[----:B------:R-:W4:Y:S04]  /*16d90*/  LDL.LU.64 R170, [R1+0x50] ;  /* 0x0000500001aa7983 */ /* 0x000f280000300a00 */
[----:B------:R-:W4:Y:S04]  /*16da0*/  LDL.LU.64 R42, [R1+0x10] ;  /* 0x00001000012a7983 */ /* 0x000f280000300a00 */
[----:B------:R-:W-:Y:S04]  /*16db0*/  STL.64 [R1+0xde8], R236 ;  /* 0x000de8ec01007387 */ /* 0x000fe80000100a00 */
[----:B------:R-:W-:Y:S04]  /*16dc0*/  STL.64 [R1+0xdf0], R6 ;  /* 0x000df00601007387 */ /* 0x000fe80000100a00 */
[----:B------:R-:W-:Y:S04]  /*16dd0*/  STL.64 [R1+0xdf8], R240 ;  /* 0x000df8f001007387 */ /* 0x000fe80000100a00 */
[----:B------:R1:W-:Y:S04]  /*16de0*/  STL [R1+0xe08], R234 ;  /* 0x000e08ea01007387 */ /* 0x0003e80000100800 */
[----:B------:R1:W-:Y:S04]  /*16df0*/  STL.64 [R1+0xe00], R244 ;  /* 0x000e00f401007387 */ /* 0x0003e80000100a00 */
[----:B------:R-:W4:Y:S04]  /*16e00*/  LDL.64 R88, [R1+0x200] ;  /* 0x0002000001587983 */ /* 0x000f280000100a00 */
[----:B------:R-:W-:Y:S04]  /*16e10*/  LDGSTS.E [R234+0x6e80], desc[UR20][R246.64], P1 ;  /* 0x06e80000f6ea7fae */ /* 0x000fe800089a1014 */
[----:B------:R-:W4:Y:S04]  /*16e20*/  LDL.LU.64 R104, [R1+0x1c8] ;  /* 0x0001c80001687983 */ /* 0x000f280000300a00 */
[----:B------:R-:W-:Y:S04]  /*16e30*/  LDGSTS.E [R234+0x7280], desc[UR20][R236.64], P1 ;  /* 0x07280000ecea7fae */ /* 0x000fe800089a1014 */
[----:B------:R1:W-:Y:S04]  /*16e40*/  STL.64 [R1+0xb18], R2 ;  /* 0x000b180201007387 */ /* 0x0003e80000100a00 */
[----:B------:R-:W-:Y:S04]  /*16e50*/  LDGSTS.E [R234+0x7680], desc[UR20][R6.64], P1 ;  /* 0x0768000006ea7fae */ /* 0x000fe800089a1014 */
[----:B------:R-:W4:Y:S04]  /*16e60*/  LDL.LU.64 R122, [R1+0x1c0] ;  /* 0x0001c000017a7983 */ /* 0x000f280000300a00 */
[----:B------:R-:W-:Y:S04]  /*16e70*/  LDGSTS.E [R234+0x7a80], desc[UR20][R240.64], P1 ;  /* 0x07a80000f0ea7fae */ /* 0x000fe800089a1014 */
[----:B------:R-:W4:Y:S04]  /*16e80*/  LDL.LU.64 R10, [R1+0x1b8] ;  /* 0x0001b800010a7983 */ /* 0x000f280000300a00 */
[----:B------:R-:W-:Y:S04]  /*16e90*/  LDGSTS.E [R234+0x7e80], desc[UR20][R244.64], P1 ;  /* 0x07e80000f4ea7fae */ /* 0x000fe800089a1014 */
[----:B------:R-:W4:Y:S04]  /*16ea0*/  LDL.LU.64 R72, [R1+0x188] ;  /* 0x0001880001487983 */ /* 0x000f280000300a00 */
[----:B------:R1:W-:Y:S04]  /*16eb0*/  LDGSTS.E [R232+0x300], desc[UR20][R230.64], P1 ;  /* 0x00300000e6e87fae */ /* 0x0003e800089a1014 */
[----:B-1----:R-:W4:Y:S04]  /*16ec0*/  LDL.LU.64 R234, [R1+0x248] ;  /* 0x0002480001ea7983 */ /* 0x002f280000300a00 */
[----:B------:R-:W4:Y:S04]  /*16ed0*/  LDL.LU.64 R244, [R1+0x278] ;  /* 0x0002780001f47983 */ /* 0x000f280000300a00 */
[----:B------:R-:W4:Y:S04]  /*16ee0*/  LDL.LU.64 R240, [R1+0x2b8] ;  /* 0x0002b80001f07983 */ /* 0x000f280000300a00 */
[----:B------:R-:W4:Y:S04]  /*16ef0*/  LDL.LU.64 R6, [R1+0x2f8] ;  /* 0x0002f80001067983 */ /* 0x000f280000300a00 */
[----:B------:R-:W4:Y:S04]  /*16f00*/  LDL.LU.64 R236, [R1+0x338] ;  /* 0x0003380001ec7983 */ /* 0x000f280000300a00 */
[----:B------:R-:W4:Y:S04]  /*16f10*/  LDL.LU.64 R2, [R1+0x378] ;  /* 0x0003780001027983 */ /* 0x000f280000300a00 */
[----:B------:R-:W4:Y:S04]  /*16f20*/  LDL.LU.64 R238, [R1+0x3b8] ;  /* 0x0003b80001ee7983 */ /* 0x000f280000300a00 */
[----:B------:R-:W4:Y:S04]  /*16f30*/  LDL.LU.64 R242, [R1+0x3f8] ;  /* 0x0003f80001f27983 */ /* 0x000f280000300a00 */
[----:B------:R-:W4:Y:S04]  /*16f40*/  LDL.LU.64 R246, [R1+0x448] ;  /* 0x0004480001f67983 */ /* 0x000f280000300a00 */
[----:B------:R-:W-:Y:S01]  /*16f50*/  LDGSTS.E [R232+0x700], desc[UR20][R54.64], P1 ;  /* 0x0070000036e87fae */ /* 0x000fe200089a1014 */
[----:B------:R-:W-:-:S05]  /*16f60*/  LOP3.LUT R134, R4, 0x70, RZ, 0x3c, !PT ;  /* 0x0000007004867812 */ /* 0x000fca00078e3cff */
[----:B------:R-:W-:Y:S01]  /*16f70*/  VIADD R230, R134, UR7 ;  /* 0x0000000786e67c36 */ /* 0x000fe20008000000 */
[----:B--2---:R-:W-:Y:S04]  /*16f80*/  LDGSTS.E [R232+0xb00], desc[UR20][R216.64], P1 ;  /* 0x00b00000d8e87fae */ /* 0x004fe800089a1014 */
[----:B---3--:R-:W-:Y:S04]  /*16f90*/  LDGSTS.E [R232+0xf00], desc[UR20][R250.64], P1 ;  /* 0x00f00000fae87fae */ /* 0x008fe800089a1014 */
        /* <DEDUP_REMOVED lines=29> */
[----:B------:R-:W2:Y:S04]  /*17170*/  LDL.LU.64 R88, [R1+0x180] ;  /* 0x0001800001587983 */ /* 0x000ea80000300a00 */
[----:B------:R-:W3:Y:S01]  /*17180*/  LDL.LU.64 R70, [R1+0x178] ;  /* 0x0001780001467983 */ /* 0x000ee20000300a00 */
[----:B-1----:R-:W-:-:S03]  /*17190*/  IMAD.WIDE R104, R249, 0x4, R104 ;  /* 0x00000004f9687825 */ /* 0x002fc600078e0268 */
[----:B------:R-:W4:Y:S04]  /*171a0*/  LDL.LU.64 R134, [R1+0x148] ;  /* 0x0001480001867983 */ /* 0x000f280000300a00 */
[----:B------:R-:W4:Y:S04]  /*171b0*/  LDL.LU.64 R150, [R1+0x140] ;  /* 0x0001400001967983 */ /* 0x000f280000300a00 */
[----:B------:R-:W4:Y:S04]  /*171c0*/  LDL.LU.64 R166, [R1+0x138] ;  /* 0x0001380001a67983 */ /* 0x000f280000300a00 */
[----:B------:R1:W-:Y:S01]  /*171d0*/  STL.64 [R1+0xb70], R104 ;  /* 0x000b706801007387 */ /* 0x0003e20000100a00 */
[----:B------:R-:W-:-:S03]  /*171e0*/  IMAD.WIDE R122, R249, 0x4, R122 ;  /* 0x00000004f97a7825 */ /* 0x000fc600078e027a */
[----:B------:R1:W-:Y:S04]  /*171f0*/  LDGSTS.E [R230+0x780], desc[UR20][R72.64], P1 ;  /* 0x0078000048e67fae */ /* 0x0003e800089a1014 */
[----:B-1----:R-:W4:Y:S01]  /*17200*/  LDL.LU.64 R104, [R1+0xf90] ;  /* 0x000f900001687983 */ /* 0x002f220000300a00 */
[----:B------:R-:W-:-:S03]  /*17210*/  IMAD.WIDE R10, R249, 0x4, R10 ;  /* 0x00000004f90a7825 */ /* 0x000fc600078e020a */
[----:B------:R1:W-:Y:S01]  /*17220*/  STL.64 [R1+0x880], R122 ;  /* 0x0008807a01007387 */ /* 0x0003e20000100a00 */
[----:B------:R-:W-:-:S03]  /*17230*/  IMAD.WIDE R86, R249, 0x4, R86 ;  /* 0x00000004f9567825 */ /* 0x000fc600078e0256 */
[----:B-1----:R-:W4:Y:S04]  /*17240*/  LDL.LU.64 R122, [R1+0x108] ;  /* 0x00010800017a7983 */ /* 0x002f280000300a00 */
[----:B------:R1:W-:Y:S04]  /*17250*/  STL.64 [R1+0x8f8], R10 ;  /* 0x0008f80a01007387 */ /* 0x0003e80000100a00 */
[----:B-1----:R-:W4:Y:S01]  /*17260*/  LDL.LU.64 R10, [R1+0x100] ;  /* 0x00010000010a7983 */ /* 0x002f220000300a00 */
[----:B------:R-:W-:-:S04]  /*17270*/  IMAD.WIDE R22, R249, 0x4, R22 ;  /* 0x00000004f9167825 */ /* 0x000fc800078e0216 */
        /* <DEDUP_REMOVED lines=12> */
[----:B--2---:R-:W-:-:S04]  /*17340*/  IMAD.WIDE R88, R249, 0x4, R88 ;  /* 0x00000004f9587825 */ /* 0x004fc800078e0258 */
[C---:B---3--:R-:W-:Y:S01]  /*17350*/  IMAD.WIDE R70, R249.reuse, 0x4, R70 ;  /* 0x00000004f9467825 */ /* 0x048fe200078e0246 */
[----:B----4-:R1:W-:Y:S03]  /*17360*/  LDGSTS.E [R230+0xb80], desc[UR20][R134.64], P1 ;  /* 0x00b8000086e67fae */ /* 0x0103e600089a1014 */
[----:B------:R-:W-:-:S05]  /*17370*/  IMAD.WIDE R104, R249, 0x4, R104 ;  /* 0x00000004f9687825 */ /* 0x000fca00078e0268 */
[----:B------:R2:W-:Y:S01]  /*17380*/  STL.64 [R1+0x960], R104 ;  /* 0x0009606801007387 */ /* 0x0005e20000100a00 */
[----:B-1----:R-:W-:-:S04]  /*17390*/  IMAD.WIDE R134, R249, 0x4, R134 ;  /* 0x00000004f9867825 */ /* 0x002fc800078e0286 */
[----:B------:R-:W-:-:S04]  /*173a0*/  IMAD.WIDE R150, R249, 0x4, R150 ;  /* 0x00000004f9967825 */ /* 0x000fc800078e0296 */
[C---:B------:R-:W-:Y:S01]  /*173b0*/  IMAD.WIDE R166, R249.reuse, 0x4, R166 ;  /* 0x00000004f9a67825 */ /* 0x040fe200078e02a6 */
[----:B------:R1:W-:Y:S04]  /*173c0*/  LDGSTS.E [R230+0xf80], desc[UR20][R122.64], P1 ;  /* 0x00f800007ae67fae */ /* 0x0003e800089a1014 */
[----:B--2---:R-:W2:Y:S04]  /*173d0*/  LDL.LU.64 R104, [R1+0xf8] ;  /* 0x0000f80001687983 */ /* 0x004ea80000300a00 */
[----:B------:R3:W-:Y:S04]  /*173e0*/  STL.64 [R1+0x9d0], R86 ;  /* 0x0009d05601007387 */ /* 0x0007e80000100a00 */
[----:B---3--:R-:W3:Y:S04]  /*173f0*/  LDL.LU.64 R86, [R1+0xf88] ;  /* 0x000f880001567983 */ /* 0x008ee80000300a00 */
[----:B------:R4:W-:Y:S04]  /*17400*/  STL.64 [R1+0xa40], R22 ;  /* 0x000a401601007387 */ /* 0x0009e80000100a00 */
[----:B----4-:R-:W4:Y:S04]  /*17410*/  LDL.LU.64 R22, [R1+0xf80] ;  /* 0x000f800001167983 */ /* 0x010f280000300a00 */
[----:B------:R1:W-:Y:S04]  /*17420*/  STL.64 [R1+0xab0], R38 ;  /* 0x000ab02601007387 */ /* 0x0003e80000100a00 */
[----:B-1----:R-:W2:Y:S04]  /*17430*/  LDL.LU.64 R38, [R1+0xf78] ;  /* 0x000f780001267983 */ /* 0x002ea80000300a00 */
[----:B------:R1:W-:Y:S04]  /*17440*/  STL.64 [R1+0xb08], R54 ;  /* 0x000b083601007387 */ /* 0x0003e80000100a00 */
[----:B-1----:R-:W2:Y:S04]  /*17450*/  LDL.LU.64 R54, [R1+0xf70] ;  /* 0x000f700001367983 */ /* 0x002ea80000300a00 */
[----:B------:R1:W-:Y:S04]  /*17460*/  STL.64 [R1+0xb50], R72 ;  /* 0x000b504801007387 */ /* 0x0003e80000100a00 */
[----:B-1----:R-:W4:Y:S04]  /*17470*/  LDL.LU.64 R72, [R1+0xc8] ;  /* 0x0000c80001487983 */ /* 0x002f280000300a00 */
[----:B------:R1:W-:Y:S04]  /*17480*/  STL.64 [R1+0x858], R88 ;  /* 0x0008585801007387 */ /* 0x0003e80000100a00 */
[----:B-1----:R-:W4:Y:S04]  /*17490*/  LDL.LU.64 R88, [R1+0xc0] ;  /* 0x0000c00001587983 */ /* 0x002f280000300a00 */
[----:B------:R1:W-:Y:S04]  /*174a0*/  STL.64 [R1+0x8c0], R70 ;  /* 0x0008c04601007387 */ /* 0x0003e80000100a00 */
[----:B-1----:R-:W4:Y:S01]  /*174b0*/  LDL.LU.64 R70, [R1+0xf68] ;  /* 0x000f680001467983 */ /* 0x002f220000300a00 */
[----:B------:R-:W-:-:S04]  /*174c0*/  IMAD.WIDE R122, R249, 0x4, R122 ;  /* 0x00000004f97a7825 */ /* 0x000fc800078e027a */
[----:B------:R-:W-:-:S04]  /*174d0*/  IMAD.WIDE R10, R249, 0x4, R10 ;  /* 0x00000004f90a7825 */ /* 0x000fc800078e020a */
[----:B---3--:R-:W-:-:S05]  /*174e0*/  IMAD.WIDE R86, R249, 0x4, R86 ;  /* 0x00000004f9567825 */ /* 0x008fca00078e0256 */
[----:B------:R1:W-:Y:S04]  /*174f0*/  STL.64 [R1+0x938], R86 ;  /* 0x0009385601007387 */ /* 0x0003e80000100a00 */
[----:B-1----:R-:W3:Y:S04]  /*17500*/  LDL.LU.64 R86, [R1+0xf60] ;  /* 0x000f600001567983 */ /* 0x002ee80000300a00 */
[----:B------:R1:W-:Y:S04]  /*17510*/  STL.64 [R1+0x9a8], R102 ;  /* 0x0009a86601007387 */ /* 0x0003e80000100a00 */
[----:B-1----:R-:W3:Y:S04]  /*17520*/  LDL.LU.64 R102, [R1+0xf58] ;  /* 0x000f580001667983 */ /* 0x002ee80000300a00 */
[----:B------:R1:W-:Y:S04]  /*17530*/  STL.64 [R1+0xa20], R118 ;  /* 0x000a207601007387 */ /* 0x0003e80000100a00 */
[----:B-1----:R-:W3:Y:S04]  /*17540*/  LDL.LU.64 R118, [R1+0xf50] ;  /* 0x000f500001767983 */ /* 0x002ee80000300a00 */
[----:B------:R1:W-:Y:S01]  /*17550*/  STL.64 [R1+0xa98], R200 ;  /* 0x000a98c801007387 */ /* 0x0003e20000100a00 */
[----:B--2---:R-:W-:-:S04]  /*17560*/  IMAD.WIDE R104, R249, 0x4, R104 ;  /* 0x00000004f9687825 */ /* 0x004fc800078e0268 */
[----:B------:R-:W-:-:S04]  /*17570*/  IMAD.WIDE R8, R249, 0x4, R8 ;  /* 0x00000004f9087825 */ /* 0x000fc800078e0208 */
[C---:B------:R-:W-:Y:S01]  /*17580*/  IMAD.WIDE R26, R249.reuse, 0x4, R26 ;  /* 0x00000004f91a7825 */ /* 0x040fe200078e021a */
[----:B----4-:R2:W-:Y:S04]  /*17590*/  LDGSTS.E [R230+0x1380], desc[UR20][R72.64], P1 ;  /* 0x0138000048e67fae */ /* 0x0105e800089a1014 */
[----:B-1----:R-:W4:Y:S04]  /*175a0*/  LDL.LU.64 R200, [R1+0x88] ;  /* 0x0000880001c87983 */ /* 0x002f280000300a00 */
[----:B------:R1:W-:Y:S04]  /*175b0*/  STL.64 [R1+0xaf8], R216 ;  /* 0x000af8d801007387 */ /* 0x0003e80000100a00 */
[----:B-1----:R-:W3:Y:S04]  /*175c0*/  LDL.LU.64 R216, [R1+0x80] ;  /* 0x0000800001d87983 */ /* 0x002ee80000300a00 */
        /* <DEDUP_REMOVED lines=21> */
[----:B-1----:R-:W3:Y:S01]  /*17720*/  LDL.LU.64 R104, [R1+0xf00] ;  /* 0x000f000001687983 */ /* 0x002ee20000300a00 */
[----:B------:R-:W-:-:S03]  /*17730*/  IMAD.WIDE R24, R249, 0x4, R24 ;  /* 0x00000004f9187825 */ /* 0x000fc600078e0218 */
[----:B------:R1:W-:Y:S01]  /*17740*/  STL.64 [R1+0x8e0], R8 ;  /* 0x0008e00801007387 */ /* 0x0003e20000100a00 */
[----:B------:R-:W-:-:S04]  /*17750*/  IMAD.WIDE R40, R249, 0x4, R40 ;  /* 0x00000004f9287825 */ /* 0x000fc800078e0228 */
[C---:B------:R-:W-:Y:S01]  /*17760*/  IMAD.WIDE R56, R249.reuse, 0x4, R56 ;  /* 0x00000004f9387825 */ /* 0x040fe200078e0238 */
[----:B-1----:R-:W3:Y:S03]  /*17770*/  LDL.LU.64 R8, [R1+0xef8] ;  /* 0x000ef80001087983 */ /* 0x002ee60000300a00 */
[C---:B--2---:R-:W-:Y:S01]  /*17780*/  IMAD.WIDE R72, R249.reuse, 0x4, R72 ;  /* 0x00000004f9487825 */ /* 0x044fe200078e0248 */
[----:B------:R1:W-:Y:S03]  /*17790*/  STL.64 [R1+0x968], R26 ;  /* 0x0009681a01007387 */ /* 0x0003e60000100a00 */
[C---:B------:R-:W-:Y:S01]  /*177a0*/  IMAD.WIDE R88, R249.reuse, 0x4, R88 ;  /* 0x00000004f9587825 */ /* 0x040fe200078e0258 */
[----:B-1----:R-:W2:Y:S04]  /*177b0*/  LDL.LU.64 R26, [R1+0x8] ;  /* 0x00000800011a7983 */ /* 0x002ea80000300a00 */
[----:B------:R1:W-:Y:S01]  /*177c0*/  STL.64 [R1+0x9e8], R24 ;  /* 0x0009e81801007387 */ /* 0x0003e20000100a00 */
[----:B------:R-:W-:-:S03]  /*177d0*/  IMAD.WIDE R120, R249, 0x4, R120 ;  /* 0x00000004f9787825 */ /* 0x000fc600078e0278 */
        /* <DEDUP_REMOVED lines=12> */
[----:B----4-:R4:W-:Y:S04]  /*178a0*/  LDGSTS.E [R230+0x1780], desc[UR20][R200.64], P1 ;  /* 0x01780000c8e67fae */ /* 0x0109e800089a1014 */
[----:B-1----:R-:W2:Y:S01]  /*178b0*/  LDL.LU.64 R88, [R1+0xed0] ;  /* 0x000ed00001587983 */ /* 0x002ea20000300a00 */
[----:B------:R-:W-:-:S04]  /*178c0*/  IMAD.WIDE R138, R249, 0x4, R138 ;  /* 0x00000004f98a7825 */ /* 0x000fc800078e028a */
[----:B----4-:R-:W-:-:S04]  /*178d0*/  IMAD.WIDE R200, R249, 0x4, R200 ;  /* 0x00000004f9c87825 */ /* 0x010fc800078e02c8 */
[----:B---3--:R-:W-:-:S04]  /*178e0*/  IMAD.WIDE R216, R249, 0x4, R216 ;  /* 0x00000004f9d87825 */ /* 0x008fc800078e02d8 */
        /* <DEDUP_REMOVED lines=8> */
[C---:B------:R-:W-:Y:S01]  /*17970*/  IMAD.WIDE R42, R249.reuse, 0x4, R42 ;  /* 0x00000004f92a7825 */ /* 0x040fe200078e022a */
[----:B------:R1:W-:Y:S03]  /*17980*/  LDGSTS.E [R230+0x1b80], desc[UR20][R154.64], P1 ;  /* 0x01b800009ae67fae */ /* 0x0003e600089a1014 */
[----:B------:R-:W-:-:S04]  /*17990*/  IMAD.WIDE R10, R249, 0x4, R10 ;  /* 0x00000004f90a7825 */ /* 0x000fc800078e020a */
[----:B------:R-:W-:-:S05]  /*179a0*/  IMAD.WIDE R104, R249, 0x4, R104 ;  /* 0x00000004f9687825 */ /* 0x000fca00078e0268 */
[----:B------:R3:W-:Y:S04]  /*179b0*/  STL.64 [R1+0x838], R104 ;  /* 0x0008386801007387 */ /* 0x0007e80000100a00 */
[----:B---3--:R-:W3:Y:S04]  /*179c0*/  LDL.LU.64 R104, [R1+0xec8] ;  /* 0x000ec80001687983 */ /* 0x008ee80000300a00 */
[----:B------:R4:W-:Y:S01]  /*179d0*/  STL.64 [R1+0x8b0], R120 ;  /* 0x0008b07801007387 */ /* 0x0009e20000100a00 */
[----:B-1----:R-:W-:-:S04]  /*179e0*/  IMAD.WIDE R154, R249, 0x4, R154 ;  /* 0x00000004f99a7825 */ /* 0x002fc800078e029a */
[C---:B------:R-:W-:Y:S01]  /*179f0*/  IMAD.WIDE R122, R249.reuse, 0x4, R122 ;  /* 0x00000004f97a7825 */ /* 0x040fe200078e027a */
[----:B--2---:R1:W-:Y:S04]  /*17a00*/  LDGSTS.E [R230+0x1f80], desc[UR20][R26.64], P1 ;  /* 0x01f800001ae67fae */ /* 0x0043e800089a1014 */
[----:B----4-:R-:W2:Y:S04]  /*17a10*/  LDL.LU.64 R120, [R1+0xec0] ;  /* 0x000ec00001787983 */ /* 0x010ea80000300a00 */
[----:B------:R4:W-:Y:S04]  /*17a20*/  STL.64 [R1+0x930], R136 ;  /* 0x0009308801007387 */ /* 0x0009e80000100a00 */
[----:B----4-:R-:W4:Y:S04]  /*17a30*/  LDL.LU.64 R136, [R1+0xeb8] ;  /* 0x000eb80001887983 */ /* 0x010f280000300a00 */
[----:B------:R1:W-:Y:S04]  /*17a40*/  STL.64 [R1+0x9c8], R152 ;  /* 0x0009c89801007387 */ /* 0x0003e80000100a00 */
[----:B-1----:R-:W2:Y:S04]  /*17a50*/  LDL.LU.64 R152, [R1+0xeb0] ;  /* 0x000eb00001987983 */ /* 0x002ea80000300a00 */
        /* <DEDUP_REMOVED lines=13> */
[----:B-1----:R-:W3:Y:S04]  /*17b30*/  LDL.LU.64 R218, [R1+0xe78] ;  /* 0x000e780001da7983 */ /* 0x002ee80000300a00 */
[----:B------:R1:W-:Y:S04]  /*17b40*/  STL.64 [R1+0x9a0], R202 ;  /* 0x0009a0ca01007387 */ /* 0x0003e80000100a00 */
[----:B-1----:R-:W4:Y:S04]  /*17b50*/  LDL.LU.64 R202, [R1+0xe70] ;  /* 0x000e700001ca7983 */ /* 0x002f280000300a00 */
[----:B------:R1:W-:Y:S04]  /*17b60*/  STL.64 [R1+0xa28], R186 ;  /* 0x000a28ba01007387 */ /* 0x0003e80000100a00 */
[----:B-1----:R-:W4:Y:S04]  /*17b70*/  LDL.LU.64 R186, [R1+0xe68] ;  /* 0x000e680001ba7983 */ /* 0x002f280000300a00 */
[----:B------:R1:W-:Y:S04]  /*17b80*/  STL.64 [R1+0xaa0], R170 ;  /* 0x000aa0aa01007387 */ /* 0x0003e80000100a00 */
[----:B-1----:R-:W4:Y:S04]  /*17b90*/  LDL.LU.64 R170, [R1+0xe60] ;  /* 0x000e600001aa7983 */ /* 0x002f280000300a00 */
[----:B------:R1:W-:Y:S04]  /*17ba0*/  STL.64 [R1+0xb00], R154 ;  /* 0x000b009a01007387 */ /* 0x0003e80000100a00 */
[----:B-1----:R-:W4:Y:S01]  /*17bb0*/  LDL.LU.64 R154, [R1+0xe58] ;  /* 0x000e5800019a7983 */ /* 0x002f220000300a00 */
[----:B--2---:R-:W-:-:S05]  /*17bc0*/  IMAD.WIDE R138, R249, 0x4, R138 ;  /* 0x00000004f98a7825 */ /* 0x004fca00078e028a */
[----:B------:R1:W-:Y:S01]  /*17bd0*/  STL.64 [R1+0x788], R138 ;  /* 0x0007888a01007387 */ /* 0x0003e20000100a00 */
[----:B------:R-:W-:-:S04]  /*17be0*/  IMAD.WIDE R26, R249, 0x4, R26 ;  /* 0x00000004f91a7825 */ /* 0x000fc800078e021a */
[----:B------:R-:W-:-:S04]  /*17bf0*/  IMAD.WIDE R10, R249, 0x4, R10 ;  /* 0x00000004f90a7825 */ /* 0x000fc800078e020a */
[C---:B------:R-:W-:Y:S01]  /*17c00*/  IMAD.WIDE R250, R249.reuse, 0x4, R250 ;  /* 0x00000004f9fa7825 */ /* 0x040fe200078e02fa */
[----:B---3--:R2:W-:Y:S04]  /*17c10*/  LDGSTS.E [R230+0x2380], desc[UR20][R218.64], P1 ;  /* 0x02380000dae67fae */ /* 0x0085e800089a1014 */
[----:B-1----:R-:W3:Y:S04]  /*17c20*/  LDL.LU.64 R138, [R1+0xe50] ;  /* 0x000e5000018a7983 */ /* 0x002ee80000300a00 */
[----:B------:R1:W-:Y:S01]  /*17c30*/  STL.64 [R1+0x7e0], R122 ;  /* 0x0007e07a01007387 */ /* 0x0003e20000100a00 */
[----:B------:R-:W-:-:S04]  /*17c40*/  IMAD.WIDE R228, R249, 0x4, R228 ;  /* 0x00000004f9e47825 */ /* 0x000fc800078e02e4 */
[C---:B------:R-:W-:Y:S01]  /*17c50*/  IMAD.WIDE R226, R249.reuse, 0x4, R226 ;  /* 0x00000004f9e27825 */ /* 0x040fe200078e02e2 */
[----:B----4-:R4:W-:Y:S04]  /*17c60*/  LDGSTS.E [R230+0x2780], desc[UR20][R202.64], P1 ;  /* 0x02780000cae67fae */ /* 0x0109e800089a1014 */
[----:B-1----:R-:W3:Y:S04]  /*17c70*/  LDL.LU.64 R122, [R1+0xe48] ;  /* 0x000e4800017a7983 */ /* 0x002ee80000300a00 */
[----:B------:R1:W-:Y:S01]  /*17c80*/  STL.64 [R1+0x840], R106 ;  /* 0x0008406a01007387 */ /* 0x0003e20000100a00 */
[----:B------:R-:W-:-:S04]  /*17c90*/  IMAD.WIDE R224, R249, 0x4, R224 ;  /* 0x00000004f9e07825 */ /* 0x000fc800078e02e0 */
[C---:B------:R-:W-:Y:S01]  /*17ca0*/  IMAD.WIDE R222, R249.reuse, 0x4, R222 ;  /* 0x00000004f9de7825 */ /* 0x040fe200078e02de */
[----:B------:R2:W-:Y:S04]  /*17cb0*/  LDGSTS.E [R230+0x2b80], desc[UR20][R186.64], P1 ;  /* 0x02b80000bae67fae */ /* 0x0005e800089a1014 */
[----:B-1----:R-:W3:Y:S04]  /*17cc0*/  LDL.LU.64 R106, [R1+0xe40] ;  /* 0x000e4000016a7983 */ /* 0x002ee80000300a00 */
[----:B------:R1:W-:Y:S01]  /*17cd0*/  STL.64 [R1+0x8d8], R90 ;  /* 0x0008d85a01007387 */ /* 0x0003e20000100a00 */
[----:B------:R-:W-:-:S04]  /*17ce0*/  IMAD.WIDE R220, R249, 0x4, R220 ;  /* 0x00000004f9dc7825 */ /* 0x000fc800078e02dc */
[C---:B--2---:R-:W-:Y:S01]  /*17cf0*/  IMAD.WIDE R218, R249.reuse, 0x4, R218 ;  /* 0x00000004f9da7825 */ /* 0x044fe200078e02da */
[----:B------:R2:W-:Y:S04]  /*17d00*/  LDGSTS.E [R230+0x2f80], desc[UR20][R170.64], P1 ;  /* 0x02f80000aae67fae */ /* 0x0005e800089a1014 */
[----:B-1----:R-:W3:Y:S04]  /*17d10*/  LDL.LU.64 R90, [R1+0xe38] ;  /* 0x000e3800015a7983 */ /* 0x002ee80000300a00 */
[----:B------:R1:W-:Y:S01]  /*17d20*/  STL.64 [R1+0x970], R74 ;  /* 0x0009704a01007387 */ /* 0x0003e20000100a00 */
[----:B------:R-:W-:-:S04]  /*17d30*/  IMAD.WIDE R216, R249, 0x4, R216 ;  /* 0x00000004f9d87825 */ /* 0x000fc800078e02d8 */
[C---:B------:R-:W-:Y:S01]  /*17d40*/  IMAD.WIDE R214, R249.reuse, 0x4, R214 ;  /* 0x00000004f9d67825 */ /* 0x040fe200078e02d6 */
[----:B------:R2:W-:Y:S04]  /*17d50*/  LDGSTS.E [R230+0x3380], desc[UR20][R154.64], P1 ;  /* 0x033800009ae67fae */ /* 0x0005e800089a1014 */
[----:B-1----:R-:W3:Y:S04]  /*17d60*/  LDL.LU.64 R74, [R1+0xe30] ;  /* 0x000e3000014a7983 */ /* 0x002ee80000300a00 */
[----:B------:R1:W-:Y:S04]  /*17d70*/  STL.64 [R1+0xa00], R58 ;  /* 0x000a003a01007387 */ /* 0x0003e80000100a00 */
[----:B-1----:R-:W3:Y:S04]  /*17d80*/  LDL.LU.64 R58, [R1+0xe28] ;  /* 0x000e2800013a7983 */ /* 0x002ee80000300a00 */
[----:B------:R1:W-:Y:S04]  /*17d90*/  STL.64 [R1+0xa88], R42 ;  /* 0x000a882a01007387 */ /* 0x0003e80000100a00 */
[----:B-1----:R-:W3:Y:S04]  /*17da0*/  LDL.LU.64 R42, [R1+0xe20] ;  /* 0x000e2000012a7983 */ /* 0x002ee80000300a00 */
[----:B------:R1:W-:Y:S01]  /*17db0*/  STL.64 [R1+0xaf0], R26 ;  /* 0x000af01a01007387 */ /* 0x0003e20000100a00 */
[----:B------:R-:W-:-:S03]  /*17dc0*/  IMAD.WIDE R212, R249, 0x4, R212 ;  /* 0x00000004f9d47825 */ /* 0x000fc600078e02d4 */
[----:B-1----:R-:W3:Y:S04]  /*17dd0*/  LDL.LU.64 R26, [R1+0xe18] ;  /* 0x000e1800011a7983 */ /* 0x002ee80000300a00 */
[----:B------:R1:W-:Y:S01]  /*17de0*/  STL.64 [R1+0x760], R10 ;  /* 0x0007600a01007387 */ /* 0x0003e20000100a00 */
[----:B------:R-:W-:-:S04]  /*17df0*/  IMAD.WIDE R210, R249, 0x4, R210 ;  /* 0x00000004f9d27825 */ /* 0x000fc800078e02d2 */
[C---:B------:R-:W-:Y:S01]  /*17e00*/  IMAD.WIDE R208, R249.reuse, 0x4, R208 ;  /* 0x00000004f9d07825 */ /* 0x040fe200078e02d0 */
[----:B-1----:R-:W3:Y:S04]  /*17e10*/  LDL.LU.64 R10, [R1+0xe10] ;  /* 0x000e1000010a7983 */ /* 0x002ee80000300a00 */
[----:B------:R-:W-:Y:S04]  /*17e20*/  STL.64 [R1+0x7b0], R250 ;  /* 0x0007b0fa01007387 */ /* 0x000fe80000100a00 */
[----:B------:R-:W-:Y:S04]  /*17e30*/  STL.64 [R1+0x808], R228 ;  /* 0x000808e401007387 */ /* 0x000fe80000100a00 */
[----:B------:R-:W-:Y:S04]  /*17e40*/  STL.64 [R1+0x8a0], R226 ;  /* 0x0008a0e201007387 */ /* 0x000fe80000100a00 */
[----:B------:R-:W-:Y:S01]  /*17e50*/  STL.64 [R1+0x948], R224 ;  /* 0x000948e001007387 */ /* 0x000fe20000100a00 */
[----:B------:R-:W-:-:S03]  /*17e60*/  IMAD.WIDE R206, R249, 0x4, R206 ;  /* 0x00000004f9ce7825 */ /* 0x000fc600078e02ce */
[----:B------:R-:W-:Y:S01]  /*17e70*/  STL.64 [R1+0x9d8], R222 ;  /* 0x0009d8de01007387 */ /* 0x000fe20000100a00 */
[----:B------:R-:W-:-:S03]  /*17e80*/  IMAD.WIDE R204, R249, 0x4, R204 ;  /* 0x00000004f9cc7825 */ /* 0x000fc600078e02cc */
[----:B------:R-:W-:Y:S01]  /*17e90*/  STL.64 [R1+0xa70], R220 ;  /* 0x000a70dc01007387 */ /* 0x000fe20000100a00 */
[----:B----4-:R-:W-:-:S03]  /*17ea0*/  IMAD.WIDE R202, R249, 0x4, R202 ;  /* 0x00000004f9ca7825 */ /* 0x010fc600078e02ca */
[----:B------:R-:W-:Y:S01]  /*17eb0*/  STL.64 [R1+0xad8], R218 ;  /* 0x000ad8da01007387 */ /* 0x000fe20000100a00 */
[----:B------:R-:W-:-:S03]  /*17ec0*/  IMAD.WIDE R200, R249, 0x4, R200 ;  /* 0x00000004f9c87825 */ /* 0x000fc600078e02c8 */
        /* <DEDUP_REMOVED lines=29> */
[----:B--2---:R-:W-:-:S03]  /*180a0*/  IMAD.WIDE R170, R249, 0x4, R170 ;  /* 0x00000004f9aa7825 */ /* 0x004fc600078e02aa */
        /* <DEDUP_REMOVED lines=18> */
[----:B------:R1:W-:Y:S01]  /*181d0*/  STL.64 [R1+0x600], R168 ;  /* 0x000600a801007387 */ /* 0x0003e20000100a00 */
[----:B------:R-:W-:-:S03]  /*181e0*/  IMAD.WIDE R150, R249, 0x4, R150 ;  /* 0x00000004f9967825 */ /* 0x000fc600078e0296 */
[----:B------:R-:W-:Y:S01]  /*181f0*/  STL.64 [R1+0x690], R166 ;  /* 0x000690a601007387 */ /* 0x000fe20000100a00 */
[----:B------:R-:W-:-:S03]  /*18200*/  IMAD.WIDE R148, R249, 0x4, R148 ;  /* 0x00000004f9947825 */ /* 0x000fc600078e0294 */
[----:B------:R2:W-:Y:S01]  /*18210*/  STL.64 [R1+0x748], R164 ;  /* 0x000748a401007387 */ /* 0x0005e20000100a00 */
[----:B------:R-:W-:-:S03]  /*18220*/  IMAD.WIDE R146, R249, 0x4, R146 ;  /* 0x00000004f9927825 */ /* 0x000fc600078e0292 */
[----:B------:R-:W-:Y:S01]  /*18230*/  STL.64 [R1+0x7c8], R162 ;  /* 0x0007c8a201007387 */ /* 0x000fe20000100a00 */
[C---:B------:R-:W-:Y:S01]  /*18240*/  IMAD.WIDE R144, R249.reuse, 0x4, R144 ;  /* 0x00000004f9907825 */ /* 0x040fe200078e0290 */
[----:B------:R-:W-:Y:S01]  /*18250*/  USHF.L.U32 UR11, UR12, 0x7, URZ ;  /* 0x000000070c0b7899 */ /* 0x000fe200080006ff */
[----:B-1----:R-:W1:Y:S01]  /*18260*/  LDC R169, c[0x0][0x3a0] ;  /* 0x0000e800ffa97b82 */ /* 0x002e620000000800 */
[----:B------:R4:W-:Y:S01]  /*18270*/  STL.64 [R1+0x850], R160 ;  /* 0x000850a001007387 */ /* 0x0009e20000100a00 */
[----:B------:R-:W-:-:S03]  /*18280*/  IMAD.WIDE R142, R249, 0x4, R142 ;  /* 0x00000004f98e7825 */ /* 0x000fc600078e028e */
[----:B------:R-:W-:Y:S01]  /*18290*/  STL.64 [R1+0x928], R158 ;  /* 0x0009289e01007387 */ /* 0x000fe20000100a00 */
[----:B------:R-:W-:-:S03]  /*182a0*/  IMAD.WIDE R140, R249, 0x4, R140 ;  /* 0x00000004f98c7825 */ /* 0x000fc600078e028c */
[----:B------:R-:W-:Y:S04]  /*182b0*/  STL.64 [R1+0x9e0], R156 ;  /* 0x0009e09c01007387 */ /* 0x000fe80000100a00 */
[----:B------:R-:W-:Y:S01]  /*182c0*/  STL.64 [R1+0xa78], R154 ;  /* 0x000a789a01007387 */ /* 0x000fe20000100a00 */
[----:B------:R-:W-:-:S03]  /*182d0*/  IMAD.WIDE R136, R249, 0x4, R136 ;  /* 0x00000004f9887825 */ /* 0x000fc600078e0288 */
[----:B------:R-:W-:Y:S01]  /*182e0*/  STL.64 [R1+0x590], R152 ;  /* 0x0005909801007387 */ /* 0x000fe20000100a00 */
[----:B------:R-:W-:-:S03]  /*182f0*/  IMAD.WIDE R134, R249, 0x4, R134 ;  /* 0x00000004f9867825 */ /* 0x000fc600078e0286 */
[----:B------:R-:W-:Y:S01]  /*18300*/  STL.64 [R1+0x628], R150 ;  /* 0x0006289601007387 */ /* 0x000fe20000100a00 */
[----:B------:R-:W-:-:S03]  /*18310*/  IMAD.WIDE R132, R249, 0x4, R132 ;  /* 0x00000004f9847825 */ /* 0x000fc600078e0284 */
[----:B------:R-:W-:Y:S04]  /*18320*/  STL.64 [R1+0x6e0], R148 ;  /* 0x0006e09401007387 */ /* 0x000fe80000100a00 */
[----:B---3--:R3:W-:Y:S01]  /*18330*/  LDGSTS.E [R230+0x3780], desc[UR20][R138.64], P1 ;  /* 0x037800008ae67fae */ /* 0x0087e200089a1014 */
[----:B------:R-:W-:-:S03]  /*18340*/  IMAD.WIDE R130, R249, 0x4, R130 ;  /* 0x00000004f9827825 */ /* 0x000fc600078e0282 */
[----:B------:R-:W-:Y:S01]  /*18350*/  STL.64 [R1+0x798], R146 ;  /* 0x0007989201007387 */ /* 0x000fe20000100a00 */
[----:B------:R-:W-:-:S03]  /*18360*/  IMAD.WIDE R128, R249, 0x4, R128 ;  /* 0x00000004f9807825 */ /* 0x000fc600078e0280 */
[----:B------:R-:W-:Y:S01]  /*18370*/  STL.64 [R1+0x828], R144 ;  /* 0x0008289001007387 */ /* 0x000fe20000100a00 */
[----:B---3--:R-:W-:-:S03]  /*18380*/  IMAD.WIDE R138, R249, 0x4, R138 ;  /* 0x00000004f98a7825 */ /* 0x008fc600078e028a */
[----:B------:R-:W-:Y:S04]  /*18390*/  STL.64 [R1+0x8f0], R142 ;  /* 0x0008f08e01007387 */ /* 0x000fe80000100a00 */
        /* <DEDUP_REMOVED lines=8> */
[----:B------:R3:W-:Y:S01]  /*18420*/  LDGSTS.E [R230+0x3b80], desc[UR20][R122.64], P1 ;  /* 0x03b800007ae67fae */ /* 0x0007e200089a1014 */
        /* <DEDUP_REMOVED lines=38> */
[----:B-1----:R-:W-:-:S03]  /*18690*/  IMAD.WIDE R90, R249, 0x4, R90 ;  /* 0x00000004f95a7825 */ /* 0x002fc600078e025a */
        /* <DEDUP_REMOVED lines=43> */
[----:B------:R-:W-:Y:S04]  /*18950*/  STL.64 [R1+0x178], R54 ;  /* 0x0001783601007387 */ /* 0x000fe80000100a00 */
[----:B------:R1:W-:Y:S04]  /*18960*/  LDGSTS.E [R230+0x4f80], desc[UR20][R42.64], P1 ;  /* 0x04f800002ae67fae */ /* 0x0003e800089a1014 */
[----:B------:R-:W-:Y:S01]  /*18970*/  STL.64 [R1+0x1a0], R52 ;  /* 0x0001a03401007387 */ /* 0x000fe20000100a00 */
[----:B------:R-:W-:-:S03]  /*18980*/  IMAD.WIDE R38, R249, 0x4, R38 ;  /* 0x00000004f9267825 */ /* 0x000fc600078e0226 */
[----:B------:R-:W-:Y:S01]  /*18990*/  STL.64 [R1+0x418], R50 ;  /* 0x0004183201007387 */ /* 0x000fe20000100a00 */
[----:B-1----:R-:W-:-:S03]  /*189a0*/  IMAD.WIDE R42, R249, 0x4, R42 ;  /* 0x00000004f92a7825 */ /* 0x002fc600078e022a */
[----:B------:R-:W-:Y:S04]  /*189b0*/  STL.64 [R1+0x508], R48 ;  /* 0x0005083001007387 */ /* 0x000fe80000100a00 */
[----:B------:R-:W-:Y:S04]  /*189c0*/  STL.64 [R1+0x740], R46 ;  /* 0x0007402e01007387 */ /* 0x000fe80000100a00 */
[----:B------:R-:W-:Y:S04]  /*189d0*/  STL.64 [R1+0x810], R44 ;  /* 0x0008102c01007387 */ /* 0x000fe80000100a00 */
[----:B------:R-:W-:Y:S01]  /*189e0*/  STL.64 [R1+0x940], R42 ;  /* 0x0009402a01007387 */ /* 0x000fe20000100a00 */
[----:B------:R-:W-:-:S03]  /*189f0*/  IMAD.WIDE R36, R249, 0x4, R36 ;  /* 0x00000004f9247825 */ /* 0x000fc600078e0224 */
[----:B------:R-:W3:Y:S04]  /*18a00*/  LDL.LU.64 R204, [R1+0x1d0] ;  /* 0x0001d00001cc7983 */ /* 0x000ee80000300a00 */
[----:B------:R-:W-:Y:S04]  /*18a10*/  STL.64 [R1+0x140], R40 ;  /* 0x0001402801007387 */ /* 0x000fe80000100a00 */
[----:B------:R-:W4:Y:S04]  /*18a20*/  LDL.LU.64 R206, [R1+0x1d8] ;  /* 0x0001d80001ce7983 */ /* 0x000f280000300a00 */
[----:B------:R-:W-:Y:S04]  /*18a30*/  STL.64 [R1+0x150], R38 ;  /* 0x0001502601007387 */ /* 0x000fe80000100a00 */
[----:B------:R-:W3:Y:S04]  /*18a40*/  LDL.LU.64 R226, [R1+0x1e0] ;  /* 0x0001e00001e27983 */ /* 0x000ee80000300a00 */
[----:B------:R-:W3:Y:S04]  /*18a50*/  LDL.LU.64 R208, [R1+0x1e8] ;  /* 0x0001e80001d07983 */ /* 0x000ee80000300a00 */
[----:B------:R-:W3:Y:S04]  /*18a60*/  LDL.LU.64 R210, [R1+0x208] ;  /* 0x0002080001d27983 */ /* 0x000ee80000300a00 */
[----:B------:R-:W-:Y:S04]  /*18a70*/  STL.64 [R1+0x160], R36 ;  /* 0x0001602401007387 */ /* 0x000fe80000100a00 */
[----:B------:R-:W3:Y:S01]  /*18a80*/  LDL.LU.64 R250, [R1+0x200] ;  /* 0x0002000001fa7983 */ /* 0x000ee20000300a00 */
[----:B------:R-:W-:-:S03]  /*18a90*/  IMAD.WIDE R34, R249, 0x4, R34 ;  /* 0x00000004f9227825 */ /* 0x000fc600078e0222 */
[----:B------:R1:W-:Y:S01]  /*18aa0*/  LDGSTS.E [R230+0x5380], desc[UR20][R26.64], P1 ;  /* 0x053800001ae67fae */ /* 0x0003e200089a1014 */
[----:B------:R-:W-:-:S04]  /*18ab0*/  IMAD.WIDE R32, R249, 0x4, R32 ;  /* 0x00000004f9207825 */ /* 0x000fc800078e0220 */
[C---:B------:R-:W-:Y:S01]  /*18ac0*/  IMAD.WIDE R30, R249.reuse, 0x4, R30 ;  /* 0x00000004f91e7825 */ /* 0x040fe200078e021e */
[----:B------:R-:W-:Y:S03]  /*18ad0*/  STL.64 [R1+0x190], R34 ;  /* 0x0001902201007387 */ /* 0x000fe60000100a00 */
[C---:B------:R-:W-:Y:S01]  /*18ae0*/  IMAD.WIDE R28, R249.reuse, 0x4, R28 ;  /* 0x00000004f91c7825 */ /* 0x040fe200078e021c */
[----:B------:R-:W-:Y:S04]  /*18af0*/  STL.64 [R1+0x1c8], R32 ;  /* 0x0001c82001007387 */ /* 0x000fe80000100a00 */
[----:B------:R-:W3:Y:S04]  /*18b00*/  LDL.LU.64 R212, [R1+0x1f8] ;  /* 0x0001f80001d47983 */ /* 0x000ee80000300a00 */
[----:B------:R-:W-:Y:S04]  /*18b10*/  STL.64 [R1+0x5c0], R30 ;  /* 0x0005c01e01007387 */ /* 0x000fe80000100a00 */
[----:B------:R-:W-:Y:S04]  /*18b20*/  STL.64 [R1+0x7d0], R28 ;  /* 0x0007d01c01007387 */ /* 0x000fe80000100a00 */
[----:B------:R-:W3:Y:S01]  /*18b30*/  LDL.LU.64 R220, [R1+0x1f0] ;  /* 0x0001f00001dc7983 */ /* 0x000ee20000300a00 */
[----:B-1----:R-:W-:-:S03]  /*18b40*/  IMAD.WIDE R26, R249, 0x4, R26 ;  /* 0x00000004f91a7825 */ /* 0x002fc600078e021a */
[----:B------:R1:W-:Y:S01]  /*18b50*/  LDGSTS.E [R230+0x5780], desc[UR20][R10.64], P1 ;  /* 0x057800000ae67fae */ /* 0x0003e200089a1014 */
[----:B------:R-:W-:-:S03]  /*18b60*/  IMAD.WIDE R24, R249, 0x4, R24 ;  /* 0x00000004f9187825 */ /* 0x000fc600078e0218 */
[----:B------:R-:W-:Y:S01]  /*18b70*/  STL.64 [R1+0x8e8], R26 ;  /* 0x0008e81a01007387 */ /* 0x000fe20000100a00 */
[----:B------:R-:W-:-:S03]  /*18b80*/  IMAD.WIDE R22, R249, 0x4, R22 ;  /* 0x00000004f9167825 */ /* 0x000fc600078e0216 */
[----:B------:R-:W3:Y:S01]  /*18b90*/  LDL.LU.64 R214, [R1+0x210] ;  /* 0x0002100001d67983 */ /* 0x000ee20000300a00 */
[----:B------:R-:W-:-:S03]  /*18ba0*/  IMAD.WIDE R20, R249, 0x4, R20 ;  /* 0x00000004f9147825 */ /* 0x000fc600078e0214 */
[----:B------:R-:W3:Y:S01]  /*18bb0*/  LDL.LU.64 R228, [R1+0x218] ;  /* 0x0002180001e47983 */ /* 0x000ee20000300a00 */
[----:B------:R-:W-:-:S03]  /*18bc0*/  IMAD.WIDE R18, R249, 0x4, R18 ;  /* 0x00000004f9127825 */ /* 0x000fc600078e0212 */
[----:B------:R-:W-:Y:S01]  /*18bd0*/  STL.64 [R1+0xe8], R24 ;  /* 0x0000e81801007387 */ /* 0x000fe20000100a00 */
[----:B------:R-:W-:-:S03]  /*18be0*/  IMAD.WIDE R16, R249, 0x4, R16 ;  /* 0x00000004f9107825 */ /* 0x000fc600078e0210 */
[----:B------:R-:W-:Y:S01]  /*18bf0*/  STL.64 [R1+0xf0], R22 ;  /* 0x0000f01601007387 */ /* 0x000fe20000100a00 */
[----:B------:R-:W-:-:S03]  /*18c00*/  IMAD.WIDE R14, R249, 0x4, R14 ;  /* 0x00000004f90e7825 */ /* 0x000fc600078e020e */
[----:B------:R-:W-:Y:S04]  /*18c10*/  STL.64 [R1+0x108], R20 ;  /* 0x0001081401007387 */ /* 0x000fe80000100a00 */
[----:B------:R-:W-:Y:S04]  /*18c20*/  STL.64 [R1+0x148], R18 ;  /* 0x0001481201007387 */ /* 0x000fe80000100a00 */
[----:B------:R-:W3:Y:S04]  /*18c30*/  LDL.LU.64 R216, [R1+0x220] ;  /* 0x0002200001d87983 */ /* 0x000ee80000300a00 */
[----:B------:R-:W-:Y:S04]  /*18c40*/  STL.64 [R1+0x180], R16 ;  /* 0x0001801001007387 */ /* 0x000fe80000100a00 */
[----:B------:R-:W3:Y:S01]  /*18c50*/  LDL.LU.64 R224, [R1+0x228] ;  /* 0x0002280001e07983 */ /* 0x000ee20000300a00 */
[----:B------:R-:W-:-:S03]  /*18c60*/  IMAD.WIDE R12, R249, 0x4, R12 ;  /* 0x00000004f90c7825 */ /* 0x000fc600078e020c */
[----:B------:R-:W-:Y:S04]  /*18c70*/  STL.64 [R1+0x478], R14 ;  /* 0x0004780e01007387 */ /* 0x000fe80000100a00 */
[----:B------:R-:W3:Y:S01]  /*18c80*/  LDL.LU.64 R218, [R1+0x230] ;  /* 0x0002300001da7983 */ /* 0x000ee20000300a00 */
[----:B-1----:R-:W-:-:S03]  /*18c90*/  IMAD.WIDE R10, R249, 0x4, R10 ;  /* 0x00000004f90a7825 */ /* 0x002fc600078e020a */
[----:B------:R1:W-:Y:S01]  /*18ca0*/  STL.64 [R1+0x768], R12 ;  /* 0x0007680c01007387 */ /* 0x0003e20000100a00 */
[----:B--2---:R-:W-:-:S03]  /*18cb0*/  IMAD.WIDE R164, R249, 0x4, R8 ;  /* 0x00000004f9a47825 */ /* 0x004fc600078e0208 */
[----:B------:R-:W2:Y:S04]  /*18cc0*/  LDL.LU.64 R222, [R1+0x240] ;  /* 0x0002400001de7983 */ /* 0x000ea80000300a00 */
[----:B------:R1:W-:Y:S01]  /*18cd0*/  STL.64 [R1+0x888], R10 ;  /* 0x0008880a01007387 */ /* 0x0003e20000100a00 */
[----:B----4-:R-:W-:-:S04]  /*18ce0*/  IMAD.WIDE R160, R249, 0x4, R206 ;  /* 0x00000004f9a07825 */ /* 0x010fc800078e02ce */
[C---:B---3--:R-:W-:Y:S02]  /*18cf0*/  IMAD.WIDE R104, R249.reuse, 0x4, R226 ;  /* 0x00000004f9687825 */ /* 0x048fe400078e02e2 */
[----:B------:R-:W3:Y:S02]  /*18d00*/  LDL.LU.64 R226, [R1+0x238] ;  /* 0x0002380001e27983 */ /* 0x000ee40000300a00 */
[----:B-1----:R-:W-:-:S04]  /*18d10*/  IMAD.WIDE R12, R249, 0x4, R208 ;  /* 0x00000004f90c7825 */ /* 0x002fc800078e02d0 */
[C---:B------:R-:W-:Y:S01]  /*18d20*/  IMAD.WIDE R10, R249.reuse, 0x4, R210 ;  /* 0x00000004f90a7825 */ /* 0x040fe200078e02d2 */
[----:B------:R-:W-:Y:S04]  /*18d30*/  STL.64 [R1+0x8], R12 ;  /* 0x0000080c01007387 */ /* 0x000fe80000100a00 */
[----:B------:R-:W4:Y:S01]  /*18d40*/  LDL.LU.64 R194, [R1+0x250] ;  /* 0x0002500001c27983 */ /* 0x000f220000300a00 */
[----:B------:R-:W-:-:S03]  /*18d50*/  IMAD.WIDE R8, R249, 0x4, R250 ;  /* 0x00000004f9087825 */ /* 0x000fc600078e02fa */
[----:B------:R-:W-:Y:S04]  /*18d60*/  STL.64 [R1+0x170], R10 ;  /* 0x0001700a01007387 */ /* 0x000fe80000100a00 */
[----:B------:R-:W4:Y:S04]  /*18d70*/  LDL.LU.64 R196, [R1+0x258] ;  /* 0x0002580001c47983 */ /* 0x000f280000300a00 */
[----:B------:R1:W-:Y:S04]  /*18d80*/  STL.64 [R1+0x548], R8 ;  /* 0x0005480801007387 */ /* 0x0003e80000100a00 */
[----:B------:R-:W4:Y:S04]  /*18d90*/  LDL.LU.64 R206, [R1+0x260] ;  /* 0x0002600001ce7983 */ /* 0x000f280000300a00 */
[----:B------:R-:W4:Y:S04]  /*18da0*/  LDL.LU.64 R250, [R1+0x268] ;  /* 0x0002680001fa7983 */ /* 0x000f280000300a00 */
[----:B------:R-:W4:Y:S01]  /*18db0*/  LDL.LU.64 R208, [R1+0x270] ;  /* 0x0002700001d07983 */ /* 0x000f220000300a00 */
[----:B------:R-:W-:-:S03]  /*18dc0*/  IMAD.WIDE R158, R249, 0x4, R220 ;  /* 0x00000004f99e7825 */ /* 0x000fc600078e02dc */
[----:B------:R2:W-:Y:S04]  /*18dd0*/  LDGSTS.E [R230+0x5b80], desc[UR20][R212.64], P1 ;  /* 0x05b80000d4e67fae */ /* 0x0005e800089a1014 */
[----:B------:R-:W4:Y:S01]  /*18de0*/  LDL.LU.64 R220, [R1+0x280] ;  /* 0x0002800001dc7983 */ /* 0x000f220000300a00 */
[----:B-1----:R-:W-:-:S05]  /*18df0*/  IMAD.WIDE R8, R249, 0x4, R212 ;  /* 0x00000004f9087825 */ /* 0x002fca00078e02d4 */
[----:B------:R1:W-:Y:S04]  /*18e00*/  STL.64 [R1+0x820], R8 ;  /* 0x0008200801007387 */ /* 0x0003e80000100a00 */
[----:B------:R-:W4:Y:S01]  /*18e10*/  LDL.LU.64 R198, [R1+0x288] ;  /* 0x0002880001c67983 */ /* 0x000f220000300a00 */
[----:B------:R-:W-:-:S03]  /*18e20*/  IMAD.WIDE R154, R249, 0x4, R228 ;  /* 0x00000004f99a7825 */ /* 0x000fc600078e02e4 */
[----:B------:R-:W4:Y:S04]  /*18e30*/  LDL.LU.64 R200, [R1+0x290] ;  /* 0x0002900001c87983 */ /* 0x000f280000300a00 */
[----:B------:R-:W4:Y:S04]  /*18e40*/  LDL.LU.64 R210, [R1+0x298] ;  /* 0x0002980001d27983 */ /* 0x000f280000300a00 */
[----:B------:R-:W4:Y:S04]  /*18e50*/  LDL.LU.64 R212, [R1+0x2a0] ;  /* 0x0002a00001d47983 */ /* 0x000f280000300a00 */
[----:B------:R-:W4:Y:S01]  /*18e60*/  LDL.LU.64 R228, [R1+0x2a8] ;  /* 0x0002a80001e47983 */ /* 0x000f220000300a00 */
[----:B------:R-:W-:-:S04]  /*18e70*/  IMAD.WIDE R156, R249, 0x4, R214 ;  /* 0x00000004f99c7825 */ /* 0x000fc800078e02d6 */
[C---:B-1----:R-:W-:Y:S02]  /*18e80*/  IMAD.WIDE R8, R249.reuse, 0x4, R224 ;  /* 0x00000004f9087825 */ /* 0x042fe400078e02e0 */
[----:B------:R-:W4:Y:S04]  /*18e90*/  LDL.LU.64 R224, [R1+0x2b0] ;  /* 0x0002b00001e07983 */ /* 0x000f280000300a00 */
[----:B------:R1:W-:Y:S01]  /*18ea0*/  STL.64 [R1], R8 ;  /* 0x0000000801007387 */ /* 0x0003e20000100a00 */
[----:B------:R-:W-:-:S04]  /*18eb0*/  IMAD.WIDE R10, R249, 0x4, R218 ;  /* 0x00000004f90a7825 */ /* 0x000fc800078e02da */
[----:B------:R-:W-:-:S04]  /*18ec0*/  IMAD.WIDE R162, R249, 0x4, R204 ;  /* 0x00000004f9a27825 */ /* 0x000fc800078e02cc */
[C---:B------:R-:W-:Y:S01]  /*18ed0*/  IMAD.WIDE R102, R249.reuse, 0x4, R216 ;  /* 0x00000004f9667825 */ /* 0x040fe200078e02d8 */
[----:B--2---:R-:W-:Y:S03]  /*18ee0*/  LDGSTS.E [R230+0x5f80], desc[UR20][R222.64], P1 ;  /* 0x05f80000dee67fae */ /* 0x004fe600089a1014 */
[C---:B-1----:R-:W-:Y:S02]  /*18ef0*/  IMAD.WIDE R8, R249.reuse, 0x4, R234 ;  /* 0x00000004f9087825 */ /* 0x042fe400078e02ea */
[----:B------:R-:W2:Y:S04]  /*18f00*/  LDL.LU R234, [R1+0xe08] ;  /* 0x000e080001ea7983 */ /* 0x000ea80000300800 */
[----:B------:R-:W-:Y:S04]  /*18f10*/  STL.64 [R1+0x50], R10 ;  /* 0x0000500a01007387 */ /* 0x000fe80000100a00 */
[----:B------:R-:W2:Y:S04]  /*18f20*/  LDL.LU.64 R202, [R1+0x2c0] ;  /* 0x0002c00001ca7983 */ /* 0x000ea80000300a00 */
[----:B------:R-:W2:Y:S04]  /*18f30*/  LDL.LU.64 R214, [R1+0x2c8] ;  /* 0x0002c80001d67983 */ /* 0x000ea80000300a00 */
[----:B------:R1:W-:Y:S04]  /*18f40*/  STL.64 [R1+0x138], R8 ;  /* 0x0001380801007387 */ /* 0x0003e80000100a00 */
[----:B------:R-:W2:Y:S04]  /*18f50*/  LDL.LU.64 R204, [R1+0x2d0] ;  /* 0x0002d00001cc7983 */ /* 0x000ea80000300a00 */
[----:B------:R-:W2:Y:S01]  /*18f60*/  LDL.LU.64 R218, [R1+0x2d8] ;  /* 0x0002d80001da7983 */ /* 0x000ea20000300a00 */
[----:B-1----:R-:W-:-:S05]  /*18f70*/  IMAD.WIDE R8, R249, 0x4, R222 ;  /* 0x00000004f9087825 */ /* 0x002fca00078e02de */
[----:B------:R1:W-:Y:S04]  /*18f80*/  STL.64 [R1+0x7a0], R8 ;  /* 0x0007a00801007387 */ /* 0x0003e80000100a00 */
[----:B------:R-:W2:Y:S01]  /*18f90*/  LDL.LU.64 R216, [R1+0x2e0] ;  /* 0x0002e00001d87983 */ /* 0x000ea20000300a00 */
[----:B-1----:R-:W-:-:S04]  /*18fa0*/  IMAD.WIDE R8, R249, 0x4, R244 ;  /* 0x00000004f9087825 */ /* 0x002fc800078e02f4 */
[C---:B---3--:R-:W-:Y:S02]  /*18fb0*/  IMAD.WIDE R152, R249.reuse, 0x4, R226 ;  /* 0x00000004f9987825 */ /* 0x048fe400078e02e2 */
[----:B------:R-:W3:Y:S04]  /*18fc0*/  LDL.LU.64 R226, [R1+0x2e8] ;  /* 0x0002e80001e27983 */ /* 0x000ee80000300a00 */
[----:B------:R-:W3:Y:S04]  /*18fd0*/  LDL.LU.64 R222, [R1+0x2f0] ;  /* 0x0002f00001de7983 */ /* 0x000ee80000300a00 */
[----:B------:R-:W3:Y:S01]  /*18fe0*/  LDL.LU.64 R244, [R1+0xe00] ;  /* 0x000e000001f47983 */ /* 0x000ee20000300a00 */
[----:B----4-:R-:W-:-:S04]  /*18ff0*/  IMAD.WIDE R92, R249, 0x4, R206 ;  /* 0x00000004f95c7825 */ /* 0x010fc800078e02ce */
[----:B------:R-:W-:-:S05]  /*19000*/  IMAD.WIDE R10, R249, 0x4, R208 ;  /* 0x00000004f90a7825 */ /* 0x000fca00078e02d0 */
[----:B------:R-:W-:Y:S04]  /*19010*/  STL.64 [R1+0x48], R10 ;  /* 0x0000480a01007387 */ /* 0x000fe80000100a00 */
[----:B------:R-:W4:Y:S04]  /*19020*/  LDL.LU.64 R206, [R1+0x300] ;  /* 0x0003000001ce7983 */ /* 0x000f280000300a00 */
[----:B------:R-:W4:Y:S04]  /*19030*/  LDL.LU.64 R208, [R1+0x308] ;  /* 0x0003080001d07983 */ /* 0x000f280000300a00 */
[----:B------:R1:W-:Y:S04]  /*19040*/  STL.64 [R1+0x90], R8 ;  /* 0x0000900801007387 */ /* 0x0003e80000100a00 */
[----:B------:R-:W-:Y:S01]  /*19050*/  LDGSTS.E [R230+0x6380], desc[UR20][R220.64], P1 ;  /* 0x06380000dce67fae */ /* 0x000fe200089a1014 */
[----:B-1----:R-:W-:-:S03]  /*19060*/  IMAD.WIDE R8, R249, 0x4, R220 ;  /* 0x00000004f9087825 */ /* 0x002fc600078e02dc */
[----:B------:R-:W4:Y:S01]  /*19070*/  LDL.LU.64 R220, [R1+0x310] ;  /* 0x0003100001dc7983 */ /* 0x000f220000300a00 */
[----:B------:R-:W-:-:S03]  /*19080*/  IMAD.WIDE R142, R249, 0x4, R210 ;  /* 0x00000004f98e7825 */ /* 0x000fc600078e02d2 */
[----:B------:R1:W-:Y:S01]  /*19090*/  STL.64 [R1+0xd0], R8 ;  /* 0x0000d00801007387 */ /* 0x0003e20000100a00 */
[----:B------:R-:W-:-:S03]  /*190a0*/  IMAD.WIDE R88, R249, 0x4, R212 ;  /* 0x00000004f9587825 */ /* 0x000fc600078e02d4 */
[----:B------:R-:W4:Y:S01]  /*190b0*/  LDL.LU.64 R210, [R1+0x318] ;  /* 0x0003180001d27983 */ /* 0x000f220000300a00 */
[----:B------:R-:W-:-:S03]  /*190c0*/  IMAD.WIDE R10, R249, 0x4, R240 ;  /* 0x00000004f90a7825 */ /* 0x000fc600078e02f0 */
[----:B------:R-:W4:Y:S01]  /*190d0*/  LDL.LU.64 R212, [R1+0x320] ;  /* 0x0003200001d47983 */ /* 0x000f220000300a00 */
[----:B-1----:R-:W-:-:S03]  /*190e0*/  IMAD.WIDE R8, R249, 0x4, R224 ;  /* 0x00000004f9087825 */ /* 0x002fc600078e02e0 */
[----:B------:R-:W4:Y:S04]  /*190f0*/  LDL.LU.64 R224, [R1+0x328] ;  /* 0x0003280001e07983 */ /* 0x000f280000300a00 */
[----:B------:R2:W-:Y:S04]  /*19100*/  STL.64 [R1+0x40], R8 ;  /* 0x0000400801007387 */ /* 0x0005e80000100a00 */
[----:B------:R-:W4:Y:S04]  /*19110*/  LDL.LU.64 R240, [R1+0xdf8] ;  /* 0x000df80001f07983 */ /* 0x000f280000300a00 */
[----:B------:R-:W-:Y:S01]  /*19120*/  STL.64 [R1+0x88], R10 ;  /* 0x0000880a01007387 */ /* 0x000fe20000100a00 */
[----:B--2---:R-:W-:-:S03]  /*19130*/  IMAD.WIDE R8, R249, 0x4, R202 ;  /* 0x00000004f9087825 */ /* 0x004fc600078e02ca */
[----:B------:R-:W-:Y:S01]  /*19140*/  LDGSTS.E [R230+0x6780], desc[UR20][R202.64], P1 ;  /* 0x06780000cae67fae */ /* 0x000fe200089a1014 */
[----:B------:R-:W-:-:S03]  /*19150*/  IMAD.WIDE R140, R249, 0x4, R214 ;  /* 0x00000004f98c7825 */ /* 0x000fc600078e02d6 */
[----:B------:R-:W2:Y:S04]  /*19160*/  LDL.LU.64 R214, [R1+0x330] ;  /* 0x0003300001d67983 */ /* 0x000ea80000300a00 */
[----:B------:R1:W-:Y:S01]  /*19170*/  STL.64 [R1+0xc8], R8 ;  /* 0x0000c80801007387 */ /* 0x0003e20000100a00 */
[----:B------:R-:W-:-:S03]  /*19180*/  IMAD.WIDE R136, R249, 0x4, R218 ;  /* 0x00000004f9887825 */ /* 0x000fc600078e02da */
[----:B------:R-:W2:Y:S01]  /*19190*/  LDL.LU.64 R218, [R1+0x340] ;  /* 0x0003400001da7983 */ /* 0x000ea20000300a00 */
[----:B-1----:R-:W-:-:S03]  /*191a0*/  IMAD.WIDE R8, R249, 0x4, R6 ;  /* 0x00000004f9087825 */ /* 0x002fc600078e0206 */
[----:B------:R-:W2:Y:S01]  /*191b0*/  LDL.LU.64 R6, [R1+0xdf0] ;  /* 0x000df00001067983 */ /* 0x000ea20000300a00 */
[----:B------:R-:W-:-:S04]  /*191c0*/  IMAD.WIDE R86, R249, 0x4, R216 ;  /* 0x00000004f9567825 */ /* 0x000fc800078e02d8 */
[----:B------:R-:W-:-:S04]  /*191d0*/  IMAD.WIDE R150, R249, 0x4, R194 ;  /* 0x00000004f9967825 */ /* 0x000fc800078e02c2 */
[----:B------:R-:W-:-:S04]  /*191e0*/  IMAD.WIDE R148, R249, 0x4, R196 ;  /* 0x00000004f9947825 */ /* 0x000fc800078e02c4 */
[----:B------:R-:W-:-:S04]  /*191f0*/  IMAD.WIDE R146, R249, 0x4, R198 ;  /* 0x00000004f9927825 */ /* 0x000fc800078e02c6 */
[----:B------:R-:W-:-:S04]  /*19200*/  IMAD.WIDE R144, R249, 0x4, R200 ;  /* 0x00000004f9907825 */ /* 0x000fc800078e02c8 */
[----:B------:R-:W-:-:S04]  /*19210*/  IMAD.WIDE R138, R249, 0x4, R204 ;  /* 0x00000004f98a7825 */ /* 0x000fc800078e02cc */
[----:B---3--:R-:W-:-:S05]  /*19220*/  IMAD.WIDE R10, R249, 0x4, R222 ;  /* 0x00000004f90a7825 */ /* 0x008fca00078e02de */
[----:B------:R-:W-:Y:S04]  /*19230*/  STL.64 [R1+0x38], R10 ;  /* 0x0000380a01007387 */ /* 0x000fe80000100a00 */
[----:B------:R-:W3:Y:S04]  /*19240*/  LDL.LU.64 R184, [R1+0x348] ;  /* 0x0003480001b87983 */ /* 0x000ee80000300a00 */
[----:B------:R-:W3:Y:S04]  /*19250*/  LDL.LU.64 R186, [R1+0x350] ;  /* 0x0003500001ba7983 */ /* 0x000ee80000300a00 */
[----:B------:R4:W-:Y:S04]  /*19260*/  STL.64 [R1+0x80], R8 ;  /* 0x0000800801007387 */ /* 0x0009e80000100a00 */
[----:B------:R-:W3:Y:S04]  /*19270*/  LDL.LU.64 R188, [R1+0x358] ;  /* 0x0003580001bc7983 */ /* 0x000ee80000300a00 */
[----:B------:R-:W3:Y:S04]  /*19280*/  LDL.LU.64 R216, [R1+0x360] ;  /* 0x0003600001d87983 */ /* 0x000ee80000300a00 */
[----:B------:R-:W3:Y:S04]  /*19290*/  LDL.LU.64 R222, [R1+0x368] ;  /* 0x0003680001de7983 */ /* 0x000ee80000300a00 */
[----:B------:R-:W3:Y:S01]  /*192a0*/  LDL.LU.64 R190, [R1+0x380] ;  /* 0x0003800001be7983 */ /* 0x000ee20000300a00 */
[----:B----4-:R-:W-:-:S03]  /*192b0*/  IMAD.WIDE R8, R249, 0x4, R206 ;  /* 0x00000004f9087825 */ /* 0x010fc600078e02ce */
[----:B------:R-:W-:Y:S04]  /*192c0*/  LDGSTS.E [R230+0x6b80], desc[UR20][R206.64], P1 ;  /* 0x06b80000cee67fae */ /* 0x000fe800089a1014 */
[----:B------:R1:W-:Y:S04]  /*192d0*/  STL.64 [R1+0xc0], R8 ;  /* 0x0000c00801007387 */ /* 0x0003e80000100a00 */
[----:B------:R-:W4:Y:S04]  /*192e0*/  LDL.LU.64 R192, [R1+0x388] ;  /* 0x0003880001c07983 */ /* 0x000f280000300a00 */
[----:B------:R-:W4:Y:S04]  /*192f0*/  LDL.LU.64 R194, [R1+0x390] ;  /* 0x0003900001c27983 */ /* 0x000f280000300a00 */
[----:B------:R-:W4:Y:S04]  /*19300*/  LDL.LU.64 R196, [R1+0x398] ;  /* 0x0003980001c47983 */ /* 0x000f280000300a00 */
[----:B------:R-:W4:Y:S01]  /*19310*/  LDL.LU.64 R198, [R1+0x3a0] ;  /* 0x0003a00001c67983 */ /* 0x000f220000300a00 */
[----:B------:R-:W-:-:S03]  /*19320*/  IMAD.WIDE R132, R249, 0x4, R220 ;  /* 0x00000004f9847825 */ /* 0x000fc600078e02dc */
[----:B------:R-:W4:Y:S04]  /*19330*/  LDL.LU.64 R220, [R1+0x3a8] ;  /* 0x0003a80001dc7983 */ /* 0x000f280000300a00 */
[----:B------:R-:W4:Y:S01]  /*19340*/  LDL.LU.64 R200, [R1+0x3c0] ;  /* 0x0003c00001c87983 */ /* 0x000f220000300a00 */
[----:B------:R-:W-:-:S03]  /*19350*/  IMAD.WIDE R134, R249, 0x4, R208 ;  /* 0x00000004f9867825 */ /* 0x000fc600078e02d0 */
[----:B------:R-:W4:Y:S01]  /*19360*/  LDL.LU.64 R202, [R1+0x3c8] ;  /* 0x0003c80001ca7983 */ /* 0x000f220000300a00 */
[----:B-1----:R-:W-:-:S03]  /*19370*/  IMAD.WIDE R8, R249, 0x4, R236 ;  /* 0x00000004f9087825 */ /* 0x002fc600078e02ec */
[----:B------:R-:W4:Y:S04]  /*19380*/  LDL.LU.64 R204, [R1+0x3d0] ;  /* 0x0003d00001cc7983 */ /* 0x000f280000300a00 */
[----:B------:R-:W4:Y:S04]  /*19390*/  LDL.LU.64 R206, [R1+0x3d8] ;  /* 0x0003d80001ce7983 */ /* 0x000f280000300a00 */
[----:B------:R-:W4:Y:S04]  /*193a0*/  LDL.LU.64 R208, [R1+0x3e0] ;  /* 0x0003e00001d07983 */ /* 0x000f280000300a00 */
[----:B------:R-:W4:Y:S01]  /*193b0*/  LDL.LU.64 R236, [R1+0xde8] ;  /* 0x000de80001ec7983 */ /* 0x000f220000300a00 */
[----:B------:R-:W-:-:S04]  /*193c0*/  IMAD.WIDE R130, R249, 0x4, R210 ;  /* 0x00000004f9827825 */ /* 0x000fc800078e02d2 */
[----:B------:R-:W-:-:S04]  /*193d0*/  IMAD.WIDE R84, R249, 0x4, R212 ;  /* 0x00000004f9547825 */ /* 0x000fc800078e02d4 */
[----:B--2---:R-:W-:-:S05]  /*193e0*/  IMAD.WIDE R10, R249, 0x4, R214 ;  /* 0x00000004f90a7825 */ /* 0x004fca00078e02d6 */
[----:B------:R-:W-:Y:S04]  /*193f0*/  STL.64 [R1+0x30], R10 ;  /* 0x0000300a01007387 */ /* 0x000fe80000100a00 */
[----:B------:R-:W2:Y:S04]  /*19400*/  LDL.LU.64 R210, [R1+0x400] ;  /* 0x0004000001d27983 */ /* 0x000ea80000300a00 */
[----:B------:R1:W-:Y:S04]  /*19410*/  STL.64 [R1+0x78], R8 ;  /* 0x0000780801007387 */ /* 0x0003e80000100a00 */
[----:B------:R-:W2:Y:S04]  /*19420*/  LDL.LU.64 R212, [R1+0x408] ;  /* 0x0004080001d47983 */ /* 0x000ea80000300a00 */
[----:B------:R-:W2:Y:S01]  /*19430*/  LDL.LU.64 R214, [R1+0x410] ;  /* 0x0004100001d67983 */ /* 0x000ea20000300a00 */
[----:B-1----:R-:W-:-:S03]  /*19440*/  IMAD.WIDE R8, R249, 0x4, R218 ;  /* 0x00000004f9087825 */ /* 0x002fc600078e02da */
[----:B------:R-:W-:Y:S04]  /*19450*/  LDGSTS.E [R230+0x6f80], desc[UR20][R218.64], P1 ;  /* 0x06f80000dae67fae */ /* 0x000fe800089a1014 */
[----:B------:R1:W-:Y:S04]  /*19460*/  STL.64 [R1+0xb8], R8 ;  /* 0x0000b80801007387 */ /* 0x0003e80000100a00 */
[----:B------:R-:W2:Y:S01]  /*19470*/  LDL.LU.64 R218, [R1+0x420] ;  /* 0x0004200001da7983 */ /* 0x000ea20000300a00 */
[----:B-1----:R-:W-:-:S04]  /*19480*/  IMAD.WIDE R8, R249, 0x4, R2 ;  /* 0x00000004f9087825 */ /* 0x002fc800078e0202 */
[----:B---3--:R-:W-:-:S04]  /*19490*/  IMAD.WIDE R82, R249, 0x4, R216 ;  /* 0x00000004f9527825 */ /* 0x008fc800078e02d8 */
[----:B------:R-:W-:Y:S01]  /*194a0*/  IMAD.U32 R168, RZ, RZ, UR11 ;  /* 0x0000000bffa87e24 */ /* 0x000fe2000f8e00ff */
[----:B------:R-:W-:Y:S04]  /*194b0*/  LDGSTS.E [R230+0x7380], desc[UR20][R190.64], P1 ;  /* 0x07380000bee67fae */ /* 0x000fe800089a1014 */
[----:B----4-:R-:W-:Y:S01]  /*194c0*/  LDGSTS.E [R230+0x7780], desc[UR20][R200.64], P1 ;  /* 0x07780000c8e67fae */ /* 0x010fe200089a1014 */
[----:B------:R-:W-:-:S03]  /*194d0*/  IMAD.WIDE R10, R249, 0x4, R236 ;  /* 0x00000004f90a7825 */ /* 0x000fc600078e02ec */
[----:B------:R-:W3:Y:S04]  /*194e0*/  LDL.LU R236, [R1+0xde0] ;  /* 0x000de00001ec7983 */ /* 0x000ee80000300800 */
[----:B------:R-:W4:Y:S04]  /*194f0*/  LDL.LU.64 R2, [R1+0xdd8] ;  /* 0x000dd80001027983 */ /* 0x000f280000300a00 */
[----:B------:R-:W-:Y:S04]  /*19500*/  STL.64 [R1+0x28], R10 ;  /* 0x0000280a01007387 */ /* 0x000fe80000100a00 */
[----:B------:R-:W3:Y:S04]  /*19510*/  LDL.LU.64 R216, [R1+0x460] ;  /* 0x0004600001d87983 */ /* 0x000ee80000300a00 */
[----:B------:R1:W-:Y:S02]  /*19520*/  STL.64 [R1+0x70], R8 ;  /* 0x0000700801007387 */ /* 0x0003e40000100a00 */
[----:B-1----:R-:W-:-:S05]  /*19530*/  IMAD.WIDE R8, R249, 0x4, R190 ;  /* 0x00000004f9087825 */ /* 0x002fca00078e02be */
[----:B------:R1:W-:Y:S04]  /*19540*/  STL.64 [R1+0xb0], R8 ;  /* 0x0000b00801007387 */ /* 0x0003e80000100a00 */
[----:B--2---:R-:W-:Y:S01]  /*19550*/  LDGSTS.E [R230+0x7b80], desc[UR20][R210.64], P1 ;  /* 0x07b80000d2e67fae */ /* 0x004fe200089a1014 */
[----:B-1----:R-:W-:-:S03]  /*19560*/  IMAD.WIDE R8, R249, 0x4, R6 ;  /* 0x00000004f9087825 */ /* 0x002fc600078e0206 */
[----:B------:R-:W2:Y:S01]  /*19570*/  LDL.LU.64 R6, [R1+0xdd0] ;  /* 0x000dd00001067983 */ /* 0x000ea20000300a00 */
[----:B------:R-:W-:-:S03]  /*19580*/  IMAD.WIDE R10, R249, 0x4, R238 ;  /* 0x00000004f90a7825 */ /* 0x000fc600078e02ee */
[----:B------:R-:W2:Y:S04]  /*19590*/  LDL.LU R238, [R1+0xdc8] ;  /* 0x000dc80001ee7983 */ /* 0x000ea80000300800 */
[----:B------:R1:W-:Y:S04]  /*195a0*/  STL.64 [R1+0x20], R8 ;  /* 0x0000200801007387 */ /* 0x0003e80000100a00 */
[----:B------:R-:W-:Y:S01]  /*195b0*/  STL.64 [R1+0x68], R10 ;  /* 0x0000680a01007387 */ /* 0x000fe20000100a00 */
[----:B-1----:R-:W-:-:S05]  /*195c0*/  IMAD.WIDE R8, R249, 0x4, R200 ;  /* 0x00000004f9087825 */ /* 0x002fca00078e02c8 */
[----:B------:R1:W-:Y:S01]  /*195d0*/  STL.64 [R1+0xa8], R8 ;  /* 0x0000a80801007387 */ /* 0x0003e20000100a00 */
[----:B------:R-:W-:-:S04]  /*195e0*/  IMAD.WIDE R106, R249, 0x4, R218 ;  /* 0x00000004f96a7825 */ /* 0x000fc800078e02da */
[----:B----4-:R-:W-:-:S04]  /*195f0*/  IMAD.WIDE R72, R249, 0x4, R2 ;  /* 0x00000004f9487825 */ /* 0x010fc800078e0202 */
[----:B------:R-:W-:-:S04]  /*19600*/  IMAD.WIDE R110, R249, 0x4, R212 ;  /* 0x00000004f96e7825 */ /* 0x000fc800078e02d4 */
[C---:B------:R-:W-:Y:S01]  /*19610*/  IMAD.WIDE R108, R249.reuse, 0x4, R214 ;  /* 0x00000004f96c7825 */ /* 0x040fe200078e02d6 */
[----:B---3--:R3:W-:Y:S03]  /*19620*/  LDGSTS.E [R230+0x7f80], desc[UR20][R216.64], P1 ;  /* 0x07f80000d8e67fae */ /* 0x0087e600089a1014 */
[C---:B--2---:R-:W-:Y:S01]  /*19630*/  IMAD.WIDE R74, R249.reuse, 0x4, R6 ;  /* 0x00000004f94a7825 */ /* 0x044fe200078e0206 */
[----:B------:R-:W2:Y:S01]  /*19640*/  S2R R239, SR_TID.X ;  /* 0x0000000000ef7919 */ /* 0x000ea20000002100 */
[----:B------:R-:W4:Y:S02]  /*19650*/  LDL.LU.64 R6, [R1+0xdc0] ;  /* 0x000dc00001067983 */ /* 0x000f240000300a00 */
[C---:B-1----:R-:W-:Y:S02]  /*19660*/  IMAD.WIDE R8, R249.reuse, 0x4, R240 ;  /* 0x00000004f9087825 */ /* 0x042fe400078e02f0 */
[----:B------:R-:W2:Y:S02]  /*19670*/  LDL.LU R240, [R1+0xdbc] ;  /* 0x000dbc0001f07983 */ /* 0x000ea40000300800 */
[----:B------:R-:W-:-:S02]  /*19680*/  IMAD.WIDE R10, R249, 0x4, R242 ;  /* 0x00000004f90a7825 */ /* 0x000fc400078e02f2 */
[----:B------:R-:W2:Y:S04]  /*19690*/  LDL.LU R242, [R1+0xdb8] ;  /* 0x000db80001f27983 */ /* 0x000ea80000300800 */
[----:B------:R1:W-:Y:S04]  /*196a0*/  STL.64 [R1+0x18], R8 ;  /* 0x0000180801007387 */ /* 0x0003e80000100a00 */
[----:B------:R-:W-:Y:S01]  /*196b0*/  STL.64 [R1+0x60], R10 ;  /* 0x0000600a01007387 */ /* 0x000fe20000100a00 */
[----:B------:R-:W-:Y:S01]  /*196c0*/  UIADD3 UR4, UPT, UPT, UR14, -0x80, URZ ;  /* 0xffffff800e047890 */ /* 0x000fe2000fffe0ff */
[----:B------:R-:W-:-:S02]  /*196d0*/  VIADD R169, R169, 0x7f ;  /* 0x0000007fa9a97836 */ /* 0x000fc40000000000 */
[----:B------:R-:W0:Y:S01]  /*196e0*/  LDGDEPBAR ;  /* 0x00000000000079af */ /* 0x000e220000000000 */
[----:B-1----:R-:W-:-:S05]  /*196f0*/  IMAD.WIDE R8, R249, 0x4, R210 ;  /* 0x00000004f9087825 */ /* 0x002fca00078e02d2 */
[----:B------:R1:W-:Y:S02]  /*19700*/  STL.64 [R1+0xa0], R8 ;  /* 0x0000a00801007387 */ /* 0x0003e40000100a00 */
[----:B-1----:R-:W-:-:S04]  /*19710*/  IMAD.WIDE R8, R249, 0x4, R244 ;  /* 0x00000004f9087825 */ /* 0x002fc800078e02f4 */
[C---:B----4-:R-:W-:Y:S02]  /*19720*/  IMAD.WIDE R76, R249.reuse, 0x4, R6 ;  /* 0x00000004f94c7825 */ /* 0x050fe400078e0206 */
[----:B------:R-:W4:Y:S04]  /*19730*/  LDL.LU.64 R6, [R1+0xdb0] ;  /* 0x000db00001067983 */ /* 0x000f280000300a00 */
[----:B------:R-:W3:Y:S04]  /*19740*/  LDL.LU.64 R2, [R1+0xda8] ;  /* 0x000da80001027983 */ /* 0x000ee80000300a00 */
[----:B------:R-:W3:Y:S04]  /*19750*/  LDL.LU.64 R244, [R1+0xda0] ;  /* 0x000da00001f47983 */ /* 0x000ee80000300a00 */
[----:B------:R-:W3:Y:S04]  /*19760*/  LDL.LU.64 R218, [R1+0x458] ;  /* 0x0004580001da7983 */ /* 0x000ee80000300a00 */
[----:B------:R1:W-:Y:S02]  /*19770*/  STL.64 [R1+0x10], R8 ;  /* 0x0000100801007387 */ /* 0x0003e40000100a00 */
[----:B-1----:R-:W-:-:S02]  /*19780*/  IMAD.WIDE R8, R249, 0x4, R246 ;  /* 0x00000004f9087825 */ /* 0x002fc400078e02f6 */
[----:B------:R-:W4:Y:S04]  /*19790*/  LDL.LU.64 R246, [R1+0xd98] ;  /* 0x000d980001f67983 */ /* 0x000f280000300a00 */
[----:B------:R1:W-:Y:S04]  /*197a0*/  STL.64 [R1+0x58], R8 ;  /* 0x0000580801007387 */ /* 0x0003e80000100a00 */
[----:B------:R-:W4:Y:S04]  /*197b0*/  LDL.LU.64 R212, [R1+0x468] ;  /* 0x0004680001d47983 */ /* 0x000f280000300a00 */
[----:B------:R-:W4:Y:S01]  /*197c0*/  LDL.LU.64 R214, [R1+0x470] ;  /* 0x0004700001d67983 */ /* 0x000f220000300a00 */
[----:B-1----:R-:W-:-:S05]  /*197d0*/  IMAD.WIDE R8, R249, 0x4, R216 ;  /* 0x00000004f9087825 */ /* 0x002fca00078e02d8 */
[----:B------:R1:W-:Y:S04]  /*197e0*/  STL.64 [R1+0x98], R8 ;  /* 0x0000980801007387 */ /* 0x0003e80000100a00 */
[----:B------:R-:W4:Y:S01]  /*197f0*/  LDL.LU.64 R216, [R1+0x480] ;  /* 0x0004800001d87983 */ /* 0x000f220000300a00 */
[----:B------:R-:W1:Y:S01]  /*19800*/  S2R R241, SR_TID.X ;  /* 0x0000000000f17919 */ /* 0x000e620000002100 */
[----:B------:R-:W-:Y:S02]  /*19810*/  ISETP.GT.AND P0, PT, R169, 0xff, PT ;  /* 0x000000ffa900780c */ /* 0x000fe40003f04270 */
[----:B--2---:R-:W-:-:S04]  /*19820*/  LEA.HI R237, R239, 0xe, RZ, 0x1a ;  /* 0x0000000eefed7811 */ /* 0x004fc800078fd0ff */
[----:B------:R-:W-:Y:S02]  /*19830*/  ISETP.GE.AND P4, PT, R237, UR4, PT ;  /* 0x00000004ed007c0c */ /* 0x000fe4000bf86270 */
[----:B-1----:R-:W-:-:S04]  /*19840*/  LOP3.LUT R243, R241, 0x7f, RZ, 0xc0, !PT ;  /* 0x0000007ff1f37812 */ /* 0x002fc800078ec0ff */
[----:B------:R-:W-:Y:S01]  /*19850*/  ISETP.GE.AND P2, PT, R243, UR4, PT ;  /* 0x00000004f3007c0c */ /* 0x000fe2000bf46270 */
[----:B------:R-:W-:-:S04]  /*19860*/  IMAD.WIDE R114, R249, 0x4, R204 ;  /* 0x00000004f9727825 */ /* 0x000fc800078e02cc */
[----:B------:R-:W-:Y:S01]  /*19870*/  IMAD.WIDE R112, R249, 0x4, R206 ;  /* 0x00000004f9707825 */ /* 0x000fe200078e02ce */
[----:B------:R-:W-:Y:S03]  /*19880*/  BAR.SYNC.DEFER_BLOCKING 0x0 ;  /* 0x0000000000007b1d */ /* 0x000fe60000010000 */
[----:B---3--:R-:W-:-:S03]  /*19890*/  IMAD.WIDE R70, R168, 0x4, R218 ;  /* 0x00000004a8467825 */ /* 0x008fc600078e02da */
[----:B------:R-:W2:Y:S01]  /*198a0*/  LDL.LU.64 R218, [R1+0x488] ;  /* 0x0004880001da7983 */ /* 0x000ea20000300a00 */
[----:B------:R-:W-:Y:S02]  /*198b0*/  ISETP.GE.AND P1, PT, R2, UR4, PT ;  /* 0x0000000402007c0c */ /* 0x000fe4000bf26270 */
[----:B------:R-:W-:Y:S02]  /*198c0*/  SEL R8, RZ, 0x4, P2 ;  /* 0x00000004ff087807 */ /* 0x000fe40001000000 */
[----:B------:R-:W-:Y:S02]  /*198d0*/  SEL R9, RZ, 0x4, P1 ;  /* 0x00000004ff097807 */ /* 0x000fe40000800000 */
[----:B------:R-:W-:Y:S02]  /*198e0*/  SEL R8, R8, RZ, P0 ;  /* 0x000000ff08087207 */ /* 0x000fe40000000000 */
[----:B------:R-:W-:Y:S02]  /*198f0*/  LOP3.LUT R239, R2, 0x2, RZ, 0xfc, !PT ;  /* 0x0000000202ef7812 */ /* 0x000fe400078efcff */
[----:B------:R-:W-:-:S02]  /*19900*/  SEL R9, R9, RZ, P0 ;  /* 0x000000ff09097207 */ /* 0x000fc40000000000 */
[----:B------:R-:W-:Y:S02]  /*19910*/  ISETP.NE.U32.AND P3, PT, R8, RZ, PT ;  /* 0x000000ff0800720c */ /* 0x000fe40003f65070 */
[----:B------:R-:W-:Y:S02]  /*19920*/  ISETP.GE.AND P1, PT, R239, UR4, PT ;  /* 0x00000004ef007c0c */ /* 0x000fe4000bf26270 */
[----:B------:R-:W-:Y:S02]  /*19930*/  SEL R8, RZ, 0x4, P4 ;  /* 0x00000004ff087807 */ /* 0x000fe40002000000 */
[----:B------:R-:W-:Y:S02]  /*19940*/  LOP3.LUT R239, R2, 0x20, RZ, 0xfc, !PT ;  /* 0x0000002002ef7812 */ /* 0x000fe400078efcff */
[----:B------:R-:W-:Y:S02]  /*19950*/  ISETP.NE.U32.AND P2, PT, R9, RZ, PT ;  /* 0x000000ff0900720c */ /* 0x000fe40003f45070 */
[----:B------:R-:W-:-:S02]  /*19960*/  SEL R8, R8, RZ, P0 ;  /* 0x000000ff08087207 */ /* 0x000fc40000000000 */
[----:B------:R-:W-:Y:S02]  /*19970*/  ISETP.GE.AND P6, PT, R239, UR4, PT ;  /* 0x00000004ef007c0c */ /* 0x000fe4000bfc6270 */
[----:B------:R-:W-:Y:S02]  /*19980*/  ISETP.NE.U32.AND P4, PT, R8, RZ, PT ;  /* 0x000000ff0800720c */ /* 0x000fe40003f85070 */
[----:B------:R-:W-:Y:S02]  /*19990*/  SEL R8, RZ, 0x4, P6 ;  /* 0x00000004ff087807 */ /* 0x000fe40003000000 */
[----:B------:R-:W-:Y:S02]  /*199a0*/  LOP3.LUT R239, R2, 0x22, RZ, 0xfc, !PT ;  /* 0x0000002202ef7812 */ /* 0x000fe400078efcff */
[----:B------:R-:W-:Y:S01]  /*199b0*/  SEL R8, R8, RZ, P0 ;  /* 0x000000ff08087207 */ /* 0x000fe20000000000 */
[----:B------:R-:W-:Y:S01]  /*199c0*/  @!PT LDS RZ, [RZ] ;  /* 0x00000000fffff984 */ /* 0x000fe20000000800 */
[----:B------:R-:W-:Y:S01]  /*199d0*/  @!PT LDS RZ, [RZ] ;  /* 0x00000000fffff984 */ /* 0x000fe20000000800 */
[----:B------:R-:W-:Y:S01]  /*199e0*/  @!PT LDS RZ, [RZ] ;  /* 0x00000000fffff984 */ /* 0x000fe20000000800 */
[----:B------:R-:W-:Y:S01]  /*199f0*/  LDGSTS.E [R252+0x68000], desc[UR20][R70.64], P2 ;  /* 0x6800000046fc7fae */ /* 0x000fe200091a1014 */
[----:B------:R-:W-:-:S02]  /*19a00*/  ISETP.GE.AND P6, PT, R239, UR4, PT ;  /* 0x00000004ef007c0c */ /* 0x000fc4000bfc6270 */
[----:B------:R-:W-:Y:S02]  /*19a10*/  LOP3.LUT R233, R2, 0x40, RZ, 0xfc, !PT ;  /* 0x0000004002e97812 */ /* 0x000fe400078efcff */
[----:B------:R-:W-:Y:S02]  /*19a20*/  ISETP.NE.U32.AND P2, PT, R8, RZ, PT ;  /* 0x000000ff0800720c */ /* 0x000fe40003f45070 */
[----:B------:R-:W-:Y:S02]  /*19a30*/  SEL R9, RZ, 0x4, P1 ;  /* 0x00000004ff097807 */ /* 0x000fe40000800000 */
[----:B------:R-:W-:Y:S02]  /*19a40*/  SEL R8, RZ, 0x4, P6 ;  /* 0x00000004ff087807 */ /* 0x000fe40003000000 */
[----:B------:R-:W-:Y:S02]  /*19a50*/  ISETP.GE.AND P6, PT, R233, UR4, PT ;  /* 0x00000004e9007c0c */ /* 0x000fe4000bfc6270 */
[----:B------:R-:W-:-:S02]  /*19a60*/  SEL R9, R9, RZ, P0 ;  /* 0x000000ff09097207 */ /* 0x000fc40000000000 */
[----:B------:R-:W-:Y:S02]  /*19a70*/  SEL R8, R8, RZ, P0 ;  /* 0x000000ff08087207 */ /* 0x000fe40000000000 */
[----:B------:R-:W-:Y:S01]  /*19a80*/  SEL R10, RZ, 0x4, P6 ;  /* 0x00000004ff0a7807 */ /* 0x000fe20003000000 */
[----:B------:R-:W-:Y:S01]  /*19a90*/  STL.64 [R1+0xca0], R70 ;  /* 0x000ca04601007387 */ /* 0x000fe20000100a00 */
[----:B------:R-:W-:Y:S02]  /*19aa0*/  ISETP.NE.U32.AND P1, PT, R9, RZ, PT ;  /* 0x000000ff0900720c */ /* 0x000fe40003f25070 */
[----:B------:R-:W-:Y:S01]  /*19ab0*/  ISETP.NE.U32.AND P6, PT, R8, RZ, PT ;  /* 0x000000ff0800720c */ /* 0x000fe20003fc5070 */
[C---:B----4-:R-:W-:Y:S02]  /*19ac0*/  IMAD.WIDE R8, R168.reuse, 0x4, R212 ;  /* 0x00000004a8087825 */ /* 0x050fe400078e02d4 */
[----:B------:R-:W3:Y:S02]  /*19ad0*/  LDL.LU.64 R212, [R1+0x490] ;  /* 0x0004900001d47983 */ /* 0x000ee40000300a00 */
[----:B------:R-:W-:-:S02]  /*19ae0*/  IMAD.WIDE R38, R168, 0x4, R214 ;  /* 0x00000004a8267825 */ /* 0x000fc400078e02d6 */
[----:B------:R-:W4:Y:S01]  /*19af0*/  LDL.LU.64 R214, [R1+0x498] ;  /* 0x0004980001d67983 */ /* 0x000f220000300a00 */
[----:B------:R-:W-:Y:S02]  /*19b00*/  LOP3.LUT R239, R2, 0x42, RZ, 0xfc, !PT ;  /* 0x0000004202ef7812 */ /* 0x000fe400078efcff */
[----:B------:R-:W-:Y:S01]  /*19b10*/  SEL R10, R10, RZ, P0 ;  /* 0x000000ff0a0a7207 */ /* 0x000fe20000000000 */
[----:B------:R-:W-:Y:S01]  /*19b20*/  LDGSTS.E [R252+0x68008], desc[UR20][R8.64], P1 ;  /* 0x6800800008fc7fae */ /* 0x000fe200089a1014 */
[----:B------:R-:W-:Y:S02]  /*19b30*/  ISETP.GE.AND P1, PT, R239, UR4, PT ;  /* 0x00000004ef007c0c */ /* 0x000fe4000bf26270 */
[----:B------:R-:W-:Y:S01]  /*19b40*/  LOP3.LUT R239, R2, 0x60, RZ, 0xfc, !PT ;  /* 0x0000006002ef7812 */ /* 0x000fe200078efcff */
[----:B------:R-:W-:Y:S01]  /*19b50*/  LDGSTS.E [R252+0x6a000], desc[UR20][R38.64], P2 ;  /* 0x6a00000026fc7fae */ /* 0x000fe200091a1014 */
[----:B------:R-:W-:Y:S02]  /*19b60*/  ISETP.NE.U32.AND P2, PT, R10, RZ, PT ;  /* 0x000000ff0a00720c */ /* 0x000fe40003f45070 */
[----:B------:R-:W-:-:S02]  /*19b70*/  SEL R10, RZ, 0x4, P1 ;  /* 0x00000004ff0a7807 */ /* 0x000fc40000800000 */
[----:B------:R-:W-:Y:S01]  /*19b80*/  ISETP.GE.AND P1, PT, R239, UR4, PT ;  /* 0x00000004ef007c0c */ /* 0x000fe2000bf26270 */
[----:B------:R1:W-:Y:S01]  /*19b90*/  STL.64 [R1+0xca8], R8 ;  /* 0x000ca80801007387 */ /* 0x0003e20000100a00 */
[----:B------:R-:W-:Y:S01]  /*19ba0*/  SEL R10, R10, RZ, P0 ;  /* 0x000000ff0a0a7207 */ /* 0x000fe20000000000 */
[----:B------:R-:W-:Y:S01]  /*19bb0*/  IMAD.WIDE R40, R168, 0x4, R216 ;  /* 0x00000004a8287825 */ /* 0x000fe200078e02d8 */
[----:B------:R-:W-:Y:S01]  /*19bc0*/  SEL R12, RZ, 0x4, P1 ;  /* 0x00000004ff0c7807 */ /* 0x000fe20000800000 */
[----:B------:R-:W-:Y:S01]  /*19bd0*/  STL.64 [R1+0xcb0], R38 ;  /* 0x000cb02601007387 */ /* 0x000fe20000100a00 */
[----:B------:R-:W-:-:S03]  /*19be0*/  ISETP.NE.U32.AND P1, PT, R10, RZ, PT ;  /* 0x000000ff0a00720c */ /* 0x000fc60003f25070 */
[----:B------:R-:W4:Y:S01]  /*19bf0*/  LDL.LU.64 R216, [R1+0x4a0] ;  /* 0x0004a00001d87983 */ /* 0x000f220000300a00 */
[----:B------:R-:W-:Y:S01]  /*19c00*/  IMAD.WIDE R78, R249, 0x4, R208 ;  /* 0x00000004f94e7825 */ /* 0x000fe200078e02d0 */
[----:B------:R-:W-:Y:S02]  /*19c10*/  LOP3.LUT R239, R2, 0x62, RZ, 0xfc, !PT ;  /* 0x0000006202ef7812 */ /* 0x000fe400078efcff */
[----:B------:R-:W-:Y:S01]  /*19c20*/  LDGSTS.E [R252+0x6a008], desc[UR20][R40.64], P6 ;  /* 0x6a00800028fc7fae */ /* 0x000fe2000b1a1014 */
[----:B--2---:R-:W-:-:S03]  /*19c30*/  IMAD.WIDE R10, R168, 0x4, R218 ;  /* 0x00000004a80a7825 */ /* 0x004fc600078e02da */
[----:B------:R-:W2:Y:S04]  /*19c40*/  LDL.LU.64 R218, [R1+0x4b0] ;  /* 0x0004b00001da7983 */ /* 0x000ea80000300a00 */
[----:B------:R-:W-:Y:S04]  /*19c50*/  STL.64 [R1+0xcb8], R40 ;  /* 0x000cb82801007387 */ /* 0x000fe80000100a00 */
[----:B------:R-:W-:Y:S04]  /*19c60*/  STL.64 [R1+0xcc0], R10 ;  /* 0x000cc00a01007387 */ /* 0x000fe80000100a00 */
[----:B------:R-:W2:Y:S04]  /*19c70*/  LDL.LU.64 R204, [R1+0x4b8] ;  /* 0x0004b80001cc7983 */ /* 0x000ea80000300a00 */
[----:B------:R-:W2:Y:S01]  /*19c80*/  LDL.LU.64 R206, [R1+0x4c8] ;  /* 0x0004c80001ce7983 */ /* 0x000ea20000300a00 */
[----:B------:R-:W-:-:S02]  /*19c90*/  SEL R12, R12, RZ, P0 ;  /* 0x000000ff0c0c7207 */ /* 0x000fc40000000000 */
[----:B------:R-:W-:Y:S01]  /*19ca0*/  ISETP.GE.AND P6, PT, R239, UR4, PT ;  /* 0x00000004ef007c0c */ /* 0x000fe2000bfc6270 */
[----:B------:R-:W-:Y:S01]  /*19cb0*/  LDGSTS.E [R252+0x6c000], desc[UR20][R10.64], P2 ;  /* 0x6c0000000afc7fae */ /* 0x000fe200091a1014 */
[----:B------:R-:W-:Y:S02]  /*19cc0*/  LOP3.LUT R239, R2, 0x4, RZ, 0xfc, !PT ;  /* 0x0000000402ef7812 */ /* 0x000fe400078efcff */
[----:B------:R-:W-:Y:S02]  /*19cd0*/  ISETP.NE.U32.AND P2, PT, R12, RZ, PT ;  /* 0x000000ff0c00720c */ /* 0x000fe40003f45070 */
[----:B------:R-:W-:Y:S02]  /*19ce0*/  SEL R12, RZ, 0x4, P6 ;  /* 0x00000004ff0c7807 */ /* 0x000fe40003000000 */
[----:B------:R-:W-:Y:S01]  /*19cf0*/  ISETP.GE.AND P6, PT, R239, UR4, PT ;  /* 0x00000004ef007c0c */ /* 0x000fe2000bfc6270 */
[----:B---3--:R-:W-:-:S04]  /*19d00*/  IMAD.WIDE R212, R168, 0x4, R212 ;  /* 0x00000004a8d47825 */ /* 0x008fc800078e02d4 */
[----:B----4-:R-:W-:Y:S01]  /*19d10*/  IMAD.WIDE R214, R168, 0x4, R214 ;  /* 0x00000004a8d67825 */ /* 0x010fe200078e02d6 */
[----:B------:R-:W-:Y:S04]  /*19d20*/  STL.64 [R1+0xcc8], R212 ;  /* 0x000cc8d401007387 */ /* 0x000fe80000100a00 */
[----:B------:R-:W-:Y:S04]  /*19d30*/  STL.64 [R1+0xcd0], R214 ;  /* 0x000cd0d601007387 */ /* 0x000fe80000100a00 */
[----:B------:R-:W3:Y:S04]  /*19d40*/  LDL.LU.64 R208, [R1+0x4d8] ;  /* 0x0004d80001d07983 */ /* 0x000ee80000300a00 */
[----:B------:R-:W4:Y:S01]  /*19d50*/  LDL.LU.64 R210, [R1+0x4e0] ;  /* 0x0004e00001d27983 */ /* 0x000f220000300a00 */
[----:B------:R-:W-:-:S02]  /*19d60*/  SEL R12, R12, RZ, P0 ;  /* 0x000000ff0c0c7207 */ /* 0x000fc40000000000 */
[----:B------:R-:W-:Y:S01]  /*19d70*/  SEL R13, RZ, 0x4, P6 ;  /* 0x00000004ff0d7807 */ /* 0x000fe20003000000 */
[----:B------:R-:W-:Y:S01]  /*19d80*/  LDGSTS.E [R252+0x6c008], desc[UR20][R212.64], P1 ;  /* 0x6c008000d4fc7fae */ /* 0x000fe200089a1014 */
[----:B------:R-:W-:Y:S02]  /*19d90*/  LOP3.LUT R239, R2, 0x6, RZ, 0xfc, !PT ;  /* 0x0000000602ef7812 */ /* 0x000fe400078efcff */
[----:B------:R-:W-:Y:S01]  /*19da0*/  ISETP.NE.U32.AND P6, PT, R12, RZ, PT ;  /* 0x000000ff0c00720c */ /* 0x000fe20003fc5070 */
[----:B------:R-:W-:Y:S01]  /*19db0*/  LDGSTS.E [R252+0x6e000], desc[UR20][R214.64], P2 ;  /* 0x6e000000d6fc7fae */ /* 0x000fe200091a1014 */
[----:B------:R-:W-:Y:S02]  /*19dc0*/  SEL R12, R13, RZ, P0 ;  /* 0x000000ff0d0c7207 */ /* 0x000fe40000000000 */
[----:B------:R-:W-:Y:S02]  /*19dd0*/  ISETP.GE.AND P1, PT, R239, UR4, PT ;  /* 0x00000004ef007c0c */ /* 0x000fe4000bf26270 */
[----:B------:R-:W-:-:S02]  /*19de0*/  LOP3.LUT R239, R2, 0x24, RZ, 0xfc, !PT ;  /* 0x0000002402ef7812 */ /* 0x000fc400078efcff */
[----:B------:R-:W-:Y:S02]  /*19df0*/  ISETP.NE.U32.AND P2, PT, R12, RZ, PT ;  /* 0x000000ff0c00720c */ /* 0x000fe40003f45070 */
[----:B------:R-:W-:Y:S02]  /*19e00*/  SEL R12, RZ, 0x4, P1 ;  /* 0x00000004ff0c7807 */ /* 0x000fe40000800000 */
[----:B------:R-:W-:Y:S01]  /*19e10*/  ISETP.GE.AND P1, PT, R239, UR4, PT ;  /* 0x00000004ef007c0c */ /* 0x000fe2000bf26270 */
[----:B------:R-:W-:Y:S01]  /*19e20*/  IMAD.WIDE R216, R168, 0x4, R216 ;  /* 0x00000004a8d87825 */ /* 0x000fe200078e02d8 */
[----:B------:R-:W-:Y:S02]  /*19e30*/  SEL R12, R12, RZ, P0 ;  /* 0x000000ff0c0c7207 */ /* 0x000fe40000000000 */
[----:B------:R-:W-:Y:S02]  /*19e40*/  SEL R13, RZ, 0x4, P1 ;  /* 0x00000004ff0d7807 */ /* 0x000fe40000800000 */
[----:B------:R-:W-:Y:S01]  /*19e50*/  LOP3.LUT R239, R2, 0x26, RZ, 0xfc, !PT ;  /* 0x0000002602ef7812 */ /* 0x000fe200078efcff */
[----:B------:R-:W-:Y:S01]  /*19e60*/  LDGSTS.E [R252+0x6e008], desc[UR20][R216.64], P6 ;  /* 0x6e008000d8fc7fae */ /* 0x000fe2000b1a1014 */
[----:B------:R-:W-:-:S02]  /*19e70*/  ISETP.NE.U32.AND P1, PT, R12, RZ, PT ;  /* 0x000000ff0c00720c */ /* 0x000fc40003f25070 */
[----:B------:R-:W-:Y:S02]  /*19e80*/  SEL R12, R13, RZ, P0 ;  /* 0x000000ff0d0c7207 */ /* 0x000fe40000000000 */
[----:B------:R-:W-:Y:S02]  /*19e90*/  ISETP.GE.AND P6, PT, R239, UR4, PT ;  /* 0x00000004ef007c0c */ /* 0x000fe4000bfc6270 */
[----:B------:R-:W-:Y:S01]  /*19ea0*/  LOP3.LUT R239, R2, 0x44, RZ, 0xfc, !PT ;  /* 0x0000004402ef7812 */ /* 0x000fe200078efcff */
[----:B------:R-:W-:Y:S01]  /*19eb0*/  STL.64 [R1+0xcd8], R216 ;  /* 0x000cd8d801007387 */ /* 0x000fe20000100a00 */
[----:B--2---:R-:W-:-:S05]  /*19ec0*/  IMAD.WIDE R218, R168, 0x4, R218 ;  /* 0x00000004a8da7825 */ /* 0x004fca00078e02da */
[----:B------:R-:W-:Y:S01]  /*19ed0*/  LDGSTS.E [R248+0x68000], desc[UR20][R218.64], P2 ;  /* 0x68000000daf87fae */ /* 0x000fe200091a1014 */
[----:B------:R-:W-:Y:S02]  /*19ee0*/  ISETP.NE.U32.AND P2, PT, R12, RZ, PT ;  /* 0x000000ff0c00720c */ /* 0x000fe40003f45070 */
[----:B------:R-:W-:Y:S02]  /*19ef0*/  SEL R12, RZ, 0x4, P6 ;  /* 0x00000004ff0c7807 */ /* 0x000fe40003000000 */
[----:B------:R-:W-:Y:S02]  /*19f00*/  ISETP.GE.AND P6, PT, R239, UR4, PT ;  /* 0x00000004ef007c0c */ /* 0x000fe4000bfc6270 */
[----:B------:R-:W-:Y:S02]  /*19f10*/  SEL R12, R12, RZ, P0 ;  /* 0x000000ff0c0c7207 */ /* 0x000fe40000000000 */
[----:B------:R-:W-:Y:S01]  /*19f20*/  SEL R14, RZ, 0x4, P6 ;  /* 0x00000004ff0e7807 */ /* 0x000fe20003000000 */
[----:B------:R-:W-:Y:S01]  /*19f30*/  STL.64 [R1+0xce0], R218 ;  /* 0x000ce0da01007387 */ /* 0x000fe20000100a00 */
[----:B------:R-:W-:Y:S01]  /*19f40*/  ISETP.NE.U32.AND P6, PT, R12, RZ, PT ;  /* 0x000000ff0c00720c */ /* 0x000fe20003fc5070 */
[----:B------:R-:W-:-:S02]  /*19f50*/  IMAD.WIDE R12, R168, 0x4, R204 ;  /* 0x00000004a80c7825 */ /* 0x000fc400078e02cc */
[----:B------:R-:W2:Y:S02]  /*19f60*/  LDL.LU.64 R204, [R1+0x4f0] ;  /* 0x0004f00001cc7983 */ /* 0x000ea40000300a00 */
[----:B------:R-:W-:Y:S02]  /*19f70*/  IMAD.WIDE R42, R168, 0x4, R206 ;  /* 0x00000004a82a7825 */ /* 0x000fe400078e02ce */
[----:B------:R-:W2:Y:S01]  /*19f80*/  LDL.LU.64 R206, [R1+0x4f8] ;  /* 0x0004f80001ce7983 */ /* 0x000ea20000300a00 */
[----:B------:R-:W-:Y:S02]  /*19f90*/  LOP3.LUT R239, R2, 0x46, RZ, 0xfc, !PT ;  /* 0x0000004602ef7812 */ /* 0x000fe400078efcff */
[----:B------:R-:W-:Y:S01]  /*19fa0*/  SEL R14, R14, RZ, P0 ;  /* 0x000000ff0e0e7207 */ /* 0x000fe20000000000 */
[----:B------:R-:W-:Y:S01]  /*19fb0*/  LDGSTS.E [R248+0x68008], desc[UR20][R12.64], P1 ;  /* 0x680080000cf87fae */ /* 0x000fe200089a1014 */
[----:B------:R-:W-:Y:S02]  /*19fc0*/  ISETP.GE.AND P1, PT, R239, UR4, PT ;  /* 0x00000004ef007c0c */ /* 0x000fe4000bf26270 */
[----:B------:R-:W-:Y:S01]  /*19fd0*/  LOP3.LUT R239, R2, 0x64, RZ, 0xfc, !PT ;  /* 0x0000006402ef7812 */ /* 0x000fe200078efcff */
[----:B------:R-:W-:Y:S01]  /*19fe0*/  LDGSTS.E [R248+0x6a000], desc[UR20][R42.64], P2 ;  /* 0x6a0000002af87fae */ /* 0x000fe200091a1014 */
[----:B------:R-:W-:-:S02]  /*19ff0*/  ISETP.NE.U32.AND P2, PT, R14, RZ, PT ;  /* 0x000000ff0e00720c */ /* 0x000fc40003f45070 */
[----:B------:R-:W-:Y:S02]  /*1a000*/  SEL R14, RZ, 0x4, P1 ;  /* 0x00000004ff0e7807 */ /* 0x000fe40000800000 */
[----:B------:R-:W-:Y:S01]  /*1a010*/  ISETP.GE.AND P1, PT, R239, UR4, PT ;  /* 0x00000004ef007c0c */ /* 0x000fe2000bf26270 */
[----:B------:R-:W-:Y:S01]  /*1a020*/  STL.64 [R1+0xce8], R12 ;  /* 0x000ce80c01007387 */ /* 0x000fe20000100a00 */
[----:B------:R-:W-:Y:S02]  /*1a030*/  SEL R14, R14, RZ, P0 ;  /* 0x000000ff0e0e7207 */ /* 0x000fe40000000000 */
[----:B------:R-:W-:Y:S01]  /*1a040*/  SEL R16, RZ, 0x4, P1 ;  /* 0x00000004ff107807 */ /* 0x000fe20000800000 */
[----:B------:R-:W-:Y:S01]  /*1a050*/  STL.64 [R1+0xcf0], R42 ;  /* 0x000cf02a01007387 */ /* 0x000fe20000100a00 */
[----:B------:R-:W-:Y:S01]  /*1a060*/  ISETP.NE.U32.AND P1, PT, R14, RZ, PT ;  /* 0x000000ff0e00720c */ /* 0x000fe20003f25070 */
[----:B------:R-:W-:-:S04]  /*1a070*/  IMAD.WIDE R118, R249, 0x4, R196 ;  /* 0x00000004f9767825 */ /* 0x000fc800078e02c4 */
[C---:B---3--:R-:W-:Y:S02]  /*1a080*/  IMAD.WIDE R44, R168.reuse, 0x4, R208 ;  /* 0x00000004a82c7825 */ /* 0x048fe400078e02d0 */
[----:B------:R-:W3:Y:S02]  /*1a090*/  LDL.LU.64 R208, [R1+0x500] ;  /* 0x0005000001d07983 */ /* 0x000ee40000300a00 */
[----:B----4-:R-:W-:Y:S02]  /*1a0a0*/  IMAD.WIDE R14, R168, 0x4, R210 ;  /* 0x00000004a80e7825 */ /* 0x010fe400078e02d2 */
[----:B------:R-:W4:Y:S04]  /*1a0b0*/  LDL.LU.64 R210, [R1+0x510] ;  /* 0x0005100001d27983 */ /* 0x000f280000300a00 */
[----:B------:R-:W-:Y:S04]  /*1a0c0*/  STL.64 [R1+0xcf8], R44 ;  /* 0x000cf82c01007387 */ /* 0x000fe80000100a00 */
[----:B------:R-:W-:Y:S01]  /*1a0d0*/  STL.64 [R1+0xd00], R14 ;  /* 0x000d000e01007387 */ /* 0x000fe20000100a00 */
[----:B------:R-:W-:-:S03]  /*1a0e0*/  IMAD.WIDE R80, R249, 0x4, R198 ;  /* 0x00000004f9507825 */ /* 0x000fc600078e02c6 */
[----:B------:R-:W4:Y:S04]  /*1a0f0*/  LDL.LU.64 R196, [R1+0x518] ;  /* 0x0005180001c47983 */ /* 0x000f280000300a00 */
[----:B------:R-:W4:Y:S01]  /*1a100*/  LDL.LU.64 R198, [R1+0x528] ;  /* 0x0005280001c67983 */ /* 0x000f220000300a00 */
[----:B------:R-:W-:Y:S01]  /*1a110*/  IMAD.WIDE R116, R249, 0x4, R202 ;  /* 0x00000004f9747825 */ /* 0x000fe200078e02ca */
[----:B------:R-:W-:Y:S02]  /*1a120*/  LOP3.LUT R239, R2, 0x66, RZ, 0xfc, !PT ;  /* 0x0000006602ef7812 */ /* 0x000fe400078efcff */
[----:B------:R-:W-:Y:S01]  /*1a130*/  SEL R16, R16, RZ, P0 ;  /* 0x000000ff10107207 */ /* 0x000fe20000000000 */
[----:B------:R-:W-:Y:S01]  /*1a140*/  LDGSTS.E [R248+0x6a008], desc[UR20][R44.64], P6 ;  /* 0x6a0080002cf87fae */ /* 0x000fe2000b1a1014 */
[----:B--2---:R-:W-:-:S04]  /*1a150*/  IMAD.WIDE R204, R168, 0x4, R204 ;  /* 0x00000004a8cc7825 */ /* 0x004fc800078e02cc */
[----:B------:R-:W-:Y:S01]  /*1a160*/  IMAD.WIDE R206, R168, 0x4, R206 ;  /* 0x00000004a8ce7825 */ /* 0x000fe200078e02ce */
[----:B------:R-:W-:Y:S04]  /*1a170*/  STL.64 [R1+0xd08], R204 ;  /* 0x000d08cc01007387 */ /* 0x000fe80000100a00 */
[----:B------:R-:W-:Y:S04]  /*1a180*/  STL.64 [R1+0xd10], R206 ;  /* 0x000d10ce01007387 */ /* 0x000fe80000100a00 */
[----:B------:R-:W2:Y:S04]  /*1a190*/  LDL.LU.64 R200, [R1+0x530] ;  /* 0x0005300001c87983 */ /* 0x000ea80000300a00 */
[----:B------:R-:W2:Y:S01]  /*1a1a0*/  LDL.LU.64 R202, [R1+0x540] ;  /* 0x0005400001ca7983 */ /* 0x000ea20000300a00 */
[----:B------:R-:W-:-:S02]  /*1a1b0*/  ISETP.GE.AND P6, PT, R239, UR4, PT ;  /* 0x00000004ef007c0c */ /* 0x000fc4000bfc6270 */
[----:B------:R-:W-:Y:S01]  /*1a1c0*/  LOP3.LUT R239, R2, 0x8, RZ, 0xfc, !PT ;  /* 0x0000000802ef7812 */ /* 0x000fe200078efcff */
[----:B------:R-:W-:Y:S01]  /*1a1d0*/  LDGSTS.E [R248+0x6c000], desc[UR20][R14.64], P2 ;  /* 0x6c0000000ef87fae */ /* 0x000fe200091a1014 */
[----:B------:R-:W-:Y:S02]  /*1a1e0*/  ISETP.NE.U32.AND P2, PT, R16, RZ, PT ;  /* 0x000000ff1000720c */ /* 0x000fe40003f45070 */
[----:B------:R-:W-:Y:S01]  /*1a1f0*/  SEL R16, RZ, 0x4, P6 ;  /* 0x00000004ff107807 */ /* 0x000fe20003000000 */
[----:B------:R-:W-:Y:S01]  /*1a200*/  LDGSTS.E [R248+0x6c008], desc[UR20][R204.64], P1 ;  /* 0x6c008000ccf87fae */ /* 0x000fe200089a1014 */
[----:B------:R-:W-:Y:S02]  /*1a210*/  ISETP.GE.AND P6, PT, R239, UR4, PT ;  /* 0x00000004ef007c0c */ /* 0x000fe4000bfc6270 */
[----:B------:R-:W-:Y:S02]  /*1a220*/  SEL R16, R16, RZ, P0 ;  /* 0x000000ff10107207 */ /* 0x000fe40000000000 */
[----:B------:R-:W-:-:S02]  /*1a230*/  SEL R17, RZ, 0x4, P6 ;  /* 0x00000004ff117807 */ /* 0x000fc40003000000 */
[----:B------:R-:W-:Y:S02]  /*1a240*/  LOP3.LUT R239, R2, 0xa, RZ, 0xfc, !PT ;  /* 0x0000000a02ef7812 */ /* 0x000fe400078efcff */
[----:B------:R-:W-:Y:S01]  /*1a250*/  ISETP.NE.U32.AND P6, PT, R16, RZ, PT ;  /* 0x000000ff1000720c */ /* 0x000fe20003fc5070 */
[----:B------:R-:W-:Y:S01]  /*1a260*/  LDGSTS.E [R248+0x6e000], desc[UR20][R206.64], P2 ;  /* 0x6e000000cef87fae */ /* 0x000fe200091a1014 */
[----:B------:R-:W-:Y:S02]  /*1a270*/  SEL R16, R17, RZ, P0 ;  /* 0x000000ff11107207 */ /* 0x000fe40000000000 */
[----:B------:R-:W-:Y:S02]  /*1a280*/  ISETP.GE.AND P1, PT, R239, UR4, PT ;  /* 0x00000004ef007c0c */ /* 0x000fe4000bf26270 */
[----:B------:R-:W-:Y:S02]  /*1a290*/  LOP3.LUT R239, R2, 0x28, RZ, 0xfc, !PT ;  /* 0x0000002802ef7812 */ /* 0x000fe400078efcff */
[----:B------:R-:W-:-:S02]  /*1a2a0*/  ISETP.NE.U32.AND P2, PT, R16, RZ, PT ;  /* 0x000000ff1000720c */ /* 0x000fc40003f45070 */
[----:B------:R-:W-:Y:S02]  /*1a2b0*/  SEL R16, RZ, 0x4, P1 ;  /* 0x00000004ff107807 */ /* 0x000fe40000800000 */
[----:B------:R-:W-:Y:S02]  /*1a2c0*/  ISETP.GE.AND P1, PT, R239, UR4, PT ;  /* 0x00000004ef007c0c */ /* 0x000fe4000bf26270 */
[----:B------:R-:W-:Y:S02]  /*1a2d0*/  SEL R16, R16, RZ, P0 ;  /* 0x000000ff10107207 */ /* 0x000fe40000000000 */
[----:B------:R-:W-:Y:S01]  /*1a2e0*/  SEL R17, RZ, 0x4, P1 ;  /* 0x00000004ff117807 */ /* 0x000fe20000800000 */
[----:B---3--:R-:W-:Y:S01]  /*1a2f0*/  IMAD.WIDE R208, R168, 0x4, R208 ;  /* 0x00000004a8d07825 */ /* 0x008fe200078e02d0 */
[----:B------:R-:W-:Y:S02]  /*1a300*/  LOP3.LUT R239, R2, 0x2a, RZ, 0xfc, !PT ;  /* 0x0000002a02ef7812 */ /* 0x000fe400078efcff */
[----:B------:R-:W-:Y:S01]  /*1a310*/  ISETP.NE.U32.AND P1, PT, R16, RZ, PT ;  /* 0x000000ff1000720c */ /* 0x000fe20003f25070 */
[----:B----4-:R-:W-:Y:S01]  /*1a320*/  IMAD.WIDE R210, R168, 0x4, R210 ;  /* 0x00000004a8d27825 */ /* 0x010fe200078e02d2 */
[----:B------:R-:W-:Y:S01]  /*1a330*/  SEL R16, R17, RZ, P0 ;  /* 0x000000ff11107207 */ /* 0x000fe20000000000 */
[----:B------:R-:W-:Y:S01]  /*1a340*/  LDGSTS.E [R248+0x6e008], desc[UR20][R208.64], P6 ;  /* 0x6e008000d0f87fae */ /* 0x000fe2000b1a1014 */
[----:B------:R-:W-:-:S02]  /*1a350*/  ISETP.GE.AND P6, PT, R239, UR4, PT ;  /* 0x00000004ef007c0c */ /* 0x000fc4000bfc6270 */
[----:B------:R-:W-:Y:S01]  /*1a360*/  LOP3.LUT R239, R2, 0x48, RZ, 0xfc, !PT ;  /* 0x0000004802ef7812 */ /* 0x000fe200078efcff */
[----:B------:R-:W-:Y:S01]  /*1a370*/  LDGSTS.E [R247+0x68000], desc[UR20][R210.64], P2 ;  /* 0x68000000d2f77fae */ /* 0x000fe200091a1014 */
[----:B------:R-:W-:Y:S02]  /*1a380*/  ISETP.NE.U32.AND P2, PT, R16, RZ, PT ;  /* 0x000000ff1000720c */ /* 0x000fe40003f45070 */
[----:B------:R-:W-:Y:S02]  /*1a390*/  SEL R16, RZ, 0x4, P6 ;  /* 0x00000004ff107807 */ /* 0x000fe40003000000 */
[----:B------:R-:W-:Y:S02]  /*1a3a0*/  ISETP.GE.AND P6, PT, R239, UR4, PT ;  /* 0x00000004ef007c0c */ /* 0x000fe4000bfc6270 */
[----:B------:R-:W-:Y:S01]  /*1a3b0*/  SEL R16, R16, RZ, P0 ;  /* 0x000000ff10107207 */ /* 0x000fe20000000000 */
[----:B------:R-:W-:Y:S01]  /*1a3c0*/  STL.64 [R1+0xd18], R208 ;  /* 0x000d18d001007387 */ /* 0x000fe20000100a00 */
[----:B------:R-:W-:-:S02]  /*1a3d0*/  SEL R18, RZ, 0x4, P6 ;  /* 0x00000004ff127807 */ /* 0x000fc40003000000 */
[----:B------:R-:W-:Y:S01]  /*1a3e0*/  ISETP.NE.U32.AND P6, PT, R16, RZ, PT ;  /* 0x000000ff1000720c */ /* 0x000fe20003fc5070 */
[----:B------:R-:W-:Y:S01]  /*1a3f0*/  STL.64 [R1+0xd20], R210 ;  /* 0x000d20d201007387 */ /* 0x000fe20000100a00 */
[----:B------:R-:W-:-:S03]  /*1a400*/  IMAD.WIDE R16, R168, 0x4, R196 ;  /* 0x00000004a8107825 */ /* 0x000fc600078e02c4 */
[----:B------:R-:W3:Y:S01]  /*1a410*/  LDL.LU.64 R196, [R1+0x550] ;  /* 0x0005500001c47983 */ /* 0x000ee20000300a00 */
[----:B------:R-:W-:-:S03]  /*1a420*/  IMAD.WIDE R46, R168, 0x4, R198 ;  /* 0x00000004a82e7825 */ /* 0x000fc600078e02c6 */
        /* <DEDUP_REMOVED lines=10> */
[----:B------:R-:W-:Y:S01]  /*1a4d0*/  STL.64 [R1+0xd28], R16 ;  /* 0x000d281001007387 */ /* 0x000fe20000100a00 */
[----:B------:R-:W-:Y:S02]  /*1a4e0*/  SEL R18, R18, RZ, P0 ;  /* 0x000000ff12127207 */ /* 0x000fe40000000000 */
[----:B------:R-:W-:Y:S01]  /*1a4f0*/  SEL R20, RZ, 0x4, P1 ;  /* 0x00000004ff147807 */ /* 0x000fe20000800000 */
[----:B------:R-:W-:Y:S01]  /*1a500*/  STL.64 [R1+0xd30], R46 ;  /* 0x000d302e01007387 */ /* 0x000fe20000100a00 */
[----:B------:R-:W-:Y:S01]  /*1a510*/  ISETP.NE.U32.AND P1, PT, R18, RZ, PT ;  /* 0x000000ff1200720c */ /* 0x000fe20003f25070 */
[----:B------:R-:W-:-:S04]  /*1a520*/  IMAD.WIDE R124, R249, 0x4, R188 ;  /* 0x00000004f97c7825 */ /* 0x000fc800078e02bc */
[C---:B--2---:R-:W-:Y:S02]  /*1a530*/  IMAD.WIDE R48, R168.reuse, 0x4, R200 ;  /* 0x00000004a8307825 */ /* 0x044fe400078e02c8 */
[----:B------:R-:W2:Y:S02]  /*1a540*/  LDL.LU.64 R200, [R1+0x568] ;  /* 0x0005680001c87983 */ /* 0x000ea40000300a00 */
[----:B------:R-:W-:Y:S02]  /*1a550*/  IMAD.WIDE R18, R168, 0x4, R202 ;  /* 0x00000004a8127825 */ /* 0x000fe400078e02ca */
[----:B------:R-:W2:Y:S04]  /*1a560*/  LDL.LU.64 R202, [R1+0x570] ;  /* 0x0005700001ca7983 */ /* 0x000ea80000300a00 */
[----:B------:R-:W-:Y:S04]  /*1a570*/  STL.64 [R1+0xd38], R48 ;  /* 0x000d383001007387 */ /* 0x000fe80000100a00 */
[----:B------:R-:W-:Y:S04]  /*1a580*/  STL.64 [R1+0xd40], R18 ;  /* 0x000d401201007387 */ /* 0x000fe80000100a00 */
[----:B------:R-:W2:Y:S01]  /*1a590*/  LDL.LU.64 R188, [R1+0x580] ;  /* 0x0005800001bc7983 */ /* 0x000ea20000300a00 */
[----:B------:R-:W-:-:S02]  /*1a5a0*/  LOP3.LUT R239, R2, 0x6a, RZ, 0xfc, !PT ;  /* 0x0000006a02ef7812 */ /* 0x000fc400078efcff */
[----:B------:R-:W-:Y:S01]  /*1a5b0*/  SEL R20, R20, RZ, P0 ;  /* 0x000000ff14147207 */ /* 0x000fe20000000000 */
[----:B------:R-:W-:Y:S01]  /*1a5c0*/  LDGSTS.E [R247+0x6a008], desc[UR20][R48.64], P6 ;  /* 0x6a00800030f77fae */ /* 0x000fe2000b1a1014 */
[----:B------:R-:W-:Y:S02]  /*1a5d0*/  ISETP.GE.AND P6, PT, R239, UR4, PT ;  /* 0x00000004ef007c0c */ /* 0x000fe4000bfc6270 */
[----:B------:R-:W-:Y:S01]  /*1a5e0*/  LOP3.LUT R239, R2, 0xc, RZ, 0xfc, !PT ;  /* 0x0000000c02ef7812 */ /* 0x000fe200078efcff */
[----:B------:R-:W-:Y:S01]  /*1a5f0*/  LDGSTS.E [R247+0x6c000], desc[UR20][R18.64], P2 ;  /* 0x6c00000012f77fae */ /* 0x000fe200091a1014 */
[----:B------:R-:W-:Y:S02]  /*1a600*/  ISETP.NE.U32.AND P2, PT, R20, RZ, PT ;  /* 0x000000ff1400720c */ /* 0x000fe40003f45070 */
[----:B------:R-:W-:Y:S01]  /*1a610*/  SEL R20, RZ, 0x4, P6 ;  /* 0x00000004ff147807 */ /* 0x000fe20003000000 */
[----:B------:R-:W2:Y:S01]  /*1a620*/  LDL.LU.64 R190, [R1+0x588] ;  /* 0x0005880001be7983 */ /* 0x000ea20000300a00 */
[----:B------:R-:W-:-:S02]  /*1a630*/  ISETP.GE.AND P6, PT, R239, UR4, PT ;  /* 0x00000004ef007c0c */ /* 0x000fc4000bfc6270 */
[----:B------:R-:W1:Y:S01]  /*1a640*/  S2R R239, SR_TID.X ;  /* 0x0000000000ef7919 */ /* 0x000e620000002100 */
[----:B------:R-:W-:Y:S02]  /*1a650*/  SEL R20, R20, RZ, P0 ;  /* 0x000000ff14147207 */ /* 0x000fe40000000000 */
[----:B------:R-:W-:Y:S02]  /*1a660*/  SEL R21, RZ, 0x4, P6 ;  /* 0x00000004ff157807 */ /* 0x000fe40003000000 */
[----:B------:R-:W-:Y:S02]  /*1a670*/  ISETP.NE.U32.AND P6, PT, R20, RZ, PT ;  /* 0x000000ff1400720c */ /* 0x000fe40003fc5070 */
[----:B------:R-:W-:Y:S01]  /*1a680*/  SEL R20, R21, RZ, P0 ;  /* 0x000000ff15147207 */ /* 0x000fe20000000000 */
[----:B---3--:R-:W-:Y:S01]  /*1a690*/  IMAD.WIDE R196, R168, 0x4, R196 ;  /* 0x00000004a8c47825 */ /* 0x008fe200078e02c4 */
[----:B-1----:R-:W-:-:S03]  /*1a6a0*/  LEA.HI R239, R239, 0x2e, RZ, 0x1a ;  /* 0x0000002eefef7811 */ /* 0x002fc600078fd0ff */
[----:B----4-:R-:W-:Y:S01]  /*1a6b0*/  IMAD.WIDE R198, R168, 0x4, R198 ;  /* 0x00000004a8c67825 */ /* 0x010fe200078e02c6 */
[----:B------:R-:W-:Y:S01]  /*1a6c0*/  LDGSTS.E [R247+0x6c008], desc[UR20][R196.64], P1 ;  /* 0x6c008000c4f77fae */ /* 0x000fe200089a1014 */
[----:B------:R-:W-:Y:S02]  /*1a6d0*/  ISETP.GE.AND P1, PT, R239, UR4, PT ;  /* 0x00000004ef007c0c */ /* 0x000fe4000bf26270 */
[----:B------:R-:W-:Y:S01]  /*1a6e0*/  LOP3.LUT R239, R2, 0x2c, RZ, 0xfc, !PT ;  /* 0x0000002c02ef7812 */ /* 0x000fe200078efcff */
[----:B------:R1:W-:Y:S01]  /*1a6f0*/  LDGSTS.E [R247+0x6e000], desc[UR20][R198.64], P2 ;  /* 0x6e000000c6f77fae */ /* 0x0003e200091a1014 */
[----:B------:R-:W-:Y:S02]  /*1a700*/  ISETP.NE.U32.AND P2, PT, R20, RZ, PT ;  /* 0x000000ff1400720c */ /* 0x000fe40003f45070 */
[----:B------:R-:W-:Y:S02]  /*1a710*/  SEL R20, RZ, 0x4, P1 ;  /* 0x00000004ff147807 */ /* 0x000fe40000800000 */
[----:B------:R-:W-:-:S02]  /*1a720*/  ISETP.GE.AND P1, PT, R239, UR4, PT ;  /* 0x00000004ef007c0c */ /* 0x000fc4000bf26270 */
[----:B------:R-:W3:Y:S01]  /*1a730*/  S2R R239, SR_TID.X ;  /* 0x0000000000ef7919 */ /* 0x000ee20000002100 */
[C---:B------:R-:W-:Y:S01]  /*1a740*/  IMAD.WIDE R122, R249.reuse, 0x4, R192 ;  /* 0x00000004f97a7825 */ /* 0x040fe200078e02c0 */
[----:B------:R-:W-:Y:S03]  /*1a750*/  STL.64 [R1+0xd48], R196 ;  /* 0x000d48c401007387 */ /* 0x000fe60000100a00 */
[----:B------:R-:W-:Y:S01]  /*1a760*/  IMAD.WIDE R120, R249, 0x4, R194 ;  /* 0x00000004f9787825 */ /* 0x000fe200078e02c2 */
[----:B------:R4:W-:Y:S04]  /*1a770*/  STL.64 [R1+0xd50], R198 ;  /* 0x000d50c601007387 */ /* 0x0009e80000100a00 */
[----:B------:R-:W4:Y:S04]  /*1a780*/  LDL.LU.64 R192, [R1+0x598] ;  /* 0x0005980001c07983 */ /* 0x000f280000300a00 */
[----:B------:R-:W4:Y:S01]  /*1a790*/  LDL.LU.64 R194, [R1+0x5a0] ;  /* 0x0005a00001c27983 */ /* 0x000f220000300a00 */
[----:B------:R-:W-:-:S02]  /*1a7a0*/  SEL R20, R20, RZ, P0 ;  /* 0x000000ff14147207 */ /* 0x000fc40000000000 */
[----:B------:R-:W-:Y:S02]  /*1a7b0*/  SEL R21, RZ, 0x4, P1 ;  /* 0x00000004ff157807 */ /* 0x000fe40000800000 */
[----:B------:R-:W-:Y:S02]  /*1a7c0*/  ISETP.NE.U32.AND P1, PT, R20, RZ, PT ;  /* 0x000000ff1400720c */ /* 0x000fe40003f25070 */
[----:B------:R-:W-:Y:S02]  /*1a7d0*/  SEL R20, R21, RZ, P0 ;  /* 0x000000ff15147207 */ /* 0x000fe40000000000 */
[----:B---3--:R-:W-:Y:S01]  /*1a7e0*/  LEA.HI R239, R239, 0x4e, RZ, 0x1a ;  /* 0x0000004eefef7811 */ /* 0x008fe200078fd0ff */
[----:B--2---:R-:W-:-:S04]  /*1a7f0*/  IMAD.WIDE R200, R168, 0x4, R200 ;  /* 0x00000004a8c87825 */ /* 0x004fc800078e02c8 */
[----:B------:R-:W-:Y:S01]  /*1a800*/  IMAD.WIDE R202, R168, 0x4, R202 ;  /* 0x00000004a8ca7825 */ /* 0x000fe200078e02ca */
[----:B------:R-:W-:Y:S01]  /*1a810*/  LDGSTS.E [R247+0x6e008], desc[UR20][R200.64], P6 ;  /* 0x6e008000c8f77fae */ /* 0x000fe2000b1a1014 */
[----:B------:R-:W-:Y:S02]  /*1a820*/  ISETP.GE.AND P6, PT, R239, UR4, PT ;  /* 0x00000004ef007c0c */ /* 0x000fe4000bfc6270 */
[----:B------:R-:W-:Y:S01]  /*1a830*/  LOP3.LUT R239, R2, 0x4c, RZ, 0xfc, !PT ;  /* 0x0000004c02ef7812 */ /* 0x000fe200078efcff */
[----:B------:R-:W-:Y:S01]  /*1a840*/  LDGSTS.E [R246+0x68000], desc[UR20][R202.64], P2 ;  /* 0x68000000caf67fae */ /* 0x000fe200091a1014 */
[----:B------:R-:W-:Y:S02]  /*1a850*/  ISETP.NE.U32.AND P2, PT, R20, RZ, PT ;  /* 0x000000ff1400720c */ /* 0x000fe40003f45070 */
[----:B------:R-:W-:Y:S02]  /*1a860*/  SEL R20, RZ, 0x4, P6 ;  /* 0x00000004ff147807 */ /* 0x000fe40003000000 */
[----:B------:R-:W-:-:S02]  /*1a870*/  ISETP.GE.AND P6, PT, R239, UR4, PT ;  /* 0x00000004ef007c0c */ /* 0x000fc4000bfc6270 */
[----:B------:R-:W-:Y:S01]  /*1a880*/  SEL R20, R20, RZ, P0 ;  /* 0x000000ff14147207 */ /* 0x000fe20000000000 */
[----:B------:R2:W-:Y:S01]  /*1a890*/  STL.64 [R1+0xd58], R200 ;  /* 0x000d58c801007387 */ /* 0x0005e20000100a00 */
[----:B------:R-:W-:Y:S02]  /*1a8a0*/  SEL R22, RZ, 0x4, P6 ;  /* 0x00000004ff167807 */ /* 0x000fe40003000000 */
[----:B------:R-:W-:Y:S01]  /*1a8b0*/  ISETP.NE.U32.AND P6, PT, R20, RZ, PT ;  /* 0x000000ff1400720c */ /* 0x000fe20003fc5070 */
[----:B------:R-:W-:Y:S01]  /*1a8c0*/  STL.64 [R1+0xd60], R202 ;  /* 0x000d60ca01007387 */ /* 0x000fe20000100a00 */
[----:B------:R-:W-:-:S03]  /*1a8d0*/  IMAD.WIDE R20, R168, 0x4, R188 ;  /* 0x00000004a8147825 */ /* 0x000fc600078e02bc */
[----:B------:R-:W3:Y:S01]  /*1a8e0*/  LDL.LU.64 R188, [R1+0x5a8] ;  /* 0x0005a80001bc7983 */ /* 0x000ee20000300a00 */
[----:B------:R-:W1:Y:S01]  /*1a8f0*/  S2R R239, SR_TID.X ;  /* 0x0000000000ef7919 */ /* 0x000e620000002100 */
[----:B------:R-:W-:Y:S01]  /*1a900*/  IMAD.WIDE R50, R168, 0x4, R190 ;  /* 0x00000004a8327825 */ /* 0x000fe200078e02be */
[----:B------:R-:W-:Y:S01]  /*1a910*/  SEL R22, R22, RZ, P0 ;  /* 0x000000ff16167207 */ /* 0x000fe20000000000 */
[----:B------:R-:W-:Y:S02]  /*1a920*/  LDGSTS.E [R246+0x68008], desc[UR20][R20.64], P4 ;  /* 0x6800800014f67fae */ /* 0x000fe4000a1a1014 */
[C---:B------:R-:W-:Y:S02]  /*1a930*/  IMAD.WIDE R250, R249.reuse, 0x4, R250 ;  /* 0x00000004f9fa7825 */ /* 0x040fe400078e02fa */
[----:B------:R-:W2:Y:S02]  /*1a940*/  LDL.LU.64 R190, [R1+0x5b8] ;  /* 0x0005b80001be7983 */ /* 0x000ea40000300a00 */
[----:B------:R-:W-:-:S02]  /*1a950*/  IMAD.WIDE R228, R249, 0x4, R228 ;  /* 0x00000004f9e47825 */ /* 0x000fc400078e02e4 */
[----:B------:R-:W-:Y:S02]  /*1a960*/  LDGSTS.E [R246+0x6a000], desc[UR20][R50.64], P2 ;  /* 0x6a00000032f67fae */ /* 0x000fe400091a1014 */
[----:B------:R-:W-:Y:S01]  /*1a970*/  IMAD.WIDE R226, R249, 0x4, R226 ;  /* 0x00000004f9e27825 */ /* 0x000fe200078e02e2 */
[----:B------:R-:W-:-:S03]  /*1a980*/  ISETP.NE.U32.AND P2, PT, R22, RZ, PT ;  /* 0x000000ff1600720c */ /* 0x000fc60003f45070 */
[----:B------:R-:W-:-:S04]  /*1a990*/  IMAD.WIDE R224, R249, 0x4, R224 ;  /* 0x00000004f9e07825 */ /* 0x000fc800078e02e0 */
[----:B------:R-:W-:-:S04]  /*1a9a0*/  IMAD.WIDE R128, R249, 0x4, R184 ;  /* 0x00000004f9807825 */ /* 0x000fc800078e02b8 */
[----:B------:R-:W-:Y:S01]  /*1a9b0*/  IMAD.WIDE R126, R249, 0x4, R186 ;  /* 0x00000004f97e7825 */ /* 0x000fe200078e02ba */
[----:B-1----:R-:W-:-:S03]  /*1a9c0*/  LEA.HI R239, R239, 0x6e, RZ, 0x1a ;  /* 0x0000006eefef7811 */ /* 0x002fc600078fd0ff */
[----:B------:R-:W-:Y:S01]  /*1a9d0*/  IMAD.WIDE R222, R249, 0x4, R222 ;  /* 0x00000004f9de7825 */ /* 0x000fe200078e02de */
[----:B------:R-:W-:-:S03]  /*1a9e0*/  ISETP.GE.AND P4, PT, R239, UR4, PT ;  /* 0x00000004ef007c0c */ /* 0x000fc6000bf86270 */
[----:B------:R-:W-:Y:S01]  /*1a9f0*/  IMAD.WIDE R220, R249, 0x4, R220 ;  /* 0x00000004f9dc7825 */ /* 0x000fe200078e02dc */
[----:B------:R-:W-:Y:S02]  /*1aa00*/  LOP3.LUT R249, R2, 0x6c, RZ, 0xfc, !PT ;  /* 0x0000006c02f97812 */ /* 0x000fe400078efcff */
[----:B------:R-:W-:Y:S01]  /*1aa10*/  SEL R22, RZ, 0x4, P4 ;  /* 0x00000004ff167807 */ /* 0x000fe20002000000 */
[----:B------:R-:W-:Y:S01]  /*1aa20*/  STL.64 [R1+0xd68], R20 ;  /* 0x000d681401007387 */ /* 0x000fe20000100a00 */
[----:B------:R-:W-:Y:S02]  /*1aa30*/  ISETP.GE.AND P4, PT, R249, UR4, PT ;  /* 0x00000004f9007c0c */ /* 0x000fe4000bf86270 */
[----:B------:R-:W-:Y:S01]  /*1aa40*/  SEL R22, R22, RZ, P0 ;  /* 0x000000ff16167207 */ /* 0x000fe20000000000 */
[----:B------:R-:W-:Y:S01]  /*1aa50*/  STL.64 [R1+0xd70], R50 ;  /* 0x000d703201007387 */ /* 0x000fe20000100a00 */
[----:B------:R-:W-:-:S03]  /*1aa60*/  SEL R24, RZ, 0x4, P4 ;  /* 0x00000004ff187807 */ /* 0x000fc60002000000 */
[----:B------:R-:W-:Y:S01]  /*1aa70*/  STL.64 [R1+0xd78], R248 ;  /* 0x000d78f801007387 */ /* 0x000fe20000100a00 */
[----:B------:R-:W-:Y:S01]  /*1aa80*/  ISETP.NE.U32.AND P4, PT, R22, RZ, PT ;  /* 0x000000ff1600720c */ /* 0x000fe20003f85070 */
[C---:B----4-:R-:W-:Y:S02]  /*1aa90*/  IMAD.WIDE R52, R168.reuse, 0x4, R192 ;  /* 0x00000004a8347825 */ /* 0x050fe400078e02c0 */
[----:B------:R-:W4:Y:S02]  /*1aaa0*/  LDL.LU.64 R192, [R1+0x5c8] ;  /* 0x0005c80001c07983 */ /* 0x000f240000300a00 */
[C---:B------:R-:W-:Y:S02]  /*1aab0*/  IMAD.WIDE R22, R168.reuse, 0x4, R194 ;  /* 0x00000004a8167825 */ /* 0x040fe400078e02c2 */
[----:B------:R-:W4:Y:S04]  /*1aac0*/  LDL.LU.64 R194, [R1+0x5d0] ;  /* 0x0005d00001c27983 */ /* 0x000f280000300a00 */
[----:B------:R-:W-:Y:S04]  /*1aad0*/  STL.64 [R1+0xd80], R52 ;  /* 0x000d803401007387 */ /* 0x000fe80000100a00 */
[----:B------:R-:W-:Y:S04]  /*1aae0*/  STL.64 [R1+0xd88], R22 ;  /* 0x000d881601007387 */ /* 0x000fe80000100a00 */
[----:B------:R-:W4:Y:S04]  /*1aaf0*/  LDL.LU.64 R184, [R1+0x5e0] ;  /* 0x0005e00001b87983 */ /* 0x000f280000300a00 */
[----:B------:R-:W4:Y:S01]  /*1ab00*/  LDL.LU.64 R186, [R1+0x5f0] ;  /* 0x0005f00001ba7983 */ /* 0x000f220000300a00 */
[----:B---3--:R-:W-:Y:S01]  /*1ab10*/  IMAD.WIDE R188, R168, 0x4, R188 ;  /* 0x00000004a8bc7825 */ /* 0x008fe200078e02bc */
[----:B------:R-:W1:Y:S04]  /*1ab20*/  S2R R239, SR_TID.X ;  /* 0x0000000000ef7919 */ /* 0x000e680000002100 */
[----:B------:R3:W-:Y:S04]  /*1ab30*/  STL.64 [R1+0xd90], R188 ;  /* 0x000d90bc01007387 */ /* 0x0007e80000100a00 */
[----:B------:R-:W3:Y:S04]  /*1ab40*/  LDL.LU.64 R176, [R1+0x5f8] ;  /* 0x0005f80001b07983 */ /* 0x000ee80000300a00 */
[----:B------:R-:W3:Y:S01]  /*1ab50*/  LDL.LU.64 R178, [R1+0x608] ;  /* 0x0006080001b27983 */ /* 0x000ee20000300a00 */
[----:B------:R-:W-:-:S03]  /*1ab60*/  SEL R24, R24, RZ, P0 ;  /* 0x000000ff18187207 */ /* 0x000fc60000000000 */
[----:B------:R-:W-:Y:S04]  /*1ab70*/  LDGSTS.E [R246+0x6a008], desc[UR20][R52.64], P1 ;  /* 0x6a00800034f67fae */ /* 0x000fe800089a1014 */
[----:B------:R-:W-:Y:S01]  /*1ab80*/  LDGSTS.E [R246+0x6c000], desc[UR20][R22.64], P2 ;  /* 0x6c00000016f67fae */ /* 0x000fe200091a1014 */
[----:B------:R-:W-:Y:S01]  /*1ab90*/  ISETP.NE.U32.AND P2, PT, R24, RZ, PT ;  /* 0x000000ff1800720c */ /* 0x000fe20003f45070 */
[----:B--2---:R-:W-:Y:S02]  /*1aba0*/  IMAD.WIDE R190, R168, 0x4, R190 ;  /* 0x00000004a8be7825 */ /* 0x004fe400078e02be */
[----:B------:R-:W-:Y:S04]  /*1abb0*/  LDGSTS.E [R246+0x6c008], desc[UR20][R188.64], P6 ;  /* 0x6c008000bcf67fae */ /* 0x000fe8000b1a1014 */
[----:B------:R-:W2:Y:S01]  /*1abc0*/  LDL.LU.64 R180, [R1+0x610] ;  /* 0x0006100001b47983 */ /* 0x000ea20000300a00 */
[----:B-1----:R-:W-:-:S03]  /*1abd0*/  LEA.HI R239, R239, 0x1e, RZ, 0x1a ;  /* 0x0000001eefef7811 */ /* 0x002fc600078fd0ff */
[----:B------:R-:W2:Y:S01]  /*1abe0*/  LDL.LU.64 R182, [R1+0x618] ;  /* 0x0006180001b67983 */ /* 0x000ea20000300a00 */
[----:B------:R-:W-:-:S03]  /*1abf0*/  ISETP.GE.AND P1, PT, R239, UR4, PT ;  /* 0x00000004ef007c0c */ /* 0x000fc6000bf26270 */
[----:B------:R-:W-:Y:S01]  /*1ac00*/  LDGSTS.E [R246+0x6e000], desc[UR20][R190.64], P2 ;  /* 0x6e000000bef67fae */ /* 0x000fe200091a1014 */
[----:B------:R-:W-:Y:S02]  /*1ac10*/  LOP3.LUT R239, R2, 0x10, RZ, 0xfc, !PT ;  /* 0x0000001002ef7812 */ /* 0x000fe400078efcff */
[----:B------:R-:W-:Y:S02]  /*1ac20*/  SEL R24, RZ, 0x4, P1 ;  /* 0x00000004ff187807 */ /* 0x000fe40000800000 */
[----:B------:R-:W-:Y:S02]  /*1ac30*/  ISETP.GE.AND P1, PT, R239, UR4, PT ;  /* 0x00000004ef007c0c */ /* 0x000fe4000bf26270 */
[----:B------:R-:W-:Y:S02]  /*1ac40*/  SEL R24, R24, RZ, P0 ;  /* 0x000000ff18187207 */ /* 0x000fe40000000000 */
[----:B------:R-:W-:Y:S02]  /*1ac50*/  SEL R25, RZ, 0x4, P1 ;  /* 0x00000004ff197807 */ /* 0x000fe40000800000 */
[----:B------:R-:W-:-:S02]  /*1ac60*/  LOP3.LUT R239, R2, 0x12, RZ, 0xfc, !PT ;  /* 0x0000001202ef7812 */ /* 0x000fc400078efcff */
[----:B------:R-:W-:Y:S02]  /*1ac70*/  ISETP.NE.U32.AND P1, PT, R24, RZ, PT ;  /* 0x000000ff1800720c */ /* 0x000fe40003f25070 */
[----:B------:R-:W-:Y:S02]  /*1ac80*/  SEL R24, R25, RZ, P0 ;  /* 0x000000ff19187207 */ /* 0x000fe40000000000 */
[----:B------:R-:W-:Y:S02]  /*1ac90*/  ISETP.GE.AND P6, PT, R239, UR4, PT ;  /* 0x00000004ef007c0c */ /* 0x000fe4000bfc6270 */
[----:B------:R-:W-:Y:S02]  /*1aca0*/  LOP3.LUT R239, R2, 0x30, RZ, 0xfc, !PT ;  /* 0x0000003002ef7812 */ /* 0x000fe400078efcff */
[----:B------:R-:W-:Y:S02]  /*1acb0*/  ISETP.NE.U32.AND P2, PT, R24, RZ, PT ;  /* 0x000000ff1800720c */ /* 0x000fe40003f45070 */
[----:B------:R-:W-:-:S02]  /*1acc0*/  SEL R24, RZ, 0x4, P6 ;  /* 0x00000004ff187807 */ /* 0x000fc40003000000 */
[----:B------:R-:W-:Y:S02]  /*1acd0*/  ISETP.GE.AND P6, PT, R239, UR4, PT ;  /* 0x00000004ef007c0c */ /* 0x000fe4000bfc6270 */
[----:B------:R-:W-:Y:S02]  /*1ace0*/  SEL R24, R24, RZ, P0 ;  /* 0x000000ff18187207 */ /* 0x000fe40000000000 */
[----:B------:R-:W-:Y:S01]  /*1acf0*/  SEL R25, RZ, 0x4, P6 ;  /* 0x00000004ff197807 */ /* 0x000fe20003000000 */
[----:B----4-:R-:W-:Y:S01]  /*1ad00*/  IMAD.WIDE R192, R168, 0x4, R192 ;  /* 0x00000004a8c07825 */ /* 0x010fe200078e02c0 */
[----:B------:R-:W-:Y:S02]  /*1ad10*/  LOP3.LUT R239, R2, 0x32, RZ, 0xfc, !PT ;  /* 0x0000003202ef7812 */ /* 0x000fe400078efcff */
[----:B------:R-:W-:Y:S01]  /*1ad20*/  ISETP.NE.U32.AND P6, PT, R24, RZ, PT ;  /* 0x000000ff1800720c */ /* 0x000fe20003fc5070 */
[----:B------:R-:W-:Y:S01]  /*1ad30*/  IMAD.WIDE R194, R168, 0x4, R194 ;  /* 0x00000004a8c27825 */ /* 0x000fe200078e02c2 */
        /* <DEDUP_REMOVED lines=8> */
[----:B------:R-:W-:Y:S02]  /*1adc0*/  SEL R24, R24, RZ, P0 ;  /* 0x000000ff18187207 */ /* 0x000fe40000000000 */
[----:B------:R-:W-:-:S02]  /*1add0*/  SEL R26, RZ, 0x4, P4 ;  /* 0x00000004ff1a7807 */ /* 0x000fc40002000000 */
[----:B------:R-:W-:Y:S01]  /*1ade0*/  ISETP.NE.U32.AND P4, PT, R24, RZ, PT ;  /* 0x000000ff1800720c */ /* 0x000fe20003f85070 */
[C---:B------:R-:W-:Y:S02]  /*1adf0*/  IMAD.WIDE R24, R168.reuse, 0x4, R184 ;  /* 0x00000004a8187825 */ /* 0x040fe400078e02b8 */
[----:B------:R-:W4:Y:S02]  /*1ae00*/  LDL.LU.64 R184, [R1+0x620] ;  /* 0x0006200001b87983 */ /* 0x000f240000300a00 */
[----:B------:R-:W-:Y:S01]  /*1ae10*/  IMAD.WIDE R54, R168, 0x4, R186 ;  /* 0x00000004a8367825 */ /* 0x000fe200078e02ba */
[----:B------:R-:W-:Y:S01]  /*1ae20*/  LOP3.LUT R239, R2, 0x52, RZ, 0xfc, !PT ;  /* 0x0000005202ef7812 */ /* 0x000fe200078efcff */
[----:B------:R-:W4:Y:S01]  /*1ae30*/  LDL.LU.64 R186, [R1+0x630] ;  /* 0x0006300001ba7983 */ /* 0x000f220000300a00 */
[----:B------:R-:W-:-:S03]  /*1ae40*/  SEL R26, R26, RZ, P0 ;  /* 0x000000ff1a1a7207 */ /* 0x000fc60000000000 */
[----:B------:R-:W-:Y:S01]  /*1ae50*/  LDGSTS.E [R245+0x68008], desc[UR20][R24.64], P6 ;  /* 0x6800800018f57fae */ /* 0x000fe2000b1a1014 */
[----:B------:R-:W-:Y:S02]  /*1ae60*/  ISETP.GE.AND P6, PT, R239, UR4, PT ;  /* 0x00000004ef007c0c */ /* 0x000fe4000bfc6270 */
[----:B------:R-:W-:Y:S01]  /*1ae70*/  LOP3.LUT R239, R2, 0x70, RZ, 0xfc, !PT ;  /* 0x0000007002ef7812 */ /* 0x000fe200078efcff */
[----:B------:R-:W-:Y:S01]  /*1ae80*/  LDGSTS.E [R245+0x6a000], desc[UR20][R54.64], P2 ;  /* 0x6a00000036f57fae */ /* 0x000fe200091a1014 */
[----:B------:R-:W-:Y:S02]  /*1ae90*/  ISETP.NE.U32.AND P2, PT, R26, RZ, PT ;  /* 0x000000ff1a00720c */ /* 0x000fe40003f45070 */
[----:B------:R-:W-:Y:S02]  /*1aea0*/  SEL R26, RZ, 0x4, P6 ;  /* 0x00000004ff1a7807 */ /* 0x000fe40003000000 */
[----:B------:R-:W-:Y:S02]  /*1aeb0*/  ISETP.GE.AND P6, PT, R239, UR4, PT ;  /* 0x00000004ef007c0c */ /* 0x000fe4000bfc6270 */
[----:B------:R-:W-:-:S02]  /*1aec0*/  SEL R26, R26, RZ, P0 ;  /* 0x000000ff1a1a7207 */ /* 0x000fc40000000000 */
[----:B------:R-:W-:Y:S02]  /*1aed0*/  SEL R28, RZ, 0x4, P6 ;  /* 0x00000004ff1c7807 */ /* 0x000fe40003000000 */
[----:B------:R-:W-:Y:S01]  /*1aee0*/  ISETP.NE.U32.AND P6, PT, R26, RZ, PT ;  /* 0x000000ff1a00720c */ /* 0x000fe20003fc5070 */
[C---:B---3--:R-:W-:Y:S02]  /*1aef0*/  IMAD.WIDE R56, R168.reuse, 0x4, R176 ;  /* 0x00000004a8387825 */ /* 0x048fe400078e02b0 */
[----:B------:R-:W3:Y:S02]  /*1af00*/  LDL.LU.64 R176, [R1+0x640] ;  /* 0x0006400001b07983 */ /* 0x000ee40000300a00 */
[----:B------:R-:W-:Y:S02]  /*1af10*/  IMAD.WIDE R26, R168, 0x4, R178 ;  /* 0x00000004a81a7825 */ /* 0x000fe400078e02b2 */
[----:B------:R-:W3:Y:S04]  /*1af20*/  LDL.LU.64 R178, [R1+0x648] ;  /* 0x0006480001b27983 */ /* 0x000ee80000300a00 */
[----:B------:R-:W3:Y:S04]  /*1af30*/  LDL.LU.64 R170, [R1+0x650] ;  /* 0x0006500001aa7983 */ /* 0x000ee80000300a00 */
[----:B------:R-:W3:Y:S01]  /*1af40*/  LDL.LU.64 R172, [R1+0x660] ;  /* 0x0006600001ac7983 */ /* 0x000ee20000300a00 */
        /* <DEDUP_REMOVED lines=8> */
[----:B--2---:R-:W-:Y:S01]  /*1afd0*/  IMAD.WIDE R180, R168, 0x4, R180 ;  /* 0x00000004a8b47825 */ /* 0x004fe200078e02b4 */
[----:B------:R-:W-:Y:S01]  /*1afe0*/  ISETP.GE.AND P4, PT, R239, UR4, PT ;  /* 0x00000004ef007c0c */ /* 0x000fe2000bf86270 */
[----:B------:R-:W2:Y:S01]  /*1aff0*/  LDL.LU.64 R166, [R1+0x670] ;  /* 0x0006700001a67983 */ /* 0x000ea20000300a00 */
[----:B------:R-:W-:-:S02]  /*1b000*/  SEL R28, R28, RZ, P0 ;  /* 0x000000ff1c1c7207 */ /* 0x000fc40000000000 */
[----:B------:R-:W-:Y:S01]  /*1b010*/  SEL R29, RZ, 0x4, P4 ;  /* 0x00000004ff1d7807 */ /* 0x000fe20002000000 */
[----:B------:R-:W-:Y:S01]  /*1b020*/  IMAD.WIDE R182, R168, 0x4, R182 ;  /* 0x00000004a8b67825 */ /* 0x000fe200078e02b6 */
[----:B------:R-:W-:Y:S01]  /*1b030*/  LOP3.LUT R239, R2, 0x16, RZ, 0xfc, !PT ;  /* 0x0000001602ef7812 */ /* 0x000fe200078efcff */
[----:B------:R-:W-:Y:S01]  /*1b040*/  LDGSTS.E [R245+0x6c008], desc[UR20][R180.64], P6 ;  /* 0x6c008000b4f57fae */ /* 0x000fe2000b1a1014 */
[----:B------:R-:W-:Y:S02]  /*1b050*/  ISETP.NE.U32.AND P4, PT, R28, RZ, PT ;  /* 0x000000ff1c00720c */ /* 0x000fe40003f85070 */
[----:B------:R-:W-:Y:S01]  /*1b060*/  SEL R28, R29, RZ, P0 ;  /* 0x000000ff1d1c7207 */ /* 0x000fe20000000000 */
[----:B------:R-:W-:Y:S01]  /*1b070*/  LDGSTS.E [R245+0x6e000], desc[UR20][R182.64], P2 ;  /* 0x6e000000b6f57fae */ /* 0x000fe200091a1014 */
[----:B------:R-:W-:Y:S02]  /*1b080*/  ISETP.GE.AND P6, PT, R239, UR4, PT ;  /* 0x00000004ef007c0c */ /* 0x000fe4000bfc6270 */
[----:B------:R-:W-:Y:S01]  /*1b090*/  LOP3.LUT R239, R2, 0x34, RZ, 0xfc, !PT ;  /* 0x0000003402ef7812 */ /* 0x000fe200078efcff */
[----:B------:R-:W2:Y:S01]  /*1b0a0*/  LDL.LU.64 R174, [R1+0x678] ;  /* 0x0006780001ae7983 */ /* 0x000ea20000300a00 */
[----:B------:R-:W-:-:S02]  /*1b0b0*/  ISETP.NE.U32.AND P2, PT, R28, RZ, PT ;  /* 0x000000ff1c00720c */ /* 0x000fc40003f45070 */
[----:B------:R-:W-:Y:S02]  /*1b0c0*/  SEL R28, RZ, 0x4, P6 ;  /* 0x00000004ff1c7807 */ /* 0x000fe40003000000 */
[----:B------:R-:W-:Y:S02]  /*1b0d0*/  ISETP.GE.AND P6, PT, R239, UR4, PT ;  /* 0x00000004ef007c0c */ /* 0x000fe4000bfc6270 */
[----:B------:R-:W-:Y:S02]  /*1b0e0*/  SEL R28, R28, RZ, P0 ;  /* 0x000000ff1c1c7207 */ /* 0x000fe40000000000 */
[----:B------:R-:W-:Y:S02]  /*1b0f0*/  SEL R29, RZ, 0x4, P6 ;  /* 0x00000004ff1d7807 */ /* 0x000fe40003000000 */
[----:B------:R-:W-:Y:S02]  /*1b100*/  LOP3.LUT R239, R2, 0x36, RZ, 0xfc, !PT ;  /* 0x0000003602ef7812 */ /* 0x000fe400078efcff */
[----:B------:R-:W-:-:S02]  /*1b110*/  ISETP.NE.U32.AND P6, PT, R28, RZ, PT ;  /* 0x000000ff1c00720c */ /* 0x000fc40003fc5070 */
[----:B------:R-:W-:Y:S01]  /*1b120*/  SEL R28, R29, RZ, P0 ;  /* 0x000000ff1d1c7207 */ /* 0x000fe20000000000 */
[----:B----4-:R-:W-:-:S04]  /*1b130*/  IMAD.WIDE R184, R168, 0x4, R184 ;  /* 0x00000004a8b87825 */ /* 0x010fc800078e02b8 */
        /* <DEDUP_REMOVED lines=8> */
[----:B------:R-:W-:Y:S02]  /*1b1c0*/  SEL R28, R28, RZ, P0 ;  /* 0x000000ff1c1c7207 */ /* 0x000fe40000000000 */
[----:B------:R-:W-:Y:S02]  /*1b1d0*/  SEL R30, RZ, 0x4, P4 ;  /* 0x00000004ff1e7807 */ /* 0x000fe40002000000 */
[----:B------:R-:W-:Y:S01]  /*1b1e0*/  ISETP.NE.U32.AND P4, PT, R28, RZ, PT ;  /* 0x000000ff1c00720c */ /* 0x000fe20003f85070 */
[C---:B---3--:R-:W-:Y:S02]  /*1b1f0*/  IMAD.WIDE R28, R168.reuse, 0x4, R176 ;  /* 0x00000004a81c7825 */ /* 0x048fe400078e02b0 */
[----:B------:R-:W3:Y:S02]  /*1b200*/  LDL.LU.64 R176, [R1+0x680] ;  /* 0x0006800001b07983 */ /* 0x000ee40000300a00 */
[C---:B------:R-:W-:Y:S02]  /*1b210*/  IMAD.WIDE R58, R168.reuse, 0x4, R178 ;  /* 0x00000004a83a7825 */ /* 0x040fe400078e02b2 */
[----:B------:R-:W4:Y:S02]  /*1b220*/  LDL.LU.64 R178, [R1+0x688] ;  /* 0x0006880001b27983 */ /* 0x000f240000300a00 */
[----:B------:R-:W-:-:S02]  /*1b230*/  IMAD.WIDE R60, R168, 0x4, R170 ;  /* 0x00000004a83c7825 */ /* 0x000fc400078e02aa */
[----:B------:R-:W4:Y:S02]  /*1b240*/  LDL.LU.64 R170, [R1+0x698] ;  /* 0x0006980001aa7983 */ /* 0x000f240000300a00 */
[----:B------:R-:W-:Y:S02]  /*1b250*/  IMAD.WIDE R90, R168, 0x4, R172 ;  /* 0x00000004a85a7825 */ /* 0x000fe400078e02ac */
[----:B------:R-:W4:Y:S04]  /*1b260*/  LDL.LU.64 R172, [R1+0x6a0] ;  /* 0x0006a00001ac7983 */ /* 0x000f280000300a00 */
[----:B------:R-:W4:Y:S04]  /*1b270*/  LDL.LU.64 R96, [R1+0x6a8] ;  /* 0x0006a80001607983 */ /* 0x000f280000300a00 */
[----:B------:R-:W4:Y:S01]  /*1b280*/  LDL.LU.64 R98, [R1+0x6b8] ;  /* 0x0006b80001627983 */ /* 0x000f220000300a00 */
        /* <DEDUP_REMOVED lines=8> */
[----:B------:R-:W-:Y:S01]  /*1b310*/  LDGSTS.E [R244+0x6a008], desc[UR20][R60.64], P4 ;  /* 0x6a0080003cf47fae */ /* 0x000fe2000a1a1014 */
[----:B------:R-:W-:-:S02]  /*1b320*/  ISETP.GE.AND P6, PT, R239, UR4, PT ;  /* 0x00000004ef007c0c */ /* 0x000fc4000bfc6270 */
[----:B------:R-:W-:Y:S01]  /*1b330*/  SEL R30, R30, RZ, P0 ;  /* 0x000000ff1e1e7207 */ /* 0x000fe20000000000 */
[----:B------:R-:W4:Y:S01]  /*1b340*/  LDL.LU.64 R100, [R1+0x6c0] ;  /* 0x0006c00001647983 */ /* 0x000f220000300a00 */
[----:B------:R-:W-:Y:S02]  /*1b350*/  SEL R31, RZ, 0x4, P6 ;  /* 0x00000004ff1f7807 */ /* 0x000fe40003000000 */
[----:B------:R-:W-:Y:S02]  /*1b360*/  LOP3.LUT R239, R2, 0x76, RZ, 0xfc, !PT ;  /* 0x0000007602ef7812 */ /* 0x000fe400078efcff */
[----:B------:R-:W-:Y:S01]  /*1b370*/  ISETP.NE.U32.AND P6, PT, R30, RZ, PT ;  /* 0x000000ff1e00720c */ /* 0x000fe20003fc5070 */
[----:B------:R-:W-:Y:S01]  /*1b380*/  LDGSTS.E [R244+0x6c000], desc[UR20][R90.64], P2 ;  /* 0x6c0000005af47fae */ /* 0x000fe200091a1014 */
[----:B------:R-:W-:Y:S02]  /*1b390*/  SEL R30, R31, RZ, P0 ;  /* 0x000000ff1f1e7207 */ /* 0x000fe40000000000 */
[----:B------:R-:W-:-:S02]  /*1b3a0*/  ISETP.GE.AND P4, PT, R239, UR4, PT ;  /* 0x00000004ef007c0c */ /* 0x000fc4000bf86270 */
[----:B------:R-:W-:Y:S02]  /*1b3b0*/  LOP3.LUT R239, R2, 0x18, RZ, 0xfc, !PT ;  /* 0x0000001802ef7812 */ /* 0x000fe400078efcff */
[----:B------:R-:W-:Y:S02]  /*1b3c0*/  ISETP.NE.U32.AND P2, PT, R30, RZ, PT ;  /* 0x000000ff1e00720c */ /* 0x000fe40003f45070 */
[----:B------:R-:W-:Y:S02]  /*1b3d0*/  SEL R30, RZ, 0x4, P4 ;  /* 0x00000004ff1e7807 */ /* 0x000fe40002000000 */
[----:B------:R-:W-:Y:S02]  /*1b3e0*/  ISETP.GE.AND P4, PT, R239, UR4, PT ;  /* 0x00000004ef007c0c */ /* 0x000fe4000bf86270 */
[----:B------:R-:W-:Y:S02]  /*1b3f0*/  SEL R30, R30, RZ, P0 ;  /* 0x000000ff1e1e7207 */ /* 0x000fe40000000000 */
[----:B------:R-:W-:-:S02]  /*1b400*/  SEL R32, RZ, 0x4, P4 ;  /* 0x00000004ff207807 */ /* 0x000fc40002000000 */
[----:B------:R-:W-:Y:S01]  /*1b410*/  ISETP.NE.U32.AND P4, PT, R30, RZ, PT ;  /* 0x000000ff1e00720c */ /* 0x000fe20003f85070 */
[----:B--2---:R-:W-:Y:S01]  /*1b420*/  IMAD.WIDE R30, R168, 0x4, R166 ;  /* 0x00000004a81e7825 */ /* 0x004fe200078e02a6 */
[----:B------:R-:W-:Y:S01]  /*1b430*/  LOP3.LUT R239, R2, 0x1a, RZ, 0xfc, !PT ;  /* 0x0000001a02ef7812 */ /* 0x000fe200078efcff */
[----:B------:R-:W2:Y:S02]  /*1b440*/  LDL.LU.64 R166, [R1+0x6d0] ;  /* 0x0006d00001a67983 */ /* 0x000ea40000300a00 */
[----:B------:R-:W-:Y:S01]  /*1b450*/  IMAD.WIDE R174, R168, 0x4, R174 ;  /* 0x00000004a8ae7825 */ /* 0x000fe200078e02ae */
[----:B------:R-:W-:Y:S01]  /*1b460*/  SEL R32, R32, RZ, P0 ;  /* 0x000000ff20207207 */ /* 0x000fe20000000000 */
[----:B------:R-:W-:Y:S01]  /*1b470*/  LDGSTS.E [R244+0x6c008], desc[UR20][R30.64], P6 ;  /* 0x6c0080001ef47fae */ /* 0x000fe2000b1a1014 */
[----:B------:R-:W-:Y:S02]  /*1b480*/  ISETP.GE.AND P6, PT, R239, UR4, PT ;  /* 0x00000004ef007c0c */ /* 0x000fe4000bfc6270 */
[----:B------:R-:W-:Y:S01]  /*1b490*/  LOP3.LUT R239, R2, 0x38, RZ, 0xfc, !PT ;  /* 0x0000003802ef7812 */ /* 0x000fe200078efcff */
[----:B------:R-:W-:Y:S01]  /*1b4a0*/  LDGSTS.E [R244+0x6e000], desc[UR20][R174.64], P2 ;  /* 0x6e000000aef47fae */ /* 0x000fe200091a1014 */
        /* <DEDUP_REMOVED lines=8> */
[----:B---3--:R-:W-:-:S04]  /*1b530*/  IMAD.WIDE R176, R168, 0x4, R176 ;  /* 0x00000004a8b07825 */ /* 0x008fc800078e02b0 */
[----:B----4-:R-:W-:Y:S01]  /*1b540*/  IMAD.WIDE R178, R168, 0x4, R178 ;  /* 0x00000004a8b27825 */ /* 0x010fe200078e02b2 */
        /* <DEDUP_REMOVED lines=10> */
[C---:B------:R-:W-:Y:S02]  /*1b5f0*/  IMAD.WIDE R32, R168.reuse, 0x4, R170 ;  /* 0x00000004a8207825 */ /* 0x040fe400078e02aa */
[----:B------:R-:W3:Y:S02]  /*1b600*/  LDL.LU.64 R170, [R1+0x6c8] ;  /* 0x0006c80001aa7983 */ /* 0x000ee40000300a00 */
[C---:B------:R-:W-:Y:S02]  /*1b610*/  IMAD.WIDE R62, R168.reuse, 0x4, R172 ;  /* 0x00000004a83e7825 */ /* 0x040fe400078e02ac */
[----:B------:R-:W4:Y:S02]  /*1b620*/  LDL.LU.64 R172, [R1+0x6f8] ;  /* 0x0006f80001ac7983 */ /* 0x000f240000300a00 */
[----:B------:R-:W-:-:S02]  /*1b630*/  IMAD.WIDE R94, R168, 0x4, R98 ;  /* 0x00000004a85e7825 */ /* 0x000fc400078e0262 */
[----:B------:R-:W4:Y:S04]  /*1b640*/  LDL.LU.64 R66, [R1+0x700] ;  /* 0x0007000001427983 */ /* 0x000f280000300a00 */
        /* <DEDUP_REMOVED lines=10> */
[----:B------:R-:W-:Y:S02]  /*1b6f0*/  SEL R34, RZ, 0x4, P6 ;  /* 0x00000004ff227807 */ /* 0x000fe40003000000 */
[----:B------:R-:W-:Y:S01]  /*1b700*/  ISETP.GE.AND P6, PT, R239, UR4, PT ;  /* 0x00000004ef007c0c */ /* 0x000fe2000bfc6270 */
[----:B------:R-:W-:Y:S01]  /*1b710*/  IMAD.WIDE R64, R168, 0x4, R96 ;  /* 0x00000004a8407825 */ /* 0x000fe200078e0260 */
[----:B------:R-:W-:-:S02]  /*1b720*/  SEL R34, R34, RZ, P0 ;  /* 0x000000ff22227207 */ /* 0x000fc40000000000 */
[----:B------:R-:W-:Y:S02]  /*1b730*/  SEL R35, RZ, 0x4, P6 ;  /* 0x00000004ff237807 */ /* 0x000fe40003000000 */
[----:B------:R-:W-:Y:S01]  /*1b740*/  LOP3.LUT R239, R2, 0x7a, RZ, 0xfc, !PT ;  /* 0x0000007a02ef7812 */ /* 0x000fe200078efcff */
[----:B------:R-:W-:Y:S01]  /*1b750*/  LDGSTS.E [R7+0x6a008], desc[UR20][R64.64], P4 ;  /* 0x6a00800040077fae */ /* 0x000fe2000a1a1014 */
[----:B------:R-:W-:Y:S02]  /*1b760*/  ISETP.NE.U32.AND P6, PT, R34, RZ, PT ;  /* 0x000000ff2200720c */ /* 0x000fe40003fc5070 */
[----:B------:R-:W-:Y:S01]  /*1b770*/  SEL R34, R35, RZ, P0 ;  /* 0x000000ff23227207 */ /* 0x000fe20000000000 */
[----:B------:R-:W-:Y:S01]  /*1b780*/  LDGSTS.E [R7+0x6c000], desc[UR20][R94.64], P2 ;  /* 0x6c0000005e077fae */ /* 0x000fe200091a1014 */
[----:B------:R-:W-:Y:S02]  /*1b790*/  ISETP.GE.AND P4, PT, R239, UR4, PT ;  /* 0x00000004ef007c0c */ /* 0x000fe4000bf86270 */
[----:B------:R-:W-:-:S02]  /*1b7a0*/  LOP3.LUT R239, R2, 0x1c, RZ, 0xfc, !PT ;  /* 0x0000001c02ef7812 */ /* 0x000fc400078efcff */
[----:B------:R-:W-:Y:S02]  /*1b7b0*/  ISETP.NE.U32.AND P2, PT, R34, RZ, PT ;  /* 0x000000ff2200720c */ /* 0x000fe40003f45070 */
[----:B------:R-:W-:Y:S02]  /*1b7c0*/  SEL R34, RZ, 0x4, P4 ;  /* 0x00000004ff227807 */ /* 0x000fe40002000000 */
[----:B------:R-:W-:Y:S02]  /*1b7d0*/  ISETP.GE.AND P4, PT, R239, UR4, PT ;  /* 0x00000004ef007c0c */ /* 0x000fe4000bf86270 */
[----:B------:R-:W1:Y:S01]  /*1b7e0*/  S2R R239, SR_TID.X ;  /* 0x0000000000ef7919 */ /* 0x000e620000002100 */
[----:B------:R-:W-:Y:S01]  /*1b7f0*/  SEL R34, R34, RZ, P0 ;  /* 0x000000ff22227207 */ /* 0x000fe20000000000 */
[----:B------:R-:W-:Y:S01]  /*1b800*/  IMAD.WIDE R96, R168, 0x4, R100 ;  /* 0x00000004a8607825 */ /* 0x000fe200078e0264 */
[----:B------:R-:W-:Y:S01]  /*1b810*/  SEL R36, RZ, 0x4, P4 ;  /* 0x00000004ff247807 */ /* 0x000fe20002000000 */
[----:B------:R-:W4:Y:S01]  /*1b820*/  LDL.LU.64 R100, [R1+0x738] ;  /* 0x0007380001647983 */ /* 0x000f220000300a00 */
[----:B------:R-:W-:Y:S01]  /*1b830*/  ISETP.NE.U32.AND P4, PT, R34, RZ, PT ;  /* 0x000000ff2200720c */ /* 0x000fe20003f85070 */
[----:B--2---:R-:W-:Y:S01]  /*1b840*/  IMAD.WIDE R34, R168, 0x4, R166 ;  /* 0x00000004a8227825 */ /* 0x004fe200078e02a6 */
[----:B------:R-:W-:Y:S01]  /*1b850*/  SEL R36, R36, RZ, P0 ;  /* 0x000000ff24247207 */ /* 0x000fe20000000000 */
[----:B------:R-:W-:Y:S04]  /*1b860*/  LDGSTS.E [R7+0x6c008], desc[UR20][R96.64], P6 ;  /* 0x6c00800060077fae */ /* 0x000fe8000b1a1014 */
[----:B------:R-:W-:Y:S01]  /*1b870*/  LDGSTS.E [R7+0x6e000], desc[UR20][R34.64], P2 ;  /* 0x6e00000022077fae */ /* 0x000fe200091a1014 */
[----:B------:R-:W-:-:S02]  /*1b880*/  ISETP.NE.U32.AND P2, PT, R36, RZ, PT ;  /* 0x000000ff2400720c */ /* 0x000fc40003f45070 */
[----:B------:R-:W-:Y:S01]  /*1b890*/  LEA.HI R237, R241, 0x5e, RZ, 0x1a ;  /* 0x0000005ef1ed7811 */ /* 0x000fe200078fd0ff */
[----:B------:R-:W2:Y:S04]  /*1b8a0*/  LDL.LU.64 R166, [R1+0x730] ;  /* 0x0007300001a67983 */ /* 0x000ea80000300a00 */
[----:B------:R-:W2:Y:S01]  /*1b8b0*/  LDL.LU.64 R198, [R1+0x728] ;  /* 0x0007280001c67983 */ /* 0x000ea20000300a00 */
[----:B------:R-:W-:-:S03]  /*1b8c0*/  LOP3.LUT R235, R2, 0x5c, RZ, 0xfc, !PT ;  /* 0x0000005c02eb7812 */ /* 0x000fc600078efcff */
[----:B------:R-:W2:Y:S04]  /*1b8d0*/  LDL.64 R196, [R1+0x8b8] ;  /* 0x0008b80001c47983 */ /* 0x000ea80000100a00 */
[----:B------:R-:W2:Y:S01]  /*1b8e0*/  LDL.64 R18, [R1+0x880] ;  /* 0x0008800001127983 */ /* 0x000ea20000100a00 */
[----:B-1----:R-:W-:-:S03]  /*1b8f0*/  LEA.HI R239, R239, 0x3e, RZ, 0x1a ;  /* 0x0000003eefef7811 */ /* 0x002fc600078fd0ff */
[----:B------:R-:W2:Y:S01]  /*1b900*/  LDL.64 R48, [R1+0x858] ;  /* 0x0008580001307983 */ /* 0x000ea20000100a00 */
[----:B------:R-:W-:-:S03]  /*1b910*/  ISETP.GE.AND P6, PT, R239, UR4, PT ;  /* 0x00000004ef007c0c */ /* 0x000fc6000bfc6270 */
[----:B------:R-:W2:Y:S01]  /*1b920*/  LDL.64 R46, [R1+0x158] ;  /* 0x00015800012e7983 */ /* 0x000ea20000100a00 */
[----:B------:R-:W-:Y:S02]  /*1b930*/  LOP3.LUT R239, R2, 0x3c, RZ, 0xfc, !PT ;  /* 0x0000003c02ef7812 */ /* 0x000fe400078efcff */
[----:B------:R-:W-:Y:S01]  /*1b940*/  SEL R36, RZ, 0x4, P6 ;  /* 0x00000004ff247807 */ /* 0x000fe20003000000 */
[----:B------:R-:W2:Y:S01]  /*1b950*/  LDL.64 R16, [R1+0x188] ;  /* 0x0001880001107983 */ /* 0x000ea20000100a00 */
[----:B------:R-:W-:Y:S02]  /*1b960*/  ISETP.GE.AND P6, PT, R239, UR4, PT ;  /* 0x00000004ef007c0c */ /* 0x000fe4000bfc6270 */
[----:B------:R-:W-:Y:S01]  /*1b970*/  SEL R36, R36, RZ, P0 ;  /* 0x000000ff24247207 */ /* 0x000fe20000000000 */
[----:B------:R-:W2:Y:S01]  /*1b980*/  LDL.64 R210, [R1+0x1b8] ;  /* 0x0001b80001d27983 */ /* 0x000ea20000100a00 */
[----:B------:R-:W-:Y:S02]  /*1b990*/  SEL R37, RZ, 0x4, P6 ;  /* 0x00000004ff257807 */ /* 0x000fe40003000000 */
[----:B------:R-:W-:Y:S01]  /*1b9a0*/  ISETP.NE.U32.AND P6, PT, R36, RZ, PT ;  /* 0x000000ff2400720c */ /* 0x000fe20003fc5070 */
[----:B------:R-:W2:Y:S01]  /*1b9b0*/  LDL.64 R208, [R1+0x7c0] ;  /* 0x0007c00001d07983 */ /* 0x000ea20000100a00 */
[----:B------:R-:W-:-:S02]  /*1b9c0*/  SEL R36, R37, RZ, P0 ;  /* 0x000000ff25247207 */ /* 0x000fc40000000000 */
[----:B------:R-:W-:Y:S01]  /*1b9d0*/  LEA.HI R239, R241, 0x7e, RZ, 0x1a ;  /* 0x0000007ef1ef7811 */ /* 0x000fe200078fd0ff */
[----:B------:R-:W2:Y:S01]  /*1b9e0*/  LDL.64 R206, [R1+0x788] ;  /* 0x0007880001ce7983 */ /* 0x000ea20000100a00 */
[----:B------:R-:W-:-:S03]  /*1b9f0*/  LOP3.LUT R241, R2, 0x7c, RZ, 0xfc, !PT ;  /* 0x0000007c02f17812 */ /* 0x000fc600078efcff */
[----:B------:R-:W2:Y:S04]  /*1ba00*/  LDL.64 R204, [R1+0x760] ;  /* 0x0007600001cc7983 */ /* 0x000ea80000100a00 */
        /* <DEDUP_REMOVED lines=18> */
[----:B------:R-:W2:Y:S01]  /*1bb30*/  LDL.64 R202, [R1+0x9b8] ;  /* 0x0009b80001ca7983 */ /* 0x000ea20000100a00 */
[----:B---3--:R-:W-:-:S04]  /*1bb40*/  IMAD.WIDE R170, R168, 0x4, R170 ;  /* 0x00000004a8aa7825 */ /* 0x008fc800078e02aa */
[----:B----4-:R-:W-:Y:S01]  /*1bb50*/  IMAD.WIDE R172, R168, 0x4, R172 ;  /* 0x00000004a8ac7825 */ /* 0x010fe200078e02ac */
[----:B------:R-:W-:Y:S01]  /*1bb60*/  LDGSTS.E [R7+0x6e008], desc[UR20][R170.64], P4 ;  /* 0x6e008000aa077fae */ /* 0x000fe2000a1a1014 */
[----:B------:R-:W-:-:S03]  /*1bb70*/  ISETP.GE.AND P4, PT, R237, UR4, PT ;  /* 0x00000004ed007c0c */ /* 0x000fc6000bf86270 */
[----:B------:R-:W-:Y:S01]  /*1bb80*/  LDGSTS.E [R6+0x68000], desc[UR20][R172.64], P2 ;  /* 0x68000000ac067fae */ /* 0x000fe200091a1014 */
[----:B------:R-:W-:Y:S02]  /*1bb90*/  ISETP.NE.U32.AND P2, PT, R36, RZ, PT ;  /* 0x000000ff2400720c */ /* 0x000fe40003f45070 */
[----:B------:R-:W-:Y:S02]  /*1bba0*/  SEL R36, RZ, 0x4, P4 ;  /* 0x00000004ff247807 */ /* 0x000fe40002000000 */
[----:B------:R-:W-:Y:S02]  /*1bbb0*/  ISETP.GE.AND P4, PT, R239, UR4, PT ;  /* 0x00000004ef007c0c */ /* 0x000fe4000bf86270 */
[----:B------:R-:W-:Y:S02]  /*1bbc0*/  SEL R36, R36, RZ, P0 ;  /* 0x000000ff24247207 */ /* 0x000fe40000000000 */
[----:B------:R-:W-:Y:S02]  /*1bbd0*/  SEL R68, RZ, 0x4, P4 ;  /* 0x00000004ff447807 */ /* 0x000fe40002000000 */
[----:B------:R-:W-:Y:S01]  /*1bbe0*/  ISETP.NE.U32.AND P4, PT, R36, RZ, PT ;  /* 0x000000ff2400720c */ /* 0x000fe20003f85070 */
[----:B------:R-:W-:Y:S01]  /*1bbf0*/  IMAD.WIDE R36, R168, 0x4, R66 ;  /* 0x00000004a8247825 */ /* 0x000fe200078e0242 */
[----:B------:R-:W-:-:S03]  /*1bc00*/  SEL R68, R68, RZ, P0 ;  /* 0x000000ff44447207 */ /* 0x000fc60000000000 */
[----:B------:R-:W-:Y:S01]  /*1bc10*/  IMAD.WIDE R66, R168, 0x4, R98 ;  /* 0x00000004a8427825 */ /* 0x000fe200078e0262 */
[----:B------:R-:W-:Y:S01]  /*1bc20*/  LDGSTS.E [R6+0x68008], desc[UR20][R36.64], P1 ;  /* 0x6800800024067fae */ /* 0x000fe200089a1014 */
[----:B------:R-:W-:-:S03]  /*1bc30*/  ISETP.GE.AND P1, PT, R235, UR4, PT ;  /* 0x00000004eb007c0c */ /* 0x000fc6000bf26270 */
[----:B------:R-:W-:Y:S01]  /*1bc40*/  LDGSTS.E [R6+0x6a000], desc[UR20][R66.64], P2 ;  /* 0x6a00000042067fae */ /* 0x000fe200091a1014 */
[----:B------:R-:W-:Y:S02]  /*1bc50*/  ISETP.NE.U32.AND P2, PT, R68, RZ, PT ;  /* 0x000000ff4400720c */ /* 0x000fe40003f45070 */
[----:B------:R-:W-:Y:S02]  /*1bc60*/  SEL R68, RZ, 0x4, P1 ;  /* 0x00000004ff447807 */ /* 0x000fe40000800000 */
[----:B------:R-:W-:Y:S02]  /*1bc70*/  ISETP.GE.AND P1, PT, R241, UR4, PT ;  /* 0x00000004f1007c0c */ /* 0x000fe4000bf26270 */
[----:B------:R-:W-:Y:S02]  /*1bc80*/  SEL R99, R68, RZ, P0 ;  /* 0x000000ff44637207 */ /* 0x000fe40000000000 */
[----:B------:R-:W-:Y:S01]  /*1bc90*/  SEL R98, RZ, 0x4, P1 ;  /* 0x00000004ff627807 */ /* 0x000fe20000800000 */
[----:B------:R-:W-:Y:S01]  /*1bca0*/  IMAD.WIDE R68, R168, 0x4, R8 ;  /* 0x00000004a8447825 */ /* 0x000fe200078e0208 */
[----:B------:R-:W-:Y:S01]  /*1bcb0*/  ISETP.NE.U32.AND P1, PT, R99, RZ, PT ;  /* 0x000000ff6300720c */ /* 0x000fe20003f25070 */
[----:B------:R-:W3:Y:S01]  /*1bcc0*/  LDL.64 R8, [R1+0x140] ;  /* 0x0001400001087983 */ /* 0x000ee20000100a00 */
[----:B------:R-:W-:-:S03]  /*1bcd0*/  SEL R98, R98, RZ, P0 ;  /* 0x000000ff62627207 */ /* 0x000fc60000000000 */
[----:B------:R-:W-:Y:S01]  /*1bce0*/  LDGSTS.E [R6+0x6a008], desc[UR20][R68.64], P6 ;  /* 0x6a00800044067fae */ /* 0x000fe2000b1a1014 */
[----:B------:R-:W-:Y:S01]  /*1bcf0*/  ISETP.NE.U32.AND P6, PT, R98, RZ, PT ;  /* 0x000000ff6200720c */ /* 0x000fe20003fc5070 */
[----:B------:R-:W-:Y:S02]  /*1bd00*/  IMAD.WIDE R98, R168, 0x4, R70 ;  /* 0x00000004a8627825 */ /* 0x000fe400078e0246 */
[----:B------:R-:W4:Y:S01]  /*1bd10*/  LDL.64 R70, [R1+0xe8] ;  /* 0x0000e80001467983 */ /* 0x000f220000100a00 */
[----:B------:R-:W-:-:S03]  /*1bd20*/  UIADD3 UR4, UPT, UPT, UR14, -0x100, URZ ;  /* 0xffffff000e047890 */ /* 0x000fc6000fffe0ff */
[----:B------:R-:W-:Y:S03]  /*1bd30*/  LDGSTS.E [R6+0x6c000], desc[UR20][R98.64], P1 ;  /* 0x6c00000062067fae */ /* 0x000fe600089a1014 */
[----:B------:R-:W-:Y:S01]  /*1bd40*/  ISETP.GE.AND P0, PT, R2, UR4, PT ;  /* 0x0000000402007c0c */ /* 0x000fe2000bf06270 */
[----:B------:R-:W-:-:S03]  /*1bd50*/  IMAD.WIDE R100, R168, 0x4, R100 ;  /* 0x00000004a8647825 */ /* 0x000fc600078e0264 */
[----:B------:R-:W-:Y:S02]  /*1bd60*/  SEL R231, RZ, 0x4, P0 ;  /* 0x00000004ffe77807 */ /* 0x000fe40000000000 */
[----:B------:R-:W-:Y:S01]  /*1bd70*/  ISETP.GT.AND P0, PT, R169, 0x17f, PT ;  /* 0x0000017fa900780c */ /* 0x000fe20003f04270 */
[----:B------:R-:W-:Y:S01]  /*1bd80*/  LDGSTS.E [R6+0x6c008], desc[UR20][R100.64], P4 ;  /* 0x6c00800064067fae */ /* 0x000fe2000a1a1014 */
[----:B--2---:R-:W-:-:S04]  /*1bd90*/  IMAD.WIDE R166, R168, 0x4, R166 ;  /* 0x00000004a8a67825 */ /* 0x004fc800078e02a6 */
[----:B------:R-:W-:Y:S01]  /*1bda0*/  IMAD.WIDE R168, R168, 0x4, R198 ;  /* 0x00000004a8a87825 */ /* 0x000fe200078e02c6 */
[----:B------:R-:W-:Y:S04]  /*1bdb0*/  LDGSTS.E [R6+0x6e000], desc[UR20][R166.64], P6 ;  /* 0x6e000000a6067fae */ /* 0x000fe8000b1a1014 */
[----:B------:R-:W-:Y:S04]  /*1bdc0*/  LDGSTS.E [R6+0x6e008], desc[UR20][R168.64], P2 ;  /* 0x6e008000a8067fae */ /* 0x000fe800091a1014 */
[----:B------:R-:W0:Y:S04]  /*1bdd0*/  LDGDEPBAR ;  /* 0x00000000000079af */ /* 0x000e280000000000 */
[----:B------:R-:W-:Y:S04]  /*1bde0*/  LDGSTS.E [R5+0x20000], desc[UR20][R196.64], P3 ;  /* 0x20000000c4057fae */ /* 0x000fe800099a1014 */
[----:B------:R-:W-:Y:S04]  /*1bdf0*/  LDGSTS.E [R5+0x20400], desc[UR20][R18.64], P3 ;  /* 0x2040000012057fae */ /* 0x000fe800099a1014 */
[----:B------:R-:W-:Y:S04]  /*1be00*/  LDGSTS.E [R5+0x20800], desc[UR20][R48.64], P3 ;  /* 0x2080000030057fae */ /* 0x000fe800099a1014 */
[----:B------:R-:W2:Y:S04]  /*1be10*/  LDL.64 R196, [R1+0x920] ;  /* 0x0009200001c47983 */ /* 0x000ea80000100a00 */
[----:B------:R-:W2:Y:S04]  /*1be20*/  LDL.64 R18, [R1+0x8f8] ;  /* 0x0008f80001127983 */ /* 0x000ea80000100a00 */
[----:B------:R-:W-:Y:S04]  /*1be30*/  LDGSTS.E [R5+0x20c00], desc[UR20][R46.64], P3 ;  /* 0x20c000002e057fae */ /* 0x000fe800099a1014 */
        /* <DEDUP_REMOVED lines=33> */
[----:B------:R-:W2:Y:S04]  /*1c050*/  LDL.64 R38, [R1+0x178] ;  /* 0x0001780001267983 */ /* 0x000ea80000100a00 */
[----:B---3--:R-:W-:Y:S04]  /*1c060*/  LDGSTS.E [R5+0x25000], desc[UR20][R8.64], P3 ;  /* 0x2500000008057fae */ /* 0x008fe800099a1014 */
[----:B----4-:R-:W-:Y:S04]  /*1c070*/  LDGSTS.E [R5+0x25400], desc[UR20][R70.64], P3 ;  /* 0x2540000046057fae */ /* 0x010fe800099a1014 */
[----:B------:R-:W3:Y:S04]  /*1c080*/  LDL.64 R8, [R1+0x150] ;  /* 0x0001500001087983 */ /* 0x000ee80000100a00 */
[----:B------:R-:W-:Y:S04]  /*1c090*/  LDGSTS.E [R5+0x25800], desc[UR20][R164.64], P3 ;  /* 0x25800000a4057fae */ /* 0x000fe800099a1014 */
[----:B------:R-:W4:Y:S04]  /*1c0a0*/  LDL.64 R70, [R1+0xf0] ;  /* 0x0000f00001467983 */ /* 0x000f280000100a00 */
        /* <DEDUP_REMOVED lines=118> */
[----:B------:R-:W-:Y:S01]  /*1c810*/  LDGSTS.E [R238+0x20580], desc[UR20][R18.64], P3 ;  /* 0x2058000012ee7fae */ /* 0x000fe200099a1014 */
[----:B------:R-:W-:-:S03]  /*1c820*/  LOP3.LUT R199, R2, 0x2, RZ, 0xfc, !PT ;  /* 0x0000000202c77812 */ /* 0x000fc600078efcff */
[----:B------:R-:W2:Y:S04]  /*1c830*/  LDL.64 R196, [R1+0x9c8] ;  /* 0x0009c80001c47983 */ /* 0x000ea80000100a00 */
[----:B------:R-:W-:Y:S04]  /*1c840*/  LDGSTS.E [R238+0x20980], desc[UR20][R48.64], P3 ;  /* 0x2098000030ee7fae */ /* 0x000fe800099a1014 */
[----:B------:R-:W2:Y:S04]  /*1c850*/  LDL.64 R18, [R1+0x9a0] ;  /* 0x0009a00001127983 */ /* 0x000ea80000100a00 */
[----:B------:R-:W-:Y:S01]  /*1c860*/  LDGSTS.E [R238+0x20d80], desc[UR20][R46.64], P3 ;  /* 0x20d800002eee7fae */ /* 0x000fe200099a1014 */
[----:B------:R-:W-:-:S03]  /*1c870*/  ISETP.GE.AND P4, PT, R199, UR4, PT ;  /* 0x00000004c7007c0c */ /* 0x000fc6000bf86270 */
        /* <DEDUP_REMOVED lines=33> */
[----:B------:R-:W2:Y:S04]  /*1ca90*/  LDL.64 R40, [R1] ;  /* 0x0000000001287983 */ /* 0x000ea80000100a00 */
        /* <DEDUP_REMOVED lines=16> */
[----:B------:R-:W4:Y:S04]  /*1cba0*/  LDL.64 R200, [R1+0x998] ;  /* 0x0009980001c87983 */ /* 0x000f280000100a00 */
[----:B--2---:R-:W-:Y:S04]  /*1cbb0*/  LDGSTS.E [R236+0x20600], desc[UR20][R38.64], P3 ;  /* 0x2060000026ec7fae */ /* 0x004fe800099a1014 */
        /* <DEDUP_REMOVED lines=114> */
[----:B--2---:R-:W-:Y:S04]  /*1d2e0*/  LDGSTS.E [R234+0x27e80], desc[UR20][R38.64], P3 ;  /* 0x27e8000026ea7fae */ /* 0x004fe800099a1014 */
        /* <DEDUP_REMOVED lines=70> */
[----:B------:R-:W5:Y:S04]  /*1d750*/  LDL.LU.64 R188, [R1+0xd90] ;  /* 0x000d900001bc7983 */ /* 0x000f680000300a00 */
        /* <DEDUP_REMOVED lines=48> */
[----:B--2---:R-:W-:Y:S04]  /*1da60*/  LDGSTS.E [R230+0x26f80], desc[UR20][R10.64], P3 ;  /* 0x26f800000ae67fae */ /* 0x004fe800099a1014 */
[----:B------:R-:W5:Y:S04]  /*1da70*/  LDL.LU.64 R212, [R1+0xcc8] ;  /* 0x000cc80001d47983 */ /* 0x000f680000300a00 */
[----:B------:R-:W-:Y:S04]  /*1da80*/  LDGSTS.E [R230+0x27380], desc[UR20][R40.64], P3 ;  /* 0x2738000028e67fae */ /* 0x000fe800099a1014 */
[----:B------:R-:W5:Y:S04]  /*1da90*/  LDL.LU.64 R10, [R1+0xcc0] ;  /* 0x000cc000010a7983 */ /* 0x000f680000300a00 */
[----:B------:R-:W-:Y:S04]  /*1daa0*/  LDGSTS.E [R230+0x27780], desc[UR20][R38.64], P3 ;  /* 0x2778000026e67fae */ /* 0x000fe800099a1014 */
[----:B------:R-:W5:Y:S04]  /*1dab0*/  LDL.LU.64 R40, [R1+0xcb8] ;  /* 0x000cb80001287983 */ /* 0x000f680000300a00 */
[----:B------:R-:W5:Y:S04]  /*1dac0*/  LDL.LU.64 R38, [R1+0xcb0] ;  /* 0x000cb00001267983 */ /* 0x000f680000300a00 */
[----:B---3--:R-:W-:Y:S04]  /*1dad0*/  LDGSTS.E [R230+0x27b80], desc[UR20][R8.64], P3 ;  /* 0x27b8000008e67fae */ /* 0x008fe800099a1014 */
[----:B----4-:R1:W-:Y:S04]  /*1dae0*/  LDGSTS.E [R230+0x27f80], desc[UR20][R70.64], P3 ;  /* 0x27f8000046e67fae */ /* 0x0103e800099a1014 */
[----:B------:R-:W2:Y:S01]  /*1daf0*/  LDL.LU.64 R8, [R1+0xca8] ;  /* 0x000ca80001087983 */ /* 0x000ea20000300a00 */
[----:B------:R-:W-:Y:S01]  /*1db00*/  SEL R231, R231, RZ, P0 ;  /* 0x000000ffe7e77207 */ /* 0x000fe20000000000 */
[----:B------:R-:W-:-:S02]  /*1db10*/  USHF.R.S32.HI UR5, URZ, 0x1f, UR11 ;  /* 0x0000001fff057899 */ /* 0x000fc4000801140b */
[----:B------:R-:W0:Y:S04]  /*1db20*/  LDGDEPBAR ;  /* 0x00000000000079af */ /* 0x000e280000000000 */
[----:B------:R-:W1:Y:S01]  /*1db30*/  LDL.LU.64 R70, [R1+0xca0] ;  /* 0x000ca00001467983 */ /* 0x000e620000300a00 */
[----:B------:R-:W-:Y:S02]  /*1db40*/  ISETP.NE.U32.AND P1, PT, R231, RZ, PT ;  /* 0x000000ffe700720c */ /* 0x000fe40003f25070 */
[----:B------:R-:W-:-:S04]  /*1db50*/  SEL R231, RZ, 0x4, P4 ;  /* 0x00000004ffe77807 */ /* 0x000fc80002000000 */
[----:B------:R-:W-:-:S04]  /*1db60*/  SEL R231, R231, RZ, P0 ;  /* 0x000000ffe7e77207 */ /* 0x000fc80000000000 */
[----:B------:R-:W-:Y:S02]  /*1db70*/  ISETP.NE.U32.AND P3, PT, R231, RZ, PT ;  /* 0x000000ffe700720c */ /* 0x000fe40003f65070 */
[----:B------:R-:W3:Y:S01]  /*1db80*/  LDC R231, c[0x0][0x3a0] ;  /* 0x0000e800ffe77b82 */ /* 0x000ee20000000800 */
[----:B------:R-:W-:Y:S02]  /*1db90*/  USHF.L.U32 UR10, UR11, 0x2, URZ ;  /* 0x000000020b0a7899 */ /* 0x000fe400080006ff */
[----:B------:R-:W-:Y:S01]  /*1dba0*/  USHF.L.U64.HI UR11, UR11, 0x2, UR5 ;  /* 0x000000020b0b7899 */ /* 0x000fe20008010205 */
[----:B------:R-:W-:Y:S01]  /*1dbb0*/  ISETP.NE.U32.AND P2, PT, RZ, UR6, PT ;  /* 0x00000006ff007c0c */ /* 0x000fe2000bf45070 */
[----:B------:R-:W-:-:S04]  /*1dbc0*/  DEPBAR.LE SB0, 0x2 ;  /* 0x000080800000791a */ /* 0x000fc80000000000 */
[----:B---3--:R-:W-:Y:S01]  /*1dbd0*/  VIADD R231, R231, 0x7f ;  /* 0x0000007fe7e77836 */ /* 0x008fe20000000000 */
[----:B------:R-:W-:Y:S01]  /*1dbe0*/  BAR.SYNC.DEFER_BLOCKING 0x0 ;  /* 0x0000000000007b1d */ /* 0x000fe20000010000 */
[----:B-1----:R-:W-:-:S04]  /*1dbf0*/  IADD3 R70, P4, PT, R70, UR10, RZ ;  /* 0x0000000a46467c10 */ /* 0x002fc8000ff9e0ff */
[----:B------:R-:W-:Y:S02]  /*1dc00*/  IADD3.X R71, PT, PT, R71, UR11, RZ, P4, !PT ;  /* 0x0000000b47477c10 */ /* 0x000fe4000a7fe4ff */
[----:B------:R-:W-:Y:S02]  /*1dc10*/  ISETP.LT.OR P4, PT, R231, 0x80, P2 ;  /* 0x00000080e700780c */ /* 0x000fe40001781670 */
[----:B--2---:R-:W-:-:S04]  /*1dc20*/  IADD3 R8, P6, PT, R8, UR10, RZ ;  /* 0x0000000a08087c10 */ /* 0x004fc8000ffde0ff */
[----:B------:R-:W-:-:S07]  /*1dc30*/  IADD3.X R9, PT, PT, R9, UR11, RZ, P6, !PT ;  /* 0x0000000b09097c10 */ /* 0x000fce000b7fe4ff */
[----:B------:R-:W-:Y:S05]  /*1dc40*/  @P4 BRA `(.L_x_6) ;  /* 0x0000000400704947 */ /* 0x000fea0003800000 */
[----:B------:R-:W-:Y:S02]  /*1dc50*/  USHF.R.U32.HI UR72, URZ, 0x4, UR7 ;  /* 0x00000004ff487899 */ /* 0x000fe40008011607 */
[----:B------:R-:W-:Y:S02]  /*1dc60*/  UIADD3 UR12, UPT, UPT, UR7, 0x60000, URZ ;  /* 0x00060000070c7890 */ /* 0x000fe4000fffe0ff */
[----:B------:R-:W-:Y:S02]  /*1dc70*/  USGXT.U32 UR72, UR72, 0xe ;  /* 0x0000000e4848789a */ /* 0x000fe40008000000 */
[----:B------:R-:W-:Y:S02]  /*1dc80*/  USHF.R.U32.HI UR12, URZ, 0x4, UR12 ;  /* 0x00000004ff0c7899 */ /* 0x000fe4000801160c */
[----:B------:R-:W-:Y:S02]  /*1dc90*/  UIADD3 UR76, UP1, UPT, UR72, 0x2, URZ ;  /* 0x00000002484c7890 */ /* 0x000fe4000ff3e0ff */
[----:B------:R-:W-:Y:S01]  /*1dca0*/  USGXT.U32 UR74, UR12, 0xe ;  /* 0x0000000e0c4a789a */ /* 0x000fe20008000000 */
[----:B------:R-:W-:Y:S01]  /*1dcb0*/  UMOV UR5, URZ ;  /* 0x000000ff00057c82 */ /* 0x000fe20008000000 */
[----:B------:R-:W-:Y:S01]  /*1dcc0*/  UMOV UR6, URZ ;  /* 0x000000ff00067c82 */ /* 0x000fe20008000000 */
[----:B------:R-:W-:-:S02]  /*1dcd0*/  UIADD3.X UR77, UPT, UPT, UR5, 0x40004040, URZ, UP1, !UPT ;  /* 0x40004040054d7890 */ /* 0x000fc40008ffe4ff */
[----:B------:R-:W-:Y:S01]  /*1dce0*/  UIADD3 UR24, UP1, UPT, UR74, 0x2, URZ ;  /* 0x000000024a187890 */ /* 0x000fe2000ff3e0ff */
[----:B------:R-:W-:Y:S01]  /*1dcf0*/  UMOV UR26, UR15 ;  /* 0x0000000f001a7c82 */ /* 0x000fe20008000000 */
[----:B------:R-:W-:Y:S02]  /*1dd00*/  UMOV UR27, URZ ;  /* 0x000000ff001b7c82 */ /* 0x000fe40008000000 */
[----:B------:R-:W-:Y:S01]  /*1dd10*/  UIADD3.X UR25, UPT, UPT, UR6, 0x40004040, URZ, UP1, !UPT ;  /* 0x4000404006197890 */ /* 0x000fe20008ffe4ff */
[----:B------:R-:W-:Y:S01]  /*1dd20*/  UMOV UR5, UR26 ;  /* 0x0000001a00057c82 */ /* 0x000fe20008000000 */
[----:B------:R-:W-:Y:S02]  /*1dd30*/  UIADD3.64 UR26, UPT, UPT, UR76, 0x2, URZ ;  /* 0x000000024c1a7897 */ /* 0x000fe4000fffe0ff */
[----:B------:R-:W-:Y:S01]  /*1dd40*/  UIADD3.64 UR50, UPT, UPT, UR24, 0x2, URZ ;  /* 0x0000000218327897 */ /* 0x000fe2000fffe0ff */
[----:B------:R-:W-:Y:S01]  /*1dd50*/  UMOV UR70, 0x0 ;  /* 0x0000000000467882 */ /* 0x000fe20000000000 */
[----:B------:R-:W-:Y:S01]  /*1dd60*/  UMOV UR71, 0x4400910 ;  /* 0x0440091000477882 */ /* 0x000fe20000000000 */
[----:B------:R-:W-:Y:S01]  /*1dd70*/  UMOV UR73, 0x40004040 ;  /* 0x4000404000497882 */ /* 0x000fe20000000000 */
[----:B------:R-:W-:Y:S01]  /*1dd80*/  UMOV UR75, 0x40004040 ;  /* 0x40004040004b7882 */ /* 0x000fe20000000000 */
[----:B------:R-:W-:Y:S01]  /*1dd90*/  UMOV UR32, 0x0 ;  /* 0x0000000000207882 */ /* 0x000fe20000000000 */
[----:B------:R-:W-:Y:S01]  /*1dda0*/  UMOV UR33, 0x4400910 ;  /* 0x0440091000217882 */ /* 0x000fe20000000000 */
[----:B------:R-:W-:Y:S01]  /*1ddb0*/  UIADD3.64 UR66, UPT, UPT, UR76, 0x4, URZ ;  /* 0x000000044c427897 */ /* 0x000fe2000fffe0ff */
[----:B------:R-:W-:Y:S01]  /*1ddc0*/  UTCHMMA gdesc[UR74], gdesc[UR72], tmem[UR8], tmem[UR70], idesc[UR71], !UPT ;  /* 0x00ff46484a0075ea */ /* 0x000fe2000f800008 */
[----:B------:R-:W-:-:S02]  /*1ddd0*/  UIADD3.64 UR68, UPT, UPT, UR24, 0x4, URZ ;  /* 0x0000000418447897 */ /* 0x000fc4000fffe0ff */
[----:B------:R-:W-:Y:S01]  /*1dde0*/  UTCHMMA gdesc[UR24], gdesc[UR76], tmem[UR8], tmem[UR32], idesc[UR33], UPT ;  /* 0x00ff204c180075ea */ /* 0x000fe2000b800008 */
[----:B------:R-:W-:Y:S01]  /*1ddf0*/  UMOV UR16, 0x0 ;  /* 0x0000000000107882 */ /* 0x000fe20000000000 */
[----:B------:R-:W-:Y:S01]  /*1de00*/  UMOV UR17, 0x4400910 ;  /* 0x0440091000117882 */ /* 0x000fe20000000000 */
[----:B------:R-:W-:Y:S01]  /*1de10*/  UIADD3.64 UR58, UPT, UPT, UR76, 0x7fe, URZ ;  /* 0x000007fe4c3a7897 */ /* 0x000fe2000fffe0ff */
[----:B------:R1:W-:Y:S01]  /*1de20*/  UTCHMMA gdesc[UR50], gdesc[UR26], tmem[UR8], tmem[UR16], idesc[UR17], UPT ;  /* 0x00ff101a320075ea */ /* 0x0003e2000b800008 */
[----:B------:R-:W-:Y:S02]  /*1de30*/  UIADD3.64 UR62, UPT, UPT, UR24, 0x1fe, URZ ;  /* 0x000001fe183e7897 */ /* 0x000fe4000fffe0ff */
[----:B------:R-:W-:Y:S01]  /*1de40*/  UIADD3.64 UR46, UPT, UPT, UR76, 0x800, URZ ;  /* 0x000008004c2e7897 */ /* 0x000fe2000fffe0ff */
[----:B------:R-:W-:Y:S01]  /*1de50*/  UMOV UR64, 0x0 ;  /* 0x0000000000407882 */ /* 0x000fe20000000000 */
[----:B------:R-:W-:Y:S01]  /*1de60*/  UMOV UR65, 0x4400910 ;  /* 0x0440091000417882 */ /* 0x000fe20000000000 */
[----:B------:R-:W-:Y:S01]  /*1de70*/  UMOV UR54, 0x0 ;  /* 0x0000000000367882 */ /* 0x000fe20000000000 */
[----:B------:R-:W-:Y:S01]  /*1de80*/  UMOV UR55, 0x4400910 ;  /* 0x0440091000377882 */ /* 0x000fe20000000000 */
[----:B------:R-:W-:Y:S01]  /*1de90*/  UIADD3.64 UR30, UPT, UPT, UR76, 0x802, URZ ;  /* 0x000008024c1e7897 */ /* 0x000fe2000fffe0ff */
[----:B------:R-:W-:Y:S01]  /*1dea0*/  UTCHMMA gdesc[UR68], gdesc[UR66], tmem[UR8], tmem[UR64], idesc[UR65], UPT ;  /* 0x00ff4042440075ea */ /* 0x000fe2000b800008 */
[----:B-1----:R-:W-:Y:S01]  /*1deb0*/  UIADD3.64 UR50, UPT, UPT, UR24, 0x200, URZ ;  /* 0x0000020018327897 */ /* 0x002fe2000fffe0ff */
[----:B------:R1:W-:Y:S01]  /*1dec0*/  UTCHMMA gdesc[UR62], gdesc[UR58], tmem[UR8], tmem[UR54], idesc[UR55], UPT ;  /* 0x00ff363a3e0075ea */ /* 0x0003e2000b800008 */
[----:B------:R-:W-:-:S02]  /*1ded0*/  UIADD3.64 UR70, UPT, UPT, UR24, 0x202, URZ ;  /* 0x0000020218467897 */ /* 0x000fc4000fffe0ff */
[----:B------:R-:W-:Y:S02]  /*1dee0*/  UIADD3.64 UR60, UPT, UPT, UR76, 0x804, URZ ;  /* 0x000008044c3c7897 */ /* 0x000fe4000fffe0ff */
[----:B------:R-:W-:Y:S02]  /*1def0*/  UIADD3.64 UR74, UPT, UPT, UR24, 0x204, URZ ;  /* 0x00000204184a7897 */ /* 0x000fe4000fffe0ff */
[----:B------:R-:W-:Y:S02]  /*1df00*/  UIADD3.64 UR56, UPT, UPT, UR76, 0xffe, URZ ;  /* 0x00000ffe4c387897 */ /* 0x000fe4000fffe0ff */
[----:B------:R-:W-:Y:S01]  /*1df10*/  UIADD3.64 UR72, UPT, UPT, UR24, 0x3fe, URZ ;  /* 0x000003fe18487897 */ /* 0x000fe2000fffe0ff */
[----:B------:R-:W-:Y:S01]  /*1df20*/  UMOV UR40, 0x0 ;  /* 0x0000000000287882 */ /* 0x000fe20000000000 */
[----:B------:R-:W-:Y:S01]  /*1df30*/  UMOV UR41, 0x4400910 ;  /* 0x0440091000297882 */ /* 0x000fe20000000000 */
[----:B------:R-:W-:Y:S01]  /*1df40*/  UIADD3.64 UR52, UPT, UPT, UR76, 0x1000, URZ ;  /* 0x000010004c347897 */ /* 0x000fe2000fffe0ff */
[----:B------:R2:W-:Y:S01]  /*1df50*/  UTCHMMA gdesc[UR50], gdesc[UR46], tmem[UR8], tmem[UR40], idesc[UR41], UPT ;  /* 0x00ff282e320075ea */ /* 0x0005e2000b800008 */
[----:B-1----:R-:W-:-:S02]  /*1df60*/  UIADD3.64 UR58, UPT, UPT, UR24, 0x400, URZ ;  /* 0x00000400183a7897 */ /* 0x002fc4000fffe0ff */
[----:B------:R-:W-:Y:S02]  /*1df70*/  UIADD3.64 UR48, UPT, UPT, UR76, 0x1002, URZ ;  /* 0x000010024c307897 */ /* 0x000fe4000fffe0ff */
[----:B------:R-:W-:Y:S02]  /*1df80*/  UIADD3.64 UR42, UPT, UPT, UR76, 0x1004, URZ ;  /* 0x000010044c2a7897 */ /* 0x000fe4000fffe0ff */
[----:B------:R-:W-:Y:S02]  /*1df90*/  UIADD3.64 UR36, UPT, UPT, UR76, 0x17fe, URZ ;  /* 0x000017fe4c247897 */ /* 0x000fe4000fffe0ff */
[----:B------:R-:W-:Y:S02]  /*1dfa0*/  UIADD3.64 UR32, UPT, UPT, UR76, 0x1800, URZ ;  /* 0x000018004c207897 */ /* 0x000fe4000fffe0ff */
[----:B------:R-:W-:Y:S02]  /*1dfb0*/  UIADD3.64 UR26, UPT, UPT, UR76, 0x1802, URZ ;  /* 0x000018024c1a7897 */ /* 0x000fe4000fffe0ff */
[----:B------:R-:W-:-:S02]  /*1dfc0*/  UIADD3.64 UR16, UPT, UPT, UR76, 0x1804, URZ ;  /* 0x000018044c107897 */ /* 0x000fc4000fffe0ff */
[----:B------:R-:W-:Y:S02]  /*1dfd0*/  UIADD3.64 UR54, UPT, UPT, UR24, 0x402, URZ ;  /* 0x0000040218367897 */ /* 0x000fe4000fffe0ff */
[----:B------:R-:W-:Y:S02]  /*1dfe0*/  UIADD3.64 UR76, UPT, UPT, UR24, 0x404, URZ ;  /* 0x00000404184c7897 */ /* 0x000fe4000fffe0ff */
[----:B--2---:R-:W-:Y:S01]  /*1dff0*/  UIADD3.64 UR46, UPT, UPT, UR24, 0x5fe, URZ ;  /* 0x000005fe182e7897 */ /* 0x004fe2000fffe0ff */
[----:B------:R-:W-:Y:S01]  /*1e000*/  UMOV UR66, 0x0 ;  /* 0x0000000000427882 */ /* 0x000fe20000000000 */
[----:B------:R-:W-:Y:S01]  /*1e010*/  UMOV UR67, 0x4400910 ;  /* 0x0440091000437882 */ /* 0x000fe20000000000 */
[----:B------:R-:W-:Y:S01]  /*1e020*/  UIADD3.64 UR40, UPT, UPT, UR24, 0x600, URZ ;  /* 0x0000060018287897 */ /* 0x000fe2000fffe0ff */
[----:B------:R1:W-:Y:S01]  /*1e030*/  UTCHMMA gdesc[UR70], gdesc[UR30], tmem[UR8], tmem[UR66], idesc[UR67], UPT ;  /* 0x00ff421e460075ea */ /* 0x0003e2000b800008 */
[----:B------:R-:W-:Y:S01]  /*1e040*/  UIADD3.64 UR64, UPT, UPT, UR24, 0x602, URZ ;  /* 0x0000060218407897 */ /* 0x000fe2000fffe0ff */
[----:B------:R-:W-:Y:S01]  /*1e050*/  UMOV UR50, 0x0 ;  /* 0x0000000000327882 */ /* 0x000fe20000000000 */
[----:B------:R-:W-:Y:S01]  /*1e060*/  UMOV UR51, 0x4400910 ;  /* 0x0440091000337882 */ /* 0x000fe20000000000 */
[----:B------:R-:W-:Y:S01]  /*1e070*/  UIADD3.64 UR24, UPT, UPT, UR24, 0x604, URZ ;  /* 0x0000060418187897 */ /* 0x000fe2000fffe0ff */
[----:B------:R1:W-:Y:S01]  /*1e080*/  UTCHMMA gdesc[UR74], gdesc[UR60], tmem[UR8], tmem[UR50], idesc[UR51], UPT ;  /* 0x00ff323c4a0075ea */ /* 0x0003e2000b800008 */
[----:B------:R-:W-:Y:S01]  /*1e090*/  UMOV UR62, 0x0 ;  /* 0x00000000003e7882 */ /* 0x000fe20000000000 */
[----:B------:R-:W-:Y:S01]  /*1e0a0*/  UMOV UR63, 0x4400910 ;  /* 0x04400910003f7882 */ /* 0x000fe20000000000 */
[----:B------:R-:W-:Y:S01]  /*1e0b0*/  UMOV UR68, 0x0 ;  /* 0x0000000000447882 */ /* 0x000fe20000000000 */
[----:B------:R-:W-:Y:S01]  /*1e0c0*/  UMOV UR69, 0x4400910 ;  /* 0x0440091000457882 */ /* 0x000fe20000000000 */
[----:B------:R1:W-:Y:S01]  /*1e0d0*/  UTCHMMA gdesc[UR72], gdesc[UR56], tmem[UR8], tmem[UR62], idesc[UR63], UPT ;  /* 0x00ff3e38480075ea */ /* 0x0003e2000b800008 */
        /* <DEDUP_REMOVED lines=15> */
[----:B------:R1:W-:Y:S01]  /*1e1d0*/  UTCHMMA gdesc[UR64], gdesc[UR26], tmem[UR8], tmem[UR28], idesc[UR29], UPT ;  /* 0x00ff1c1a400075ea */ /* 0x0003e2000b800008 */
[----:B------:R1:W-:Y:S01]  /*1e1e0*/  UTCHMMA gdesc[UR24], gdesc[UR16], tmem[UR8], tmem[UR22], idesc[UR23], UPT ;  /* 0x00ff1610180075ea */ /* 0x0003e2000b800008 */
[----:B------:R1:W-:Y:S01]  /*1e1f0*/  UTCBAR [UR5], URZ ;  /* 0x000000ff050073e9 */ /* 0x0003e200080000ff */
[----:B------:R-:W-:Y:S01]  /*1e200*/  NOP ;  /* 0x0000000000007918 */ /* 0x000fe20000000000 */
.L_x_6:
[----:B------:R-:W2:Y:S01]  /*1e210*/  S2R R231, SR_TID.X ;  /* 0x0000000000e77919 */ /* 0x000ea20000002100 */
[----:B------:R-:W-:Y:S01]  /*1e220*/  BAR.SYNC.DEFER_BLOCKING 0x0 ;  /* 0x0000000000007b1d */ /* 0x000fe20000010000 */
[----:B------:R-:W-:Y:S02]  /*1e230*/  ISETP.GE.AND P4, PT, R233, UR4, PT ;  /* 0x00000004e9007c0c */ /* 0x000fe4000bf86270 */
[----:B-----5:R-:W-:-:S04]  /*1e240*/  IADD3 R38, P6, PT, R38, UR10, RZ ;  /* 0x0000000a26267c10 */ /* 0x020fc8000ffde0ff */
[----:B------:R-:W-:Y:S01]  /*1e250*/  IADD3.X R39, PT, PT, R39, UR11, RZ, P6, !PT ;  /* 0x0000000b27277c10 */ /* 0x000fe2000b7fe4ff */
[----:B------:R3:W-:Y:S01]  /*1e260*/  STL.64 [R1+0xcb0], R72 ;  /* 0x000cb04801007387 */ /* 0x0007e20000100a00 */
[----:B------:R-:W-:-:S03]  /*1e270*/  IADD3 R40, P6, PT, R40, UR10, RZ ;  /* 0x0000000a28287c10 */ /* 0x000fc6000ffde0ff */
[----:B------:R-:W-:Y:S01]  /*1e280*/  STL [R1+0xca8], R234 ;  /* 0x000ca8ea01007387 */ /* 0x000fe20000100800 */
[----:B------:R-:W-:-:S03]  /*1e290*/  IADD3.X R41, PT, PT, R41, UR11, RZ, P6, !PT ;  /* 0x0000000b29297c10 */ /* 0x000fc6000b7fe4ff */
[----:B------:R4:W-:Y:S01]  /*1e2a0*/  STL.64 [R1+0xca0], R2 ;  /* 0x000ca00201007387 */ /* 0x0009e20000100a00 */
[----:B---3--:R-:W3:Y:S03]  /*1e2b0*/  S2R R72, SR_TID.X ;  /* 0x0000000000487919 */ /* 0x008ee60000002100 */
[----:B------:R-:W-:Y:S01]  /*1e2c0*/  @!PT LDS RZ, [RZ] ;  /* 0x00000000fffff984 */ /* 0x000fe20000000800 */
[----:B------:R-:W-:Y:S01]  /*1e2d0*/  @!PT LDS RZ, [RZ] ;  /* 0x00000000fffff984 */ /* 0x000fe20000000800 */
[----:B------:R-:W-:Y:S01]  /*1e2e0*/  @!PT LDS RZ, [RZ] ;  /* 0x00000000fffff984 */ /* 0x000fe20000000800 */
[----:B------:R-:W-:Y:S01]  /*1e2f0*/  LDGSTS.E [R252+0x70000], desc[UR20][R70.64], P1 ;  /* 0x7000000046fc7fae */ /* 0x000fe200089a1014 */
[----:B--2---:R-:W-:-:S03]  /*1e300*/  SHF.R.U32.HI R73, RZ, 0x6, R231 ;  /* 0x00000006ff497819 */ /* 0x004fc600000116e7 */
[----:B------:R-:W-:Y:S01]  /*1e310*/  LDGSTS.E [R252+0x70008], desc[UR20][R8.64], P3 ;  /* 0x7000800008fc7fae */ /* 0x000fe200099a1014 */
[----:B----4-:R-:W-:Y:S02]  /*1e320*/  IADD3 R2, P6, PT, R10, UR10, RZ ;  /* 0x0000000a0a027c10 */ /* 0x010fe4000ffde0ff */
[----:B------:R-:W-:Y:S02]  /*1e330*/  SGXT.U32 R73, R73, 0x1 ;  /* 0x000000014949781a */ /* 0x000fe40000000000 */
[----:B------:R-:W-:Y:S02]  /*1e340*/  IADD3.X R3, PT, PT, R11, UR11, RZ, P6, !PT ;  /* 0x0000000b0b037c10 */ /* 0x000fe4000b7fe4ff */
[----:B------:R-:W-:-:S03]  /*1e350*/  LOP3.LUT R73, R73, 0x20, RZ, 0xfc, !PT ;  /* 0x0000002049497812 */ /* 0x000fc600078efcff */
[----:B------:R2:W-:Y:S01]  /*1e360*/  STL.64 [R1+0xd8], R2 ;  /* 0x0000d80201007387 */ /* 0x0005e20000100a00 */
[----:B------:R-:W-:Y:S02]  /*1e370*/  ISETP.GE.AND P1, PT, R73, UR4, PT ;  /* 0x0000000449007c0c */ /* 0x000fe4000bf26270 */
[----:B------:R-:W-:Y:S02]  /*1e380*/  SHF.R.U32.HI R73, RZ, 0x6, R231 ;  /* 0x00000006ff497819 */ /* 0x000fe400000116e7 */
[----:B------:R-:W-:Y:S02]  /*1e390*/  SEL R231, RZ, 0x4, P1 ;  /* 0x00000004ffe77807 */ /* 0x000fe40000800000 */
[----:B------:R-:W-:Y:S02]  /*1e3a0*/  SGXT.U32 R73, R73, 0x1 ;  /* 0x000000014949781a */ /* 0x000fe40000000000 */
[----:B------:R-:W-:Y:S02]  /*1e3b0*/  SEL R231, R231, RZ, P0 ;  /* 0x000000ffe7e77207 */ /* 0x000fe40000000000 */
[----:B------:R-:W-:-:S02]  /*1e3c0*/  LOP3.LUT R73, R73, 0x22, RZ, 0xfc, !PT ;  /* 0x0000002249497812 */ /* 0x000fc400078efcff */
[----:B------:R-:W-:Y:S02]  /*1e3d0*/  ISETP.NE.U32.AND P1, PT, R231, RZ, PT ;  /* 0x000000ffe700720c */ /* 0x000fe40003f25070 */
[----:B------:R-:W-:Y:S02]  /*1e3e0*/  ISETP.GE.AND P3, PT, R73, UR4, PT ;  /* 0x0000000449007c0c */ /* 0x000fe4000bf66270 */
[----:B------:R-:W4:Y:S01]  /*1e3f0*/  S2R R73, SR_TID.X ;  /* 0x0000000000497919 */ /* 0x000f220000002100 */
[----:B------:R-:W-:Y:S02]  /*1e400*/  SEL R231, RZ, 0x4, P4 ;  /* 0x00000004ffe77807 */ /* 0x000fe40002000000 */
[----:B------:R-:W-:Y:S02]  /*1e410*/  SEL R233, RZ, 0x4, P3 ;  /* 0x00000004ffe97807 */ /* 0x000fe40001800000 */
[----:B------:R-:W-:Y:S02]  /*1e420*/  SEL R231, R231, RZ, P0 ;  /* 0x000000ffe7e77207 */ /* 0x000fe40000000000 */
[----:B------:R-:W-:-:S02]  /*1e430*/  SEL R233, R233, RZ, P0 ;  /* 0x000000ffe9e97207 */ /* 0x000fc40000000000 */
[----:B------:R-:W-:Y:S01]  /*1e440*/  LDGSTS.E [R252+0x72000], desc[UR20][R38.64], P1 ;  /* 0x7200000026fc7fae */ /* 0x000fe200089a1014 */
[----:B------:R-:W-:Y:S02]  /*1e450*/  ISETP.NE.U32.AND P3, PT, R231, RZ, PT ;  /* 0x000000ffe700720c */ /* 0x000fe40003f65070 */
[----:B------:R-:W-:Y:S01]  /*1e460*/  ISETP.NE.U32.AND P4, PT, R233, RZ, PT ;  /* 0x000000ffe900720c */ /* 0x000fe20003f85070 */
[----:B------:R-:W-:Y:S01]  /*1e470*/  USHF.L.U32 UR12, UR13, 0x2, URZ ;  /* 0x000000020d0c7899 */ /* 0x000fe200080006ff */
[----:B------:R-:W1:Y:S11]  /*1e480*/  LDC R231, c[0x0][0x3a0] ;  /* 0x0000e800ffe77b82 */ /* 0x000e760000000800 */
[----:B------:R-:W-:Y:S04]  /*1e490*/  LDGSTS.E [R252+0x72008], desc[UR20][R40.64], P4 ;  /* 0x7200800028fc7fae */ /* 0x000fe8000a1a1014 */
[----:B------:R2:W-:Y:S01]  /*1e4a0*/  LDGSTS.E [R252+0x74000], desc[UR20][R2.64], P3 ;  /* 0x7400000002fc7fae */ /* 0x0005e200099a1014 */
[----:B----4-:R-:W-:-:S04]  /*1e4b0*/  SHF.R.U32.HI R73, RZ, 0x6, R73 ;  /* 0x00000006ff497819 */ /* 0x010fc80000011649 */
[----:B------:R-:W-:-:S04]  /*1e4c0*/  SGXT.U32 R73, R73, 0x1 ;  /* 0x000000014949781a */ /* 0x000fc80000000000 */
[----:B------:R-:W-:Y:S02]  /*1e4d0*/  LOP3.LUT R73, R73, 0x42, RZ, 0xfc, !PT ;  /* 0x0000004249497812 */ /* 0x000fe400078efcff */
[----:B--2---:R-:W-:Y:S02]  /*1e4e0*/  IADD3 R2, P6, PT, R212, UR10, RZ ;  /* 0x0000000ad4027c10 */ /* 0x004fe4000ffde0ff */
[----:B------:R-:W-:Y:S02]  /*1e4f0*/  ISETP.GE.AND P1, PT, R73, UR4, PT ;  /* 0x0000000449007c0c */ /* 0x000fe4000bf26270 */
[----:B---3--:R-:W-:Y:S01]  /*1e500*/  SHF.R.U32.HI R73, RZ, 0x6, R72 ;  /* 0x00000006ff497819 */ /* 0x008fe20000011648 */
[----:B------:R-:W-:Y:S01]  /*1e510*/  IMAD.MOV.U32 R212, RZ, RZ, R2 ;  /* 0x000000ffffd47224 */ /* 0x000fe200078e0002 */
[----:B------:R-:W-:Y:S02]  /*1e520*/  SHF.R.U32.HI R72, RZ, 0x6, R72 ;  /* 0x00000006ff487819 */ /* 0x000fe40000011648 */
[----:B------:R-:W-:-:S02]  /*1e530*/  SGXT.U32 R73, R73, 0x1 ;  /* 0x000000014949781a */ /* 0x000fc40000000000 */
[----:B------:R-:W-:Y:S02]  /*1e540*/  SGXT.U32 R72, R72, 0x1 ;  /* 0x000000014848781a */ /* 0x000fe40000000000 */
[----:B------:R-:W-:Y:S02]  /*1e550*/  SEL R10, RZ, 0x4, P1 ;  /* 0x00000004ff0a7807 */ /* 0x000fe40000800000 */
[----:B------:R-:W-:Y:S02]  /*1e560*/  LOP3.LUT R72, R72, 0x60, RZ, 0xfc, !PT ;  /* 0x0000006048487812 */ /* 0x000fe400078efcff */
[----:B------:R-:W-:Y:S02]  /*1e570*/  LOP3.LUT R73, R73, 0x62, RZ, 0xfc, !PT ;  /* 0x0000006249497812 */ /* 0x000fe400078efcff */
[----:B------:R-:W-:Y:S02]  /*1e580*/  ISETP.GE.AND P3, PT, R72, UR4, PT ;  /* 0x0000000448007c0c */ /* 0x000fe4000bf66270 */
[----:B------:R-:W2:Y:S01]  /*1e590*/  S2R R72, SR_TID.X ;  /* 0x0000000000487919 */ /* 0x000ea20000002100 */
[----:B------:R-:W-:-:S02]  /*1e5a0*/  SEL R10, R10, RZ, P0 ;  /* 0x000000ff0a0a7207 */ /* 0x000fc40000000000 */
[----:B------:R-:W-:Y:S02]  /*1e5b0*/  ISETP.GE.AND P4, PT, R73, UR4, PT ;  /* 0x0000000449007c0c */ /* 0x000fe4000bf86270 */
[----:B------:R-:W-:Y:S02]  /*1e5c0*/  ISETP.NE.U32.AND P1, PT, R10, RZ, PT ;  /* 0x000000ff0a00720c */ /* 0x000fe40003f25070 */
[----:B------:R-:W-:Y:S02]  /*1e5d0*/  SEL R10, RZ, 0x4, P4 ;  /* 0x00000004ff0a7807 */ /* 0x000fe40002000000 */
[----:B------:R-:W-:Y:S02]  /*1e5e0*/  SEL R11, RZ, 0x4, P3 ;  /* 0x00000004ff0b7807 */ /* 0x000fe40001800000 */
[----:B------:R-:W-:Y:S02]  /*1e5f0*/  SEL R10, R10, RZ, P0 ;  /* 0x000000ff0a0a7207 */ /* 0x000fe40000000000 */
[----:B------:R-:W-:-:S02]  /*1e600*/  SEL R11, R11, RZ, P0 ;  /* 0x000000ff0b0b7207 */ /* 0x000fc40000000000 */
[----:B------:R-:W-:Y:S02]  /*1e610*/  ISETP.NE.U32.AND P3, PT, R10, RZ, PT ;  /* 0x000000ff0a00720c */ /* 0x000fe40003f65070 */
[----:B------:R-:W-:Y:S02]  /*1e620*/  IADD3.X R3, PT, PT, R213, UR11, RZ, P6, !PT ;  /* 0x0000000bd5037c10 */ /* 0x000fe4000b7fe4ff */
[----:B------:R-:W-:Y:S02]  /*1e630*/  ISETP.NE.U32.AND P4, PT, R11, RZ, PT ;  /* 0x000000ff0b00720c */ /* 0x000fe40003f85070 */
[----:B------:R-:W-:Y:S01]  /*1e640*/  IADD3 R10, P6, PT, R214, UR10, RZ ;  /* 0x0000000ad60a7c10 */ /* 0x000fe2000ffde0ff */
[----:B------:R3:W-:Y:S01]  /*1e650*/  STL.64 [R1+0xe0], R2 ;  /* 0x0000e00201007387 */ /* 0x0007e20000100a00 */
[----:B------:R-:W-:Y:S02]  /*1e660*/  IMAD.MOV.U32 R213, RZ, RZ, R3 ;  /* 0x000000ffffd57224 */ /* 0x000fe400078e0003 */
[----:B------:R-:W-:-:S03]  /*1e670*/  IADD3.X R11, PT, PT, R215, UR11, RZ, P6, !PT ;  /* 0x0000000bd70b7c10 */ /* 0x000fc6000b7fe4ff */
[----:B------:R-:W-:Y:S01]  /*1e680*/  LDGSTS.E [R252+0x74008], desc[UR20][R212.64], P1 ;  /* 0x74008000d4fc7fae */ /* 0x000fe200089a1014 */
[----:B--2---:R-:W-:-:S03]  /*1e690*/  SHF.R.U32.HI R73, RZ, 0x6, R72 ;  /* 0x00000006ff497819 */ /* 0x004fc60000011648 */
[----:B------:R2:W-:Y:S01]  /*1e6a0*/  LDGSTS.E [R252+0x76000], desc[UR20][R10.64], P4 ;  /* 0x760000000afc7fae */ /* 0x0005e2000a1a1014 */
[----:B---3--:R-:W-:Y:S02]  /*1e6b0*/  IADD3 R2, P6, PT, R216, UR10, RZ ;  /* 0x0000000ad8027c10 */ /* 0x008fe4000ffde0ff */
[----:B------:R-:W-:Y:S01]  /*1e6c0*/  SGXT.U32 R73, R73, 0x1 ;  /* 0x000000014949781a */ /* 0x000fe20000000000 */
[----:B------:R2:W-:Y:S01]  /*1e6d0*/  STL.64 [R1+0x128], R10 ;  /* 0x0001280a01007387 */ /* 0x0005e20000100a00 */
[----:B------:R-:W-:Y:S02]  /*1e6e0*/  IADD3.X R3, PT, PT, R217, UR11, RZ, P6, !PT ;  /* 0x0000000bd9037c10 */ /* 0x000fe4000b7fe4ff */
[----:B------:R-:W-:Y:S02]  /*1e6f0*/  LOP3.LUT R73, R73, 0x6, RZ, 0xfc, !PT ;  /* 0x0000000649497812 */ /* 0x000fe400078efcff */
[----:B------:R-:W-:Y:S01]  /*1e700*/  SHF.R.U32.HI R72, RZ, 0x6, R72 ;  /* 0x00000006ff487819 */ /* 0x000fe20000011648 */
[----:B------:R3:W-:Y:S01]  /*1e710*/  LDGSTS.E [R252+0x76008], desc[UR20][R2.64], P3 ;  /* 0x7600800002fc7fae */ /* 0x0007e200099a1014 */
[----:B------:R-:W-:-:S02]  /*1e720*/  ISETP.GE.AND P3, PT, R73, UR4, PT ;  /* 0x0000000449007c0c */ /* 0x000fc4000bf66270 */
[----:B------:R-:W-:Y:S01]  /*1e730*/  SGXT.U32 R72, R72, 0x1 ;  /* 0x000000014848781a */ /* 0x000fe20000000000 */
[----:B------:R-:W4:Y:S01]  /*1e740*/  S2R R73, SR_TID.X ;  /* 0x0000000000497919 */ /* 0x000f220000002100 */
[----:B------:R-:W-:Y:S02]  /*1e750*/  IADD3 R42, P6, PT, R42, UR10, RZ ;  /* 0x0000000a2a2a7c10 */ /* 0x000fe4000ffde0ff */
[----:B------:R-:W-:Y:S01]  /*1e760*/  LOP3.LUT R72, R72, 0x4, RZ, 0xfc, !PT ;  /* 0x0000000448487812 */ /* 0x000fe200078efcff */
[----:B------:R3:W-:Y:S01]  /*1e770*/  STL.64 [R1+0x130], R2 ;  /* 0x0001300201007387 */ /* 0x0007e20000100a00 */
[----:B--2---:R-:W-:Y:S02]  /*1e780*/  SEL R10, RZ, 0x4, P3 ;  /* 0x00000004ff0a7807 */ /* 0x004fe40001800000 */
[----:B------:R-:W-:Y:S02]  /*1e790*/  ISETP.GE.AND P1, PT, R72, UR4, PT ;  /* 0x0000000448007c0c */ /* 0x000fe4000bf26270 */
[----:B------:R-:W2:Y:S01]  /*1e7a0*/  S2R R72, SR_TID.X ;  /* 0x0000000000487919 */ /* 0x000ea20000002100 */
[----:B------:R-:W-:-:S02]  /*1e7b0*/  SEL R10, R10, RZ, P0 ;  /* 0x000000ff0a0a7207 */ /* 0x000fc40000000000 */
[----:B------:R-:W-:Y:S02]  /*1e7c0*/  SEL R11, RZ, 0x4, P1 ;  /* 0x00000004ff0b7807 */ /* 0x000fe40000800000 */
[----:B------:R-:W-:Y:S02]  /*1e7d0*/  ISETP.NE.U32.AND P3, PT, R10, RZ, PT ;  /* 0x000000ff0a00720c */ /* 0x000fe40003f65070 */
[----:B------:R-:W-:Y:S02]  /*1e7e0*/  SEL R11, R11, RZ, P0 ;  /* 0x000000ff0b0b7207 */ /* 0x000fe40000000000 */
[----:B------:R-:W-:Y:S02]  /*1e7f0*/  IADD3 R10, P4, PT, R218, UR10, RZ ;  /* 0x0000000ada0a7c10 */ /* 0x000fe4000ff9e0ff */
[----:B------:R-:W-:Y:S02]  /*1e800*/  ISETP.NE.U32.AND P1, PT, R11, RZ, PT ;  /* 0x000000ff0b00720c */ /* 0x000fe40003f25070 */
[----:B------:R-:W-:-:S02]  /*1e810*/  IADD3.X R11, PT, PT, R219, UR11, RZ, P4, !PT ;  /* 0x0000000bdb0b7c10 */ /* 0x000fc4000a7fe4ff */
[----:B------:R-:W-:Y:S02]  /*1e820*/  IADD3 R12, P4, PT, R12, UR10, RZ ;  /* 0x0000000a0c0c7c10 */ /* 0x000fe4000ff9e0ff */
[----:B------:R-:W-:Y:S02]  /*1e830*/  IADD3.X R43, PT, PT, R43, UR11, RZ, P6, !PT ;  /* 0x0000000b2b2b7c10 */ /* 0x000fe4000b7fe4ff */
[----:B------:R-:W-:Y:S02]  /*1e840*/  IADD3.X R13, PT, PT, R13, UR11, RZ, P4, !PT ;  /* 0x0000000b0d0d7c10 */ /* 0x000fe4000a7fe4ff */
[----:B------:R-:W-:Y:S02]  /*1e850*/  IADD3 R44, P6, PT, R44, UR10, RZ ;  /* 0x0000000a2c2c7c10 */ /* 0x000fe4000ffde0ff */
[----:B----4-:R-:W-:Y:S01]  /*1e860*/  SHF.R.U32.HI R73, RZ, 0x6, R73 ;  /* 0x00000006ff497819 */ /* 0x010fe20000011649 */
[----:B------:R-:W-:Y:S01]  /*1e870*/  LDGSTS.E [R248+0x70000], desc[UR20][R10.64], P1 ;  /* 0x700000000af87fae */ /* 0x000fe200089a1014 */
[----:B------:R-:W-:-:S02]  /*1e880*/  IADD3.X R45, PT, PT, R45, UR11, RZ, P6, !PT ;  /* 0x0000000b2d2d7c10 */ /* 0x000fc4000b7fe4ff */
[----:B------:R-:W-:Y:S01]  /*1e890*/  SGXT.U32 R73, R73, 0x1 ;  /* 0x000000014949781a */ /* 0x000fe20000000000 */
[----:B------:R-:W-:Y:S03]  /*1e8a0*/  LDGSTS.E [R248+0x70008], desc[UR20][R12.64], P3 ;  /* 0x700080000cf87fae */ /* 0x000fe600099a1014 */
[----:B------:R-:W-:-:S04]  /*1e8b0*/  LOP3.LUT R73, R73, 0x24, RZ, 0xfc, !PT ;  /* 0x0000002449497812 */ /* 0x000fc800078efcff */
[----:B------:R-:W-:Y:S02]  /*1e8c0*/  ISETP.GE.AND P1, PT, R73, UR4, PT ;  /* 0x0000000449007c0c */ /* 0x000fe4000bf26270 */
[--C-:B--2---:R-:W-:Y:S02]  /*1e8d0*/  SHF.R.U32.HI R73, RZ, 0x6, R72.reuse ;  /* 0x00000006ff497819 */ /* 0x104fe40000011648 */
[----:B------:R-:W-:Y:S02]  /*1e8e0*/  SHF.R.U32.HI R72, RZ, 0x6, R72 ;  /* 0x00000006ff487819 */ /* 0x000fe40000011648 */
[----:B------:R-:W-:Y:S02]  /*1e8f0*/  SGXT.U32 R73, R73, 0x1 ;  /* 0x000000014949781a */ /* 0x000fe40000000000 */
[----:B------:R-:W-:Y:S02]  /*1e900*/  SGXT.U32 R72, R72, 0x1 ;  /* 0x000000014848781a */ /* 0x000fe40000000000 */
[----:B------:R-:W-:-:S02]  /*1e910*/  LOP3.LUT R73, R73, 0x44, RZ, 0xfc, !PT ;  /* 0x0000004449497812 */ /* 0x000fc400078efcff */
[----:B------:R-:W-:Y:S02]  /*1e920*/  LOP3.LUT R72, R72, 0x26, RZ, 0xfc, !PT ;  /* 0x0000002648487812 */ /* 0x000fe400078efcff */
[----:B------:R-:W-:Y:S02]  /*1e930*/  ISETP.GE.AND P4, PT, R73, UR4, PT ;  /* 0x0000000449007c0c */ /* 0x000fe4000bf86270 */
[----:B------:R-:W2:Y:S01]  /*1e940*/  S2R R73, SR_TID.X ;  /* 0x0000000000497919 */ /* 0x000ea20000002100 */
[----:B------:R-:W-:Y:S02]  /*1e950*/  ISETP.GE.AND P3, PT, R72, UR4, PT ;  /* 0x0000000448007c0c */ /* 0x000fe4000bf66270 */
[----:B------:R-:W-:Y:S01]  /*1e960*/  SEL R212, RZ, 0x4, P1 ;  /* 0x00000004ffd47807 */ /* 0x000fe20000800000 */
[----:B------:R-:W4:Y:S01]  /*1e970*/  S2R R72, SR_TID.X ;  /* 0x0000000000487919 */ /* 0x000f220000002100 */
[----:B------:R-:W-:Y:S02]  /*1e980*/  SEL R213, RZ, 0x4, P3 ;  /* 0x00000004ffd57807 */ /* 0x000fe40001800000 */
[----:B------:R-:W-:-:S02]  /*1e990*/  SEL R212, R212, RZ, P0 ;  /* 0x000000ffd4d47207 */ /* 0x000fc40000000000 */
[----:B------:R-:W-:Y:S02]  /*1e9a0*/  SEL R213, R213, RZ, P0 ;  /* 0x000000ffd5d57207 */ /* 0x000fe40000000000 */
[----:B------:R-:W-:Y:S02]  /*1e9b0*/  ISETP.NE.U32.AND P1, PT, R212, RZ, PT ;  /* 0x000000ffd400720c */ /* 0x000fe40003f25070 */
[----:B------:R-:W-:Y:S02]  /*1e9c0*/  SEL R212, RZ, 0x4, P4 ;  /* 0x00000004ffd47807 */ /* 0x000fe40002000000 */
[----:B------:R-:W-:Y:S02]  /*1e9d0*/  ISETP.NE.U32.AND P4, PT, R213, RZ, PT ;  /* 0x000000ffd500720c */ /* 0x000fe40003f85070 */
[----:B------:R-:W-:-:S04]  /*1e9e0*/  SEL R212, R212, RZ, P0 ;  /* 0x000000ffd4d47207 */ /* 0x000fc80000000000 */
[----:B------:R-:W-:Y:S02]  /*1e9f0*/  ISETP.NE.U32.AND P3, PT, R212, RZ, PT ;  /* 0x000000ffd400720c */ /* 0x000fe40003f65070 */
[----:B------:R-:W-:Y:S01]  /*1ea00*/  IADD3 R212, P6, PT, R14, UR10, RZ ;  /* 0x0000000a0ed47c10 */ /* 0x000fe2000ffde0ff */
[----:B------:R-:W-:Y:S03]  /*1ea10*/  LDGSTS.E [R248+0x72000], desc[UR20][R42.64], P1 ;  /* 0x720000002af87fae */ /* 0x000fe600089a1014 */
[----:B------:R-:W-:Y:S01]  /*1ea20*/  IADD3.X R213, PT, PT, R15, UR11, RZ, P6, !PT ;  /* 0x0000000b0fd57c10 */ /* 0x000fe2000b7fe4ff */
[----:B------:R-:W-:Y:S01]  /*1ea30*/  LDGSTS.E [R248+0x72008], desc[UR20][R44.64], P4 ;  /* 0x720080002cf87fae */ /* 0x000fe2000a1a1014 */
[----:B------:R-:W-:Y:S02]  /*1ea40*/  IADD3 R214, P6, PT, R204, UR10, RZ ;  /* 0x0000000accd67c10 */ /* 0x000fe4000ffde0ff */
[----:B--2---:R-:W-:-:S03]  /*1ea50*/  SHF.R.U32.HI R73, RZ, 0x6, R73 ;  /* 0x00000006ff497819 */ /* 0x004fc60000011649 */
[----:B------:R-:W-:Y:S01]  /*1ea60*/  LDGSTS.E [R248+0x74000], desc[UR20][R212.64], P3 ;  /* 0x74000000d4f87fae */ /* 0x000fe200099a1014 */
[----:B------:R-:W-:Y:S02]  /*1ea70*/  IADD3.X R215, PT, PT, R205, UR11, RZ, P6, !PT ;  /* 0x0000000bcdd77c10 */ /* 0x000fe4000b7fe4ff */
[----:B------:R-:W-:Y:S02]  /*1ea80*/  SGXT.U32 R73, R73, 0x1 ;  /* 0x000000014949781a */ /* 0x000fe40000000000 */
[----:B------:R-:W-:Y:S02]  /*1ea90*/  IADD3 R216, P6, PT, R206, UR10, RZ ;  /* 0x0000000aced87c10 */ /* 0x000fe4000ffde0ff */
[----:B------:R-:W-:Y:S02]  /*1eaa0*/  LOP3.LUT R73, R73, 0x46, RZ, 0xfc, !PT ;  /* 0x0000004649497812 */ /* 0x000fe400078efcff */
[----:B------:R-:W-:Y:S02]  /*1eab0*/  IADD3.X R217, PT, PT, R207, UR11, RZ, P6, !PT ;  /* 0x0000000bcfd97c10 */ /* 0x000fe4000b7fe4ff */
[----:B------:R-:W-:-:S02]  /*1eac0*/  ISETP.GE.AND P1, PT, R73, UR4, PT ;  /* 0x0000000449007c0c */ /* 0x000fc4000bf26270 */
[--C-:B----4-:R-:W-:Y:S01]  /*1ead0*/  SHF.R.U32.HI R73, RZ, 0x6, R72.reuse ;  /* 0x00000006ff497819 */ /* 0x110fe20000011648 */
[----:B------:R-:W-:Y:S01]  /*1eae0*/  STL.64 [R1+0x118], R216 ;  /* 0x000118d801007387 */ /* 0x000fe20000100a00 */
[----:B------:R-:W-:Y:S02]  /*1eaf0*/  SHF.R.U32.HI R72, RZ, 0x6, R72 ;  /* 0x00000006ff487819 */ /* 0x000fe40000011648 */
[----:B------:R-:W-:Y:S02]  /*1eb00*/  SGXT.U32 R73, R73, 0x1 ;  /* 0x000000014949781a */ /* 0x000fe40000000000 */
[----:B------:R-:W-:Y:S02]  /*1eb10*/  SGXT.U32 R72, R72, 0x1 ;  /* 0x000000014848781a */ /* 0x000fe40000000000 */
[----:B------:R-:W-:Y:S02]  /*1eb20*/  SEL R14, RZ, 0x4, P1 ;  /* 0x00000004ff0e7807 */ /* 0x000fe40000800000 */
[----:B------:R-:W-:-:S02]  /*1eb30*/  LOP3.LUT R72, R72, 0x64, RZ, 0xfc, !PT ;  /* 0x0000006448487812 */ /* 0x000fc400078efcff */
[----:B------:R-:W-:Y:S02]  /*1eb40*/  LOP3.LUT R73, R73, 0x66, RZ, 0xfc, !PT ;  /* 0x0000006649497812 */ /* 0x000fe400078efcff */
[----:B------:R-:W-:Y:S02]  /*1eb50*/  ISETP.GE.AND P3, PT, R72, UR4, PT ;  /* 0x0000000448007c0c */ /* 0x000fe4000bf66270 */
[----:B------:R-:W2:Y:S01]  /*1eb60*/  S2R R72, SR_TID.X ;  /* 0x0000000000487919 */ /* 0x000ea20000002100 */
[----:B------:R-:W-:Y:S02]  /*1eb70*/  SEL R14, R14, RZ, P0 ;  /* 0x000000ff0e0e7207 */ /* 0x000fe40000000000 */
[----:B------:R-:W-:Y:S02]  /*1eb80*/  ISETP.GE.AND P4, PT, R73, UR4, PT ;  /* 0x0000000449007c0c */ /* 0x000fe4000bf86270 */
[----:B------:R-:W-:Y:S02]  /*1eb90*/  ISETP.NE.U32.AND P1, PT, R14, RZ, PT ;  /* 0x000000ff0e00720c */ /* 0x000fe40003f25070 */
[----:B------:R-:W-:-:S02]  /*1eba0*/  SEL R15, RZ, 0x4, P3 ;  /* 0x00000004ff0f7807 */ /* 0x000fc40001800000 */
[----:B------:R-:W-:Y:S02]  /*1ebb0*/  SEL R14, RZ, 0x4, P4 ;  /* 0x00000004ff0e7807 */ /* 0x000fe40002000000 */
[----:B------:R-:W-:Y:S02]  /*1ebc0*/  SEL R15, R15, RZ, P0 ;  /* 0x000000ff0f0f7207 */ /* 0x000fe40000000000 */
[----:B------:R-:W-:Y:S02]  /*1ebd0*/  SEL R14, R14, RZ, P0 ;  /* 0x000000ff0e0e7207 */ /* 0x000fe40000000000 */
[----:B------:R-:W-:Y:S02]  /*1ebe0*/  ISETP.NE.U32.AND P4, PT, R15, RZ, PT ;  /* 0x000000ff0f00720c */ /* 0x000fe40003f85070 */
[----:B------:R-:W-:Y:S01]  /*1ebf0*/  ISETP.NE.U32.AND P3, PT, R14, RZ, PT ;  /* 0x000000ff0e00720c */ /* 0x000fe20003f65070 */
[----:B------:R-:W-:Y:S01]  /*1ec00*/  LDGSTS.E [R248+0x74008], desc[UR20][R214.64], P1 ;  /* 0x74008000d6f87fae */ /* 0x000fe200089a1014 */
[----:B---3--:R-:W-:-:S04]  /*1ec10*/  IADD3 R2, P6, PT, R208, UR10, RZ ;  /* 0x0000000ad0027c10 */ /* 0x008fc8000ffde0ff */
[----:B------:R-:W-:Y:S02]  /*1ec20*/  IADD3.X R3, PT, PT, R209, UR11, RZ, P6, !PT ;  /* 0x0000000bd1037c10 */ /* 0x000fe4000b7fe4ff */
[----:B------:R-:W-:-:S03]  /*1ec30*/  IADD3 R46, P6, PT, R46, UR10, RZ ;  /* 0x0000000a2e2e7c10 */ /* 0x000fc6000ffde0ff */
[----:B------:R-:W-:Y:S01]  /*1ec40*/  LDGSTS.E [R248+0x76000], desc[UR20][R216.64], P4 ;  /* 0x76000000d8f87fae */ /* 0x000fe2000a1a1014 */
[----:B------:R-:W-:Y:S02]  /*1ec50*/  IADD3.X R47, PT, PT, R47, UR11, RZ, P6, !PT ;  /* 0x0000000b2f2f7c10 */ /* 0x000fe4000b7fe4ff */
[----:B------:R-:W-:Y:S01]  /*1ec60*/  IADD3 R48, P6, PT, R48, UR10, RZ ;  /* 0x0000000a30307c10 */ /* 0x000fe2000ffde0ff */
[----:B------:R3:W-:Y:S01]  /*1ec70*/  LDGSTS.E [R248+0x76008], desc[UR20][R2.64], P3 ;  /* 0x7600800002f87fae */ /* 0x0007e200099a1014 */
[--C-:B--2---:R-:W-:Y:S02]  /*1ec80*/  SHF.R.U32.HI R73, RZ, 0x6, R72.reuse ;  /* 0x00000006ff497819 */ /* 0x104fe40000011648 */
[----:B------:R-:W-:Y:S01]  /*1ec90*/  SHF.R.U32.HI R72, RZ, 0x6, R72 ;  /* 0x00000006ff487819 */ /* 0x000fe20000011648 */
[----:B------:R3:W-:Y:S01]  /*1eca0*/  STL.64 [R1+0x120], R2 ;  /* 0x0001200201007387 */ /* 0x0007e20000100a00 */
[----:B------:R-:W-:Y:S02]  /*1ecb0*/  SGXT.U32 R73, R73, 0x1 ;  /* 0x000000014949781a */ /* 0x000fe40000000000 */
[----:B------:R-:W-:-:S02]  /*1ecc0*/  SGXT.U32 R72, R72, 0x1 ;  /* 0x000000014848781a */ /* 0x000fc40000000000 */
[----:B------:R-:W-:Y:S02]  /*1ecd0*/  LOP3.LUT R73, R73, 0xa, RZ, 0xfc, !PT ;  /* 0x0000000a49497812 */ /* 0x000fe400078efcff */
[----:B------:R-:W-:Y:S02]  /*1ece0*/  LOP3.LUT R72, R72, 0x8, RZ, 0xfc, !PT ;  /* 0x0000000848487812 */ /* 0x000fe400078efcff */
[----:B------:R-:W-:Y:S02]  /*1ecf0*/  ISETP.GE.AND P3, PT, R73, UR4, PT ;  /* 0x0000000449007c0c */ /* 0x000fe4000bf66270 */
[----:B------:R-:W2:Y:S01]  /*1ed00*/  S2R R73, SR_TID.X ;  /* 0x0000000000497919 */ /* 0x000ea20000002100 */
[----:B------:R-:W-:Y:S02]  /*1ed10*/  ISETP.GE.AND P1, PT, R72, UR4, PT ;  /* 0x0000000448007c0c */ /* 0x000fe4000bf26270 */
[----:B------:R-:W-:Y:S01]  /*1ed20*/  SEL R14, RZ, 0x4, P3 ;  /* 0x00000004ff0e7807 */ /* 0x000fe20001800000 */
[----:B------:R-:W4:Y:S01]  /*1ed30*/  S2R R72, SR_TID.X ;  /* 0x0000000000487919 */ /* 0x000f220000002100 */
[----:B------:R-:W-:-:S02]  /*1ed40*/  SEL R15, RZ, 0x4, P1 ;  /* 0x00000004ff0f7807 */ /* 0x000fc40000800000 */
[----:B------:R-:W-:Y:S02]  /*1ed50*/  SEL R14, R14, RZ, P0 ;  /* 0x000000ff0e0e7207 */ /* 0x000fe40000000000 */
[----:B------:R-:W-:Y:S02]  /*1ed60*/  SEL R15, R15, RZ, P0 ;  /* 0x000000ff0f0f7207 */ /* 0x000fe40000000000 */
[----:B------:R-:W-:Y:S02]  /*1ed70*/  ISETP.NE.U32.AND P3, PT, R14, RZ, PT ;  /* 0x000000ff0e00720c */ /* 0x000fe40003f65070 */
[----:B------:R-:W-:Y:S02]  /*1ed80*/  ISETP.NE.U32.AND P1, PT, R15, RZ, PT ;  /* 0x000000ff0f00720c */ /* 0x000fe40003f25070 */
[----:B------:R-:W-:Y:S02]  /*1ed90*/  IADD3 R14, P4, PT, R210, UR10, RZ ;  /* 0x0000000ad20e7c10 */ /* 0x000fe4000ff9e0ff */
[----:B------:R-:W-:-:S02]  /*1eda0*/  IADD3.X R49, PT, PT, R49, UR11, RZ, P6, !PT ;  /* 0x0000000b31317c10 */ /* 0x000fc4000b7fe4ff */
[----:B------:R-:W-:Y:S02]  /*1edb0*/  IADD3.X R15, PT, PT, R211, UR11, RZ, P4, !PT ;  /* 0x0000000bd30f7c10 */ /* 0x000fe4000a7fe4ff */
[----:B------:R-:W-:-:S04]  /*1edc0*/  IADD3 R16, P4, PT, R16, UR10, RZ ;  /* 0x0000000a10107c10 */ /* 0x000fc8000ff9e0ff */
[----:B------:R-:W-:Y:S01]  /*1edd0*/  IADD3.X R17, PT, PT, R17, UR11, RZ, P4, !PT ;  /* 0x0000000b11117c10 */ /* 0x000fe2000a7fe4ff */
[----:B------:R-:W-:Y:S04]  /*1ede0*/  LDGSTS.E [R247+0x70000], desc[UR20][R14.64], P1 ;  /* 0x700000000ef77fae */ /* 0x000fe800089a1014 */
[----:B------:R-:W-:Y:S01]  /*1edf0*/  LDGSTS.E [R247+0x70008], desc[UR20][R16.64], P3 ;  /* 0x7000800010f77fae */ /* 0x000fe200099a1014 */
[----:B--2---:R-:W-:-:S04]  /*1ee00*/  SHF.R.U32.HI R73, RZ, 0x6, R73 ;  /* 0x00000006ff497819 */ /* 0x004fc80000011649 */
[----:B------:R-:W-:-:S04]  /*1ee10*/  SGXT.U32 R73, R73, 0x1 ;  /* 0x000000014949781a */ /* 0x000fc80000000000 */
[----:B------:R-:W-:-:S04]  /*1ee20*/  LOP3.LUT R73, R73, 0x28, RZ, 0xfc, !PT ;  /* 0x0000002849497812 */ /* 0x000fc800078efcff */
[----:B------:R-:W-:Y:S02]  /*1ee30*/  ISETP.GE.AND P1, PT, R73, UR4, PT ;  /* 0x0000000449007c0c */ /* 0x000fe4000bf26270 */
[--C-:B----4-:R-:W-:Y:S02]  /*1ee40*/  SHF.R.U32.HI R73, RZ, 0x6, R72.reuse ;  /* 0x00000006ff497819 */ /* 0x110fe40000011648 */
        /* <DEDUP_REMOVED lines=58> */
[----:B--2---:R-:W-:Y:S02]  /*1f1f0*/  SHF.R.U32.HI R73, RZ, 0x6, R72 ;  /* 0x00000006ff497819 */ /* 0x004fe40000011648 */
[----:B------:R-:W-:Y:S01]  /*1f200*/  LEA.HI R72, R72, 0xe, RZ, 0x1a ;  /* 0x0000000e48487811 */ /* 0x000fe200078fd0ff */
[----:B------:R3:W-:Y:S01]  /*1f210*/  STL.64 [R1+0x110], R2 ;  /* 0x0001100201007387 */ /* 0x0007e20000100a00 */
[----:B------:R-:W-:Y:S02]  /*1f220*/  SGXT.U32 R73, R73, 0x1 ;  /* 0x000000014949781a */ /* 0x000fe40000000000 */
[----:B------:R-:W-:-:S02]  /*1f230*/  ISETP.GE.AND P3, PT, R72, UR4, PT ;  /* 0x0000000448007c0c */ /* 0x000fc4000bf66270 */
[----:B------:R-:W-:Y:S01]  /*1f240*/  LOP3.LUT R73, R73, 0xc, RZ, 0xfc, !PT ;  /* 0x0000000c49497812 */ /* 0x000fe200078efcff */
[----:B------:R-:W2:Y:S01]  /*1f250*/  S2R R72, SR_TID.X ;  /* 0x0000000000487919 */ /* 0x000ea20000002100 */
[----:B------:R-:W-:Y:S02]  /*1f260*/  SEL R18, RZ, 0x4, P3 ;  /* 0x00000004ff127807 */ /* 0x000fe40001800000 */
[----:B------:R-:W-:Y:S02]  /*1f270*/  ISETP.GE.AND P1, PT, R73, UR4, PT ;  /* 0x0000000449007c0c */ /* 0x000fe4000bf26270 */
[----:B------:R-:W4:Y:S01]  /*1f280*/  S2R R73, SR_TID.X ;  /* 0x0000000000497919 */ /* 0x000f220000002100 */
[----:B------:R-:W-:Y:S02]  /*1f290*/  SEL R18, R18, RZ, P0 ;  /* 0x000000ff12127207 */ /* 0x000fe40000000000 */
[----:B------:R-:W-:Y:S02]  /*1f2a0*/  SEL R19, RZ, 0x4, P1 ;  /* 0x00000004ff137807 */ /* 0x000fe40000800000 */
[----:B------:R-:W-:-:S02]  /*1f2b0*/  ISETP.NE.U32.AND P3, PT, R18, RZ, PT ;  /* 0x000000ff1200720c */ /* 0x000fc40003f65070 */
[----:B------:R-:W-:Y:S02]  /*1f2c0*/  SEL R19, R19, RZ, P0 ;  /* 0x000000ff13137207 */ /* 0x000fe40000000000 */
[----:B------:R-:W-:Y:S02]  /*1f2d0*/  IADD3 R18, P4, PT, R202, UR10, RZ ;  /* 0x0000000aca127c10 */ /* 0x000fe4000ff9e0ff */
[----:B------:R-:W-:Y:S02]  /*1f2e0*/  ISETP.NE.U32.AND P1, PT, R19, RZ, PT ;  /* 0x000000ff1300720c */ /* 0x000fe40003f25070 */
[----:B------:R-:W-:Y:S02]  /*1f2f0*/  IADD3.X R19, PT, PT, R203, UR11, RZ, P4, !PT ;  /* 0x0000000bcb137c10 */ /* 0x000fe4000a7fe4ff */
[----:B------:R-:W-:Y:S02]  /*1f300*/  IADD3 R20, P4, PT, R20, UR10, RZ ;  /* 0x0000000a14147c10 */ /* 0x000fe4000ff9e0ff */
[----:B------:R-:W-:-:S02]  /*1f310*/  IADD3.X R53, PT, PT, R53, UR11, RZ, P6, !PT ;  /* 0x0000000b35357c10 */ /* 0x000fc4000b7fe4ff */
[----:B------:R-:W-:-:S05]  /*1f320*/  IADD3.X R21, PT, PT, R21, UR11, RZ, P4, !PT ;  /* 0x0000000b15157c10 */ /* 0x000fca000a7fe4ff */
[----:B------:R-:W-:Y:S04]  /*1f330*/  LDGSTS.E [R246+0x70000], desc[UR20][R18.64], P1 ;  /* 0x7000000012f67fae */ /* 0x000fe800089a1014 */
[----:B------:R-:W-:Y:S01]  /*1f340*/  LDGSTS.E [R246+0x70008], desc[UR20][R20.64], P3 ;  /* 0x7000800014f67fae */ /* 0x000fe200099a1014 */
[----:B----4-:R-:W-:-:S04]  /*1f350*/  LEA.HI R73, R73, 0x2e, RZ, 0x1a ;  /* 0x0000002e49497811 */ /* 0x010fc800078fd0ff */
        /* <DEDUP_REMOVED lines=10> */
[----:B------:R-:W-:Y:S02]  /*1f400*/  SEL R196, RZ, 0x4, P1 ;  /* 0x00000004ffc47807 */ /* 0x000fe40000800000 */
        /* <DEDUP_REMOVED lines=8> */
[----:B------:R-:W-:-:S04]  /*1f490*/  IADD3 R196, P6, PT, R22, UR10, RZ ;  /* 0x0000000a16c47c10 */ /* 0x000fc8000ffde0ff */
[----:B------:R-:W-:Y:S01]  /*1f4a0*/  IADD3.X R197, PT, PT, R23, UR11, RZ, P6, !PT ;  /* 0x0000000b17c57c10 */ /* 0x000fe2000b7fe4ff */
[----:B------:R-:W-:Y:S01]  /*1f4b0*/  LDGSTS.E [R246+0x72000], desc[UR20][R50.64], P4 ;  /* 0x7200000032f67fae */ /* 0x000fe2000a1a1014 */
[----:B------:R-:W-:Y:S02]  /*1f4c0*/  IADD3 R198, P6, PT, R188, UR10, RZ ;  /* 0x0000000abcc67c10 */ /* 0x000fe4000ffde0ff */
[C---:B--2---:R-:W-:Y:S01]  /*1f4d0*/  LEA.HI R72, R73.reuse, 0x4e, RZ, 0x1a ;  /* 0x0000004e49487811 */ /* 0x044fe200078fd0ff */
[----:B------:R-:W-:Y:S01]  /*1f4e0*/  LDGSTS.E [R246+0x72008], desc[UR20][R52.64], P1 ;  /* 0x7200800034f67fae */ /* 0x000fe200089a1014 */
[----:B------:R-:W-:Y:S02]  /*1f4f0*/  LEA.HI R73, R73, 0x6e, RZ, 0x1a ;  /* 0x0000006e49497811 */ /* 0x000fe400078fd0ff */
[----:B------:R-:W-:Y:S01]  /*1f500*/  ISETP.GE.AND P1, PT, R72, UR4, PT ;  /* 0x0000000448007c0c */ /* 0x000fe2000bf26270 */
[----:B------:R-:W-:Y:S01]  /*1f510*/  LDGSTS.E [R246+0x74000], desc[UR20][R196.64], P3 ;  /* 0x74000000c4f67fae */ /* 0x000fe200099a1014 */
[----:B------:R-:W-:-:S02]  /*1f520*/  ISETP.GE.AND P3, PT, R249, UR4, PT ;  /* 0x00000004f9007c0c */ /* 0x000fc4000bf66270 */
[----:B------:R-:W-:Y:S01]  /*1f530*/  SEL R22, RZ, 0x4, P1 ;  /* 0x00000004ff167807 */ /* 0x000fe20000800000 */
[----:B------:R-:W2:Y:S01]  /*1f540*/  S2R R72, SR_TID.X ;  /* 0x0000000000487919 */ /* 0x000ea20000002100 */
[----:B------:R-:W-:Y:S02]  /*1f550*/  ISETP.GE.AND P4, PT, R73, UR4, PT ;  /* 0x0000000449007c0c */ /* 0x000fe4000bf86270 */
[----:B------:R-:W-:Y:S02]  /*1f560*/  SEL R22, R22, RZ, P0 ;  /* 0x000000ff16167207 */ /* 0x000fe40000000000 */
[----:B------:R-:W-:Y:S02]  /*1f570*/  SEL R23, RZ, 0x4, P3 ;  /* 0x00000004ff177807 */ /* 0x000fe40001800000 */
[----:B------:R-:W-:Y:S02]  /*1f580*/  ISETP.NE.U32.AND P1, PT, R22, RZ, PT ;  /* 0x000000ff1600720c */ /* 0x000fe40003f25070 */
[----:B------:R-:W-:-:S02]  /*1f590*/  SEL R22, RZ, 0x4, P4 ;  /* 0x00000004ff167807 */ /* 0x000fc40002000000 */
[----:B------:R-:W-:Y:S02]  /*1f5a0*/  SEL R23, R23, RZ, P0 ;  /* 0x000000ff17177207 */ /* 0x000fe40000000000 */
[----:B------:R-:W-:Y:S02]  /*1f5b0*/  SEL R22, R22, RZ, P0 ;  /* 0x000000ff16167207 */ /* 0x000fe40000000000 */
[----:B------:R-:W-:Y:S02]  /*1f5c0*/  IADD3.X R199, PT, PT, R189, UR11, RZ, P6, !PT ;  /* 0x0000000bbdc77c10 */ /* 0x000fe4000b7fe4ff */
[----:B------:R-:W-:Y:S02]  /*1f5d0*/  ISETP.NE.U32.AND P4, PT, R23, RZ, PT ;  /* 0x000000ff1700720c */ /* 0x000fe40003f85070 */
[----:B------:R-:W-:Y:S01]  /*1f5e0*/  IADD3 R248, P6, PT, R190, UR10, RZ ;  /* 0x0000000abef87c10 */ /* 0x000fe2000ffde0ff */
[----:B------:R-:W-:Y:S01]  /*1f5f0*/  LDGSTS.E [R246+0x74008], desc[UR20][R198.64], P1 ;  /* 0x74008000c6f67fae */ /* 0x000fe200089a1014 */
[----:B------:R-:W-:-:S02]  /*1f600*/  ISETP.NE.U32.AND P3, PT, R22, RZ, PT ;  /* 0x000000ff1600720c */ /* 0x000fc40003f65070 */
[----:B------:R-:W-:Y:S02]  /*1f610*/  IADD3.X R249, PT, PT, R191, UR11, RZ, P6, !PT ;  /* 0x0000000bbff97c10 */ /* 0x000fe4000b7fe4ff */
[----:B---3--:R-:W-:-:S04]  /*1f620*/  IADD3 R2, P6, PT, R192, UR10, RZ ;  /* 0x0000000ac0027c10 */ /* 0x008fc8000ffde0ff */
[----:B------:R-:W-:Y:S01]  /*1f630*/  IADD3.X R3, PT, PT, R193, UR11, RZ, P6, !PT ;  /* 0x0000000bc1037c10 */ /* 0x000fe2000b7fe4ff */
[----:B------:R-:W-:Y:S01]  /*1f640*/  LDGSTS.E [R246+0x76000], desc[UR20][R248.64], P4 ;  /* 0x76000000f8f67fae */ /* 0x000fe2000a1a1014 */
[----:B------:R-:W-:Y:S02]  /*1f650*/  IADD3 R54, P6, PT, R54, UR10, RZ ;  /* 0x0000000a36367c10 */ /* 0x000fe4000ffde0ff */
[--C-:B--2---:R-:W-:Y:S01]  /*1f660*/  SHF.R.U32.HI R73, RZ, 0x6, R72.reuse ;  /* 0x00000006ff497819 */ /* 0x104fe20000011648 */
[----:B------:R-:W-:Y:S01]  /*1f670*/  LDGSTS.E [R246+0x76008], desc[UR20][R2.64], P3 ;  /* 0x7600800002f67fae */ /* 0x000fe200099a1014 */
[----:B------:R-:W-:Y:S02]  /*1f680*/  SHF.R.U32.HI R72, RZ, 0x6, R72 ;  /* 0x00000006ff487819 */ /* 0x000fe40000011648 */
[----:B------:R-:W-:Y:S01]  /*1f690*/  SGXT.U32 R73, R73, 0x1 ;  /* 0x000000014949781a */ /* 0x000fe20000000000 */
[----:B------:R2:W-:Y:S01]  /*1f6a0*/  STL.64 [R1+0xf8], R2 ;  /* 0x0000f80201007387 */ /* 0x0005e20000100a00 */
[----:B------:R-:W-:-:S02]  /*1f6b0*/  SGXT.U32 R72, R72, 0x1 ;  /* 0x000000014848781a */ /* 0x000fc40000000000 */
[----:B------:R-:W-:Y:S01]  /*1f6c0*/  LOP3.LUT R73, R73, 0x12, RZ, 0xfc, !PT ;  /* 0x0000001249497812 */ /* 0x000fe200078efcff */
[----:B------:R-:W3:Y:S01]  /*1f6d0*/  LDL.LU.64 R218, [R1+0x8b8] ;  /* 0x0008b80001da7983 */ /* 0x000ee20000300a00 */
[----:B------:R-:W-:Y:S02]  /*1f6e0*/  LOP3.LUT R72, R72, 0x10, RZ, 0xfc, !PT ;  /* 0x0000001048487812 */ /* 0x000fe400078efcff */
[----:B------:R-:W-:Y:S02]  /*1f6f0*/  ISETP.GE.AND P3, PT, R73, UR4, PT ;  /* 0x0000000449007c0c */ /* 0x000fe4000bf66270 */
[----:B------:R-:W4:Y:S01]  /*1f700*/  S2R R73, SR_TID.X ;  /* 0x0000000000497919 */ /* 0x000f220000002100 */
[----:B------:R-:W-:Y:S02]  /*1f710*/  ISETP.GE.AND P1, PT, R72, UR4, PT ;  /* 0x0000000448007c0c */ /* 0x000fe4000bf26270 */
[----:B------:R-:W-:Y:S01]  /*1f720*/  SEL R22, RZ, 0x4, P3 ;  /* 0x00000004ff167807 */ /* 0x000fe20001800000 */
[----:B------:R-:W1:Y:S01]  /*1f730*/  S2R R72, SR_TID.X ;  /* 0x0000000000487919 */ /* 0x000e620000002100 */
[----:B------:R-:W-:-:S02]  /*1f740*/  SEL R23, RZ, 0x4, P1 ;  /* 0x00000004ff177807 */ /* 0x000fc40000800000 */
[----:B------:R-:W-:Y:S01]  /*1f750*/  SEL R22, R22, RZ, P0 ;  /* 0x000000ff16167207 */ /* 0x000fe20000000000 */
[----:B--2---:R-:W2:Y:S01]  /*1f760*/  LDL.LU.64 R2, [R1+0x880] ;  /* 0x0008800001027983 */ /* 0x004ea20000300a00 */
[----:B------:R-:W-:Y:S02]  /*1f770*/  SEL R23, R23, RZ, P0 ;  /* 0x000000ff17177207 */ /* 0x000fe40000000000 */
[----:B------:R-:W-:Y:S02]  /*1f780*/  ISETP.NE.U32.AND P3, PT, R22, RZ, PT ;  /* 0x000000ff1600720c */ /* 0x000fe40003f65070 */
[----:B------:R-:W-:Y:S02]  /*1f790*/  ISETP.NE.U32.AND P1, PT, R23, RZ, PT ;  /* 0x000000ff1700720c */ /* 0x000fe40003f25070 */
[----:B------:R-:W-:Y:S02]  /*1f7a0*/  IADD3 R22, P4, PT, R194, UR10, RZ ;  /* 0x0000000ac2167c10 */ /* 0x000fe4000ff9e0ff */
[----:B------:R-:W-:-:S02]  /*1f7b0*/  IADD3.X R55, PT, PT, R55, UR11, RZ, P6, !PT ;  /* 0x0000000b37377c10 */ /* 0x000fc4000b7fe4ff */
[----:B------:R-:W-:Y:S02]  /*1f7c0*/  IADD3.X R23, PT, PT, R195, UR11, RZ, P4, !PT ;  /* 0x0000000bc3177c10 */ /* 0x000fe4000a7fe4ff */
[----:B------:R-:W-:Y:S02]  /*1f7d0*/  IADD3 R24, P4, PT, R24, UR10, RZ ;  /* 0x0000000a18187c10 */ /* 0x000fe4000ff9e0ff */
[----:B------:R-:W-:Y:S02]  /*1f7e0*/  IADD3 R56, P6, PT, R56, UR10, RZ ;  /* 0x0000000a38387c10 */ /* 0x000fe4000ffde0ff */
[----:B------:R-:W-:Y:S01]  /*1f7f0*/  IADD3.X R25, PT, PT, R25, UR11, RZ, P4, !PT ;  /* 0x0000000b19197c10 */ /* 0x000fe2000a7fe4ff */
[----:B------:R-:W-:Y:S01]  /*1f800*/  LDGSTS.E [R245+0x70000], desc[UR20][R22.64], P1 ;  /* 0x7000000016f57fae */ /* 0x000fe200089a1014 */
[----:B------:R-:W-:-:S03]  /*1f810*/  IADD3.X R57, PT, PT, R57, UR11, RZ, P6, !PT ;  /* 0x0000000b39397c10 */ /* 0x000fc6000b7fe4ff */
[----:B------:R-:W-:Y:S01]  /*1f820*/  LDGSTS.E [R245+0x70008], desc[UR20][R24.64], P3 ;  /* 0x7000800018f57fae */ /* 0x000fe200099a1014 */
[----:B----4-:R-:W-:-:S04]  /*1f830*/  SHF.R.U32.HI R73, RZ, 0x6, R73 ;  /* 0x00000006ff497819 */ /* 0x010fc80000011649 */
[----:B------:R-:W-:-:S04]  /*1f840*/  SGXT.U32 R73, R73, 0x1 ;  /* 0x000000014949781a */ /* 0x000fc80000000000 */
[----:B------:R-:W-:-:S04]  /*1f850*/  LOP3.LUT R73, R73, 0x30, RZ, 0xfc, !PT ;  /* 0x0000003049497812 */ /* 0x000fc800078efcff */
[----:B------:R-:W-:Y:S02]  /*1f860*/  ISETP.GE.AND P1, PT, R73, UR4, PT ;  /* 0x0000000449007c0c */ /* 0x000fe4000bf26270 */
[--C-:B-1----:R-:W-:Y:S02]  /*1f870*/  SHF.R.U32.HI R73, RZ, 0x6, R72.reuse ;  /* 0x00000006ff497819 */ /* 0x102fe40000011648 */
[----:B------:R-:W-:Y:S02]  /*1f880*/  SHF.R.U32.HI R72, RZ, 0x6, R72 ;  /* 0x00000006ff487819 */ /* 0x000fe40000011648 */
[----:B------:R-:W-:Y:S02]  /*1f890*/  SGXT.U32 R73, R73, 0x1 ;  /* 0x000000014949781a */ /* 0x000fe40000000000 */
[----:B------:R-:W-:Y:S02]  /*1f8a0*/  SGXT.U32 R72, R72, 0x1 ;  /* 0x000000014848781a */ /* 0x000fe40000000000 */
[----:B------:R-:W-:-:S02]  /*1f8b0*/  LOP3.LUT R73, R73, 0x50, RZ, 0xfc, !PT ;  /* 0x0000005049497812 */ /* 0x000fc400078efcff */
[----:B------:R-:W-:Y:S02]  /*1f8c0*/  LOP3.LUT R72, R72, 0x32, RZ, 0xfc, !PT ;  /* 0x0000003248487812 */ /* 0x000fe400078efcff */
[----:B------:R-:W-:Y:S02]  /*1f8d0*/  ISETP.GE.AND P4, PT, R73, UR4, PT ;  /* 0x0000000449007c0c */ /* 0x000fe4000bf86270 */
[----:B------:R-:W1:Y:S01]  /*1f8e0*/  S2R R73, SR_TID.X ;  /* 0x0000000000497919 */ /* 0x000e620000002100 */
        /* <DEDUP_REMOVED lines=16> */
[----:B-1----:R-:W-:-:S03]  /*1f9f0*/  SHF.R.U32.HI R73, RZ, 0x6, R73 ;  /* 0x00000006ff497819 */ /* 0x002fc60000011649 */
[----:B------:R-:W-:Y:S01]  /*1fa00*/  LDGSTS.E [R245+0x74000], desc[UR20][R188.64], P3 ;  /* 0x74000000bcf57fae */ /* 0x000fe200099a1014 */
[----:B------:R-:W-:Y:S02]  /*1fa10*/  IADD3.X R191, PT, PT, R181, UR11, RZ, P6, !PT ;  /* 0x0000000bb5bf7c10 */ /* 0x000fe4000b7fe4ff */
[----:B------:R-:W-:Y:S02]  /*1fa20*/  SGXT.U32 R73, R73, 0x1 ;  /* 0x000000014949781a */ /* 0x000fe40000000000 */
[----:B------:R-:W-:Y:S02]  /*1fa30*/  IADD3 R210, P6, PT, R182, UR10, RZ ;  /* 0x0000000ab6d27c10 */ /* 0x000fe4000ffde0ff */
[----:B------:R-:W-:Y:S02]  /*1fa40*/  LOP3.LUT R73, R73, 0x52, RZ, 0xfc, !PT ;  /* 0x0000005249497812 */ /* 0x000fe400078efcff */
[----:B------:R-:W-:Y:S02]  /*1fa50*/  IADD3.X R211, PT, PT, R183, UR11, RZ, P6, !PT ;  /* 0x0000000bb7d37c10 */ /* 0x000fe4000b7fe4ff */
[----:B------:R-:W-:-:S02]  /*1fa60*/  ISETP.GE.AND P1, PT, R73, UR4, PT ;  /* 0x0000000449007c0c */ /* 0x000fc4000bf26270 */
[--C-:B----4-:R-:W-:Y:S02]  /*1fa70*/  SHF.R.U32.HI R73, RZ, 0x6, R72.reuse ;  /* 0x00000006ff497819 */ /* 0x110fe40000011648 */
[----:B------:R-:W-:Y:S02]  /*1fa80*/  SHF.R.U32.HI R72, RZ, 0x6, R72 ;  /* 0x00000006ff487819 */ /* 0x000fe40000011648 */
[----:B------:R-:W-:Y:S02]  /*1fa90*/  SGXT.U32 R73, R73, 0x1 ;  /* 0x000000014949781a */ /* 0x000fe40000000000 */
[----:B------:R-:W-:Y:S02]  /*1faa0*/  SGXT.U32 R72, R72, 0x1 ;  /* 0x000000014848781a */ /* 0x000fe40000000000 */
[----:B------:R-:W-:Y:S02]  /*1fab0*/  SEL R26, RZ, 0x4, P1 ;  /* 0x00000004ff1a7807 */ /* 0x000fe40000800000 */
[----:B------:R-:W-:-:S02]  /*1fac0*/  LOP3.LUT R72, R72, 0x70, RZ, 0xfc, !PT ;  /* 0x0000007048487812 */ /* 0x000fc400078efcff */
[----:B------:R-:W-:Y:S02]  /*1fad0*/  LOP3.LUT R73, R73, 0x72, RZ, 0xfc, !PT ;  /* 0x0000007249497812 */ /* 0x000fe400078efcff */
[----:B------:R-:W-:Y:S02]  /*1fae0*/  ISETP.GE.AND P3, PT, R72, UR4, PT ;  /* 0x0000000448007c0c */ /* 0x000fe4000bf66270 */
[----:B------:R-:W1:Y:S01]  /*1faf0*/  S2R R72, SR_TID.X ;  /* 0x0000000000487919 */ /* 0x000e620000002100 */
        /* <DEDUP_REMOVED lines=10> */
[----:B------:R-:W-:-:S04]  /*1fba0*/  IADD3 R216, P6, PT, R184, UR10, RZ ;  /* 0x0000000ab8d87c10 */ /* 0x000fc8000ffde0ff */
[----:B------:R-:W-:Y:S02]  /*1fbb0*/  IADD3.X R217, PT, PT, R185, UR11, RZ, P6, !PT ;  /* 0x0000000bb9d97c10 */ /* 0x000fe4000b7fe4ff */
[----:B------:R-:W-:-:S03]  /*1fbc0*/  IADD3 R58, P6, PT, R58, UR10, RZ ;  /* 0x0000000a3a3a7c10 */ /* 0x000fc6000ffde0ff */
[----:B------:R-:W-:Y:S01]  /*1fbd0*/  LDGSTS.E [R245+0x76000], desc[UR20][R210.64], P4 ;  /* 0x76000000d2f57fae */ /* 0x000fe2000a1a1014 */
[----:B------:R-:W-:Y:S02]  /*1fbe0*/  IADD3.X R59, PT, PT, R59, UR11, RZ, P6, !PT ;  /* 0x0000000b3b3b7c10 */ /* 0x000fe4000b7fe4ff */
[----:B------:R-:W-:Y:S01]  /*1fbf0*/  IADD3 R60, P6, PT, R60, UR10, RZ ;  /* 0x0000000a3c3c7c10 */ /* 0x000fe2000ffde0ff */
[----:B------:R-:W-:Y:S01]  /*1fc00*/  LDGSTS.E [R245+0x76008], desc[UR20][R216.64], P3 ;  /* 0x76008000d8f57fae */ /* 0x000fe200099a1014 */
[--C-:B-1----:R-:W-:Y:S02]  /*1fc10*/  SHF.R.U32.HI R73, RZ, 0x6, R72.reuse ;  /* 0x00000006ff497819 */ /* 0x102fe40000011648 */
[----:B------:R-:W-:Y:S02]  /*1fc20*/  SHF.R.U32.HI R72, RZ, 0x6, R72 ;  /* 0x00000006ff487819 */ /* 0x000fe40000011648 */
[----:B------:R-:W-:Y:S02]  /*1fc30*/  SGXT.U32 R73, R73, 0x1 ;  /* 0x000000014949781a */ /* 0x000fe40000000000 */
[----:B------:R-:W-:-:S02]  /*1fc40*/  SGXT.U32 R72, R72, 0x1 ;  /* 0x000000014848781a */ /* 0x000fc40000000000 */
[----:B------:R-:W-:Y:S02]  /*1fc50*/  LOP3.LUT R73, R73, 0x16, RZ, 0xfc, !PT ;  /* 0x0000001649497812 */ /* 0x000fe400078efcff */
[----:B------:R-:W-:Y:S02]  /*1fc60*/  LOP3.LUT R72, R72, 0x14, RZ, 0xfc, !PT ;  /* 0x0000001448487812 */ /* 0x000fe400078efcff */
[----:B------:R-:W-:Y:S02]  /*1fc70*/  ISETP.GE.AND P3, PT, R73, UR4, PT ;  /* 0x0000000449007c0c */ /* 0x000fe4000bf66270 */
[----:B------:R-:W1:Y:S01]  /*1fc80*/  S2R R73, SR_TID.X ;  /* 0x0000000000497919 */ /* 0x000e620000002100 */
        /* <DEDUP_REMOVED lines=17> */
[----:B-1----:R-:W-:-:S04]  /*1fda0*/  SHF.R.U32.HI R73, RZ, 0x6, R73 ;  /* 0x00000006ff497819 */ /* 0x002fc80000011649 */
        /* <DEDUP_REMOVED lines=21> */
[----:B------:R-:W-:-:S03]  /*1ff00*/  ISETP.NE.U32.AND P3, PT, R180, RZ, PT ;  /* 0x000000ffb400720c */ /* 0x000fc60003f65070 */
[----:B------:R-:W-:Y:S04]  /*1ff10*/  LDGSTS.E [R244+0x72000], desc[UR20][R58.64], P1 ;  /* 0x720000003af47fae */ /* 0x000fe800089a1014 */
[----:B------:R-:W-:Y:S01]  /*1ff20*/  LDGSTS.E [R244+0x72008], desc[UR20][R60.64], P4 ;  /* 0x720080003cf47fae */ /* 0x000fe2000a1a1014 */
[----:B-1----:R-:W-:-:S05]  /*1ff30*/  SHF.R.U32.HI R73, RZ, 0x6, R73 ;  /* 0x00000006ff497819 */ /* 0x002fca0000011649 */
[----:B------:R-:W-:Y:S01]  /*1ff40*/  LDGSTS.E [R244+0x74000], desc[UR20][R90.64], P3 ;  /* 0x740000005af47fae */ /* 0x000fe200099a1014 */
[----:B------:R-:W-:-:S04]  /*1ff50*/  SGXT.U32 R73, R73, 0x1 ;  /* 0x000000014949781a */ /* 0x000fc80000000000 */
[----:B------:R-:W-:-:S04]  /*1ff60*/  LOP3.LUT R73, R73, 0x56, RZ, 0xfc, !PT ;  /* 0x0000005649497812 */ /* 0x000fc800078efcff */
[----:B------:R-:W-:Y:S02]  /*1ff70*/  ISETP.GE.AND P1, PT, R73, UR4, PT ;  /* 0x0000000449007c0c */ /* 0x000fe4000bf26270 */
[--C-:B----4-:R-:W-:Y:S02]  /*1ff80*/  SHF.R.U32.HI R73, RZ, 0x6, R72.reuse ;  /* 0x00000006ff497819 */ /* 0x110fe40000011648 */
[----:B------:R-:W-:Y:S02]  /*1ff90*/  SHF.R.U32.HI R72, RZ, 0x6, R72 ;  /* 0x00000006ff487819 */ /* 0x000fe40000011648 */
[----:B------:R-:W-:Y:S02]  /*1ffa0*/  SGXT.U32 R73, R73, 0x1 ;  /* 0x000000014949781a */ /* 0x000fe40000000000 */
[----:B------:R-:W-:Y:S02]  /*1ffb0*/  SGXT.U32 R72, R72, 0x1 ;  /* 0x000000014848781a */ /* 0x000fe40000000000 */
[----:B------:R-:W-:-:S02]  /*1ffc0*/  SEL R180, RZ, 0x4, P1 ;  /* 0x00000004ffb47807 */ /* 0x000fc40000800000 */
[----:B------:R-:W-:Y:S02]  /*1ffd0*/  LOP3.LUT R72, R72, 0x74, RZ, 0xfc, !PT ;  /* 0x0000007448487812 */ /* 0x000fe400078efcff */
[----:B------:R-:W-:Y:S02]  /*1ffe0*/  LOP3.LUT R73, R73, 0x76, RZ, 0xfc, !PT ;  /* 0x0000007649497812 */ /* 0x000fe400078efcff */
[----:B------:R-:W-:Y:S02]  /*1fff0*/  ISETP.GE.AND P3, PT, R72, UR4, PT ;  /* 0x0000000448007c0c */ /* 0x000fe4000bf66270 */
[----:B------:R-:W1:Y:S01]  /*20000*/  S2R R72, SR_TID.X ;  /* 0x0000000000487919 */ /* 0x000e620000002100 */
[----:B------:R-:W-:Y:S02]  /*20010*/  SEL R180, R180, RZ, P0 ;  /* 0x000000ffb4b47207 */ /* 0x000fe40000000000 */
[----:B------:R-:W-:Y:S02]  /*20020*/  ISETP.GE.AND P4, PT, R73, UR4, PT ;  /* 0x0000000449007c0c */ /* 0x000fe4000bf86270 */
[----:B------:R-:W-:-:S02]  /*20030*/  ISETP.NE.U32.AND P1, PT, R180, RZ, PT ;  /* 0x000000ffb400720c */ /* 0x000fc40003f25070 */
[----:B------:R-:W-:Y:S02]  /*20040*/  SEL R180, RZ, 0x4, P4 ;  /* 0x00000004ffb47807 */ /* 0x000fe40002000000 */
[----:B------:R-:W-:Y:S02]  /*20050*/  SEL R181, RZ, 0x4, P3 ;  /* 0x00000004ffb57807 */ /* 0x000fe40001800000 */
[----:B------:R-:W-:Y:S02]  /*20060*/  SEL R180, R180, RZ, P0 ;  /* 0x000000ffb4b47207 */ /* 0x000fe40000000000 */
[----:B------:R-:W-:Y:S02]  /*20070*/  SEL R181, R181, RZ, P0 ;  /* 0x000000ffb5b57207 */ /* 0x000fe40000000000 */
[----:B------:R-:W-:Y:S02]  /*20080*/  ISETP.NE.U32.AND P3, PT, R180, RZ, PT ;  /* 0x000000ffb400720c */ /* 0x000fe40003f65070 */
[----:B------:R-:W-:-:S02]  /*20090*/  IADD3 R180, P6, PT, R30, UR10, RZ ;  /* 0x0000000a1eb47c10 */ /* 0x000fc4000ffde0ff */
[----:B------:R-:W-:Y:S02]  /*200a0*/  ISETP.NE.U32.AND P4, PT, R181, RZ, PT ;  /* 0x000000ffb500720c */ /* 0x000fe40003f85070 */
[----:B------:R-:W-:Y:S02]  /*200b0*/  IADD3.X R181, PT, PT, R31, UR11, RZ, P6, !PT ;  /* 0x0000000b1fb57c10 */ /* 0x000fe4000b7fe4ff */
[----:B------:R-:W-:-:S03]  /*200c0*/  IADD3 R192, P6, PT, R174, UR10, RZ ;  /* 0x0000000aaec07c10 */ /* 0x000fc6000ffde0ff */
[----:B------:R-:W-:Y:S01]  /*200d0*/  LDGSTS.E [R244+0x74008], desc[UR20][R180.64], P1 ;  /* 0x74008000b4f47fae */ /* 0x000fe200089a1014 */
[----:B------:R-:W-:Y:S02]  /*200e0*/  IADD3.X R193, PT, PT, R175, UR11, RZ, P6, !PT ;  /* 0x0000000bafc17c10 */ /* 0x000fe4000b7fe4ff */
[----:B------:R-:W-:Y:S02]  /*200f0*/  IADD3 R194, P6, PT, R176, UR10, RZ ;  /* 0x0000000ab0c27c10 */ /* 0x000fe4000ffde0ff */
[--C-:B-1----:R-:W-:Y:S01]  /*20100*/  SHF.R.U32.HI R73, RZ, 0x6, R72.reuse ;  /* 0x00000006ff497819 */ /* 0x102fe20000011648 */
[----:B------:R-:W-:Y:S01]  /*20110*/  LDGSTS.E [R244+0x76000], desc[UR20][R192.64], P4 ;  /* 0x76000000c0f47fae */ /* 0x000fe2000a1a1014 */
[----:B------:R-:W-:Y:S02]  /*20120*/  IADD3.X R195, PT, PT, R177, UR11, RZ, P6, !PT ;  /* 0x0000000bb1c37c10 */ /* 0x000fe4000b7fe4ff */
[----:B------:R-:W-:Y:S02]  /*20130*/  SGXT.U32 R73, R73, 0x1 ;  /* 0x000000014949781a */ /* 0x000fe40000000000 */
[----:B------:R-:W-:Y:S01]  /*20140*/  SHF.R.U32.HI R72, RZ, 0x6, R72 ;  /* 0x00000006ff487819 */ /* 0x000fe20000011648 */
[----:B------:R-:W-:Y:S01]  /*20150*/  LDGSTS.E [R244+0x76008], desc[UR20][R194.64], P3 ;  /* 0x76008000c2f47fae */ /* 0x000fe200099a1014 */
[----:B------:R-:W-:-:S02]  /*20160*/  LOP3.LUT R73, R73, 0x1a, RZ, 0xfc, !PT ;  /* 0x0000001a49497812 */ /* 0x000fc400078efcff */
[----:B------:R-:W-:Y:S02]  /*20170*/  SGXT.U32 R72, R72, 0x1 ;  /* 0x000000014848781a */ /* 0x000fe40000000000 */
[----:B------:R-:W-:Y:S02]  /*20180*/  ISETP.GE.AND P3, PT, R73, UR4, PT ;  /* 0x0000000449007c0c */ /* 0x000fe4000bf66270 */
[----:B------:R-:W1:Y:S01]  /*20190*/  S2R R73, SR_TID.X ;  /* 0x0000000000497919 */ /* 0x000e620000002100 */
[----:B------:R-:W-:Y:S02]  /*201a0*/  LOP3.LUT R72, R72, 0x18, RZ, 0xfc, !PT ;  /* 0x0000001848487812 */ /* 0x000fe400078efcff */
[----:B------:R-:W-:Y:S02]  /*201b0*/  SEL R30, RZ, 0x4, P3 ;  /* 0x00000004ff1e7807 */ /* 0x000fe40001800000 */
[----:B------:R-:W-:Y:S02]  /*201c0*/  ISETP.GE.AND P1, PT, R72, UR4, PT ;  /* 0x0000000448007c0c */ /* 0x000fe4000bf26270 */
[----:B------:R-:W4:Y:S01]  /*201d0*/  S2R R72, SR_TID.X ;  /* 0x0000000000487919 */ /* 0x000f220000002100 */
        /* <DEDUP_REMOVED lines=8> */
[----:B------:R-:W-:Y:S02]  /*20260*/  IADD3 R62, P6, PT, R62, UR10, RZ ;  /* 0x0000000a3e3e7c10 */ /* 0x000fe4000ffde0ff */
[----:B------:R-:W-:Y:S02]  /*20270*/  IADD3.X R33, PT, PT, R33, UR11, RZ, P4, !PT ;  /* 0x0000000b21217c10 */ /* 0x000fe4000a7fe4ff */
[----:B------:R-:W-:Y:S02]  /*20280*/  IADD3.X R63, PT, PT, R63, UR11, RZ, P6, !PT ;  /* 0x0000000b3f3f7c10 */ /* 0x000fe4000b7fe4ff */
[----:B------:R-:W-:Y:S01]  /*20290*/  IADD3 R64, P6, PT, R64, UR10, RZ ;  /* 0x0000000a40407c10 */ /* 0x000fe2000ffde0ff */
[----:B------:R-:W-:Y:S01]  /*202a0*/  LDGSTS.E [R7+0x70000], desc[UR20][R30.64], P1 ;  /* 0x700000001e077fae */ /* 0x000fe200089a1014 */
[----:B-1----:R-:W-:-:S02]  /*202b0*/  SHF.R.U32.HI R73, RZ, 0x6, R73 ;  /* 0x00000006ff497819 */ /* 0x002fc40000011649 */
[----:B------:R-:W-:Y:S01]  /*202c0*/  IADD3.X R65, PT, PT, R65, UR11, RZ, P6, !PT ;  /* 0x0000000b41417c10 */ /* 0x000fe2000b7fe4ff */
[----:B------:R-:W-:Y:S01]  /*202d0*/  LDGSTS.E [R7+0x70008], desc[UR20][R32.64], P3 ;  /* 0x7000800020077fae */ /* 0x000fe200099a1014 */
        /* <DEDUP_REMOVED lines=9> */
[----:B------:R-:W-:Y:S02]  /*20370*/  LOP3.LUT R73, R73, 0x58, RZ, 0xfc, !PT ;  /* 0x0000005849497812 */ /* 0x000fe400078efcff */
[----:B------:R-:W-:-:S02]  /*20380*/  LOP3.LUT R72, R72, 0x3a, RZ, 0xfc, !PT ;  /* 0x0000003a48487812 */ /* 0x000fc400078efcff */
[----:B------:R-:W-:Y:S02]  /*20390*/  ISETP.GE.AND P4, PT, R73, UR4, PT ;  /* 0x0000000449007c0c */ /* 0x000fe4000bf86270 */
[----:B------:R-:W1:Y:S01]  /*203a0*/  S2R R73, SR_TID.X ;  /* 0x0000000000497919 */ /* 0x000e620000002100 */
[----:B------:R-:W-:Y:S02]  /*203b0*/  ISETP.GE.AND P3, PT, R72, UR4, PT ;  /* 0x0000000448007c0c */ /* 0x000fe4000bf66270 */
[----:B------:R-:W-:Y:S01]  /*203c0*/  SEL R174, RZ, 0x4, P1 ;  /* 0x00000004ffae7807 */ /* 0x000fe20000800000 */
[----:B------:R-:W4:Y:S01]  /*203d0*/  S2R R72, SR_TID.X ;  /* 0x0000000000487919 */ /* 0x000f220000002100 */
[----:B------:R-:W-:Y:S02]  /*203e0*/  SEL R175, RZ, 0x4, P3 ;  /* 0x00000004ffaf7807 */ /* 0x000fe40001800000 */
[----:B------:R-:W-:Y:S02]  /*203f0*/  SEL R174, R174, RZ, P0 ;  /* 0x000000ffaeae7207 */ /* 0x000fe40000000000 */
[----:B------:R-:W-:-:S02]  /*20400*/  SEL R175, R175, RZ, P0 ;  /* 0x000000ffafaf7207 */ /* 0x000fc40000000000 */
[----:B------:R-:W-:Y:S02]  /*20410*/  ISETP.NE.U32.AND P1, PT, R174, RZ, PT ;  /* 0x000000ffae00720c */ /* 0x000fe40003f25070 */
[----:B------:R-:W-:Y:S02]  /*20420*/  SEL R174, RZ, 0x4, P4 ;  /* 0x00000004ffae7807 */ /* 0x000fe40002000000 */
[----:B------:R-:W-:Y:S02]  /*20430*/  ISETP.NE.U32.AND P4, PT, R175, RZ, PT ;  /* 0x000000ffaf00720c */ /* 0x000fe40003f85070 */
[----:B------:R-:W-:Y:S02]  /*20440*/  SEL R174, R174, RZ, P0 ;  /* 0x000000ffaeae7207 */ /* 0x000fe40000000000 */
[----:B------:R-:W-:Y:S02]  /*20450*/  IADD3 R96, P6, PT, R96, UR10, RZ ;  /* 0x0000000a60607c10 */ /* 0x000fe4000ffde0ff */
[----:B------:R-:W-:-:S02]  /*20460*/  ISETP.NE.U32.AND P3, PT, R174, RZ, PT ;  /* 0x000000ffae00720c */ /* 0x000fc40003f65070 */
[----:B------:R-:W-:Y:S01]  /*20470*/  IADD3.X R97, PT, PT, R97, UR11, RZ, P6, !PT ;  /* 0x0000000b61617c10 */ /* 0x000fe2000b7fe4ff */
        /* <DEDUP_REMOVED lines=9> */
[----:B------:R-:W-:Y:S02]  /*20510*/  SEL R174, RZ, 0x4, P1 ;  /* 0x00000004ffae7807 */ /* 0x000fe40000800000 */
[----:B------:R-:W-:Y:S02]  /*20520*/  SGXT.U32 R72, R72, 0x1 ;  /* 0x000000014848781a */ /* 0x000fe40000000000 */
[----:B------:R-:W-:-:S02]  /*20530*/  SGXT.U32 R73, R73, 0x1 ;  /* 0x000000014949781a */ /* 0x000fc40000000000 */
        /* <DEDUP_REMOVED lines=16> */
[----:B------:R-:W-:-:S04]  /*20640*/  IADD3 R176, P6, PT, R170, UR10, RZ ;  /* 0x0000000aaab07c10 */ /* 0x000fc8000ffde0ff */
[----:B------:R-:W-:Y:S01]  /*20650*/  IADD3.X R177, PT, PT, R171, UR11, RZ, P6, !PT ;  /* 0x0000000babb17c10 */ /* 0x000fe2000b7fe4ff */
[----:B------:R-:W-:Y:S01]  /*20660*/  LDGSTS.E [R7+0x76000], desc[UR20][R174.64], P4 ;  /* 0x76000000ae077fae */ /* 0x000fe2000a1a1014 */
[----:B------:R-:W-:Y:S02]  /*20670*/  IADD3 R66, P6, PT, R66, UR10, RZ ;  /* 0x0000000a42427c10 */ /* 0x000fe4000ffde0ff */
[----:B-1----:R-:W-:Y:S01]  /*20680*/  SHF.R.U32.HI R73, RZ, 0x6, R72 ;  /* 0x00000006ff497819 */ /* 0x002fe20000011648 */
[----:B------:R1:W-:Y:S01]  /*20690*/  LDGSTS.E [R7+0x76008], desc[UR20][R176.64], P3 ;  /* 0x76008000b0077fae */ /* 0x0003e200099a1014 */
[----:B------:R-:W-:Y:S02]  /*206a0*/  LEA.HI R72, R72, 0x1e, RZ, 0x1a ;  /* 0x0000001e48487811 */ /* 0x000fe400078fd0ff */
[----:B------:R-:W-:Y:S02]  /*206b0*/  SGXT.U32 R73, R73, 0x1 ;  /* 0x000000014949781a */ /* 0x000fe40000000000 */
[----:B------:R-:W-:-:S02]  /*206c0*/  ISETP.GE.AND P3, PT, R72, UR4, PT ;  /* 0x0000000448007c0c */ /* 0x000fc4000bf66270 */
[----:B------:R-:W-:Y:S02]  /*206d0*/  LOP3.LUT R73, R73, 0x1c, RZ, 0xfc, !PT ;  /* 0x0000001c49497812 */ /* 0x000fe400078efcff */
[----:B------:R-:W-:Y:S02]  /*206e0*/  IADD3.X R67, PT, PT, R67, UR11, RZ, P6, !PT ;  /* 0x0000000b43437c10 */ /* 0x000fe4000b7fe4ff */
[----:B------:R-:W-:Y:S02]  /*206f0*/  ISETP.GE.AND P1, PT, R73, UR4, PT ;  /* 0x0000000449007c0c */ /* 0x000fe4000bf26270 */
[----:B------:R-:W4:Y:S01]  /*20700*/  S2R R73, SR_TID.X ;  /* 0x0000000000497919 */ /* 0x000f220000002100 */
[----:B-1----:R-:W-:Y:S02]  /*20710*/  SEL R7, RZ, 0x4, P3 ;  /* 0x00000004ff077807 */ /* 0x002fe40001800000 */
[----:B------:R-:W-:Y:S02]  /*20720*/  SEL R34, RZ, 0x4, P1 ;  /* 0x00000004ff227807 */ /* 0x000fe40000800000 */
[----:B------:R-:W-:-:S02]  /*20730*/  SEL R7, R7, RZ, P0 ;  /* 0x000000ff07077207 */ /* 0x000fc40000000000 */
[----:B------:R-:W-:Y:S02]  /*20740*/  SEL R34, R34, RZ, P0 ;  /* 0x000000ff22227207 */ /* 0x000fe40000000000 */
[----:B------:R-:W-:Y:S02]  /*20750*/  ISETP.NE.U32.AND P3, PT, R7, RZ, PT ;  /* 0x000000ff0700720c */ /* 0x000fe40003f65070 */
[----:B------:R-:W-:Y:S02]  /*20760*/  ISETP.NE.U32.AND P1, PT, R34, RZ, PT ;  /* 0x000000ff2200720c */ /* 0x000fe40003f25070 */
[----:B------:R-:W-:Y:S02]  /*20770*/  IADD3 R34, P4, PT, R172, UR10, RZ ;  /* 0x0000000aac227c10 */ /* 0x000fe4000ff9e0ff */
[----:B------:R-:W-:Y:S02]  /*20780*/  IADD3 R68, P6, PT, R68, UR10, RZ ;  /* 0x0000000a44447c10 */ /* 0x000fe4000ffde0ff */
[----:B------:R-:W-:-:S02]  /*20790*/  IADD3.X R35, PT, PT, R173, UR11, RZ, P4, !PT ;  /* 0x0000000bad237c10 */ /* 0x000fc4000a7fe4ff */
[----:B------:R-:W-:Y:S02]  /*207a0*/  IADD3 R36, P4, PT, R36, UR10, RZ ;  /* 0x0000000a24247c10 */ /* 0x000fe4000ff9e0ff */
[----:B------:R-:W-:Y:S02]  /*207b0*/  IADD3.X R69, PT, PT, R69, UR11, RZ, P6, !PT ;  /* 0x0000000b45457c10 */ /* 0x000fe4000b7fe4ff */
[----:B------:R-:W-:Y:S01]  /*207c0*/  IADD3.X R37, PT, PT, R37, UR11, RZ, P4, !PT ;  /* 0x0000000b25257c10 */ /* 0x000fe2000a7fe4ff */
[----:B------:R-:W-:Y:S01]  /*207d0*/  LDGSTS.E [R6+0x70000], desc[UR20][R34.64], P1 ;  /* 0x7000000022067fae */ /* 0x000fe200089a1014 */
[----:B------:R-:W-:Y:S02]  /*207e0*/  ISETP.GE.AND P4, PT, R235, UR4, PT ;  /* 0x00000004eb007c0c */ /* 0x000fe4000bf86270 */
[----:B------:R-:W-:Y:S01]  /*207f0*/  IADD3 R98, P6, PT, R98, UR10, RZ ;  /* 0x0000000a62627c10 */ /* 0x000fe2000ffde0ff */
[----:B------:R-:W-:Y:S03]  /*20800*/  LDGSTS.E [R6+0x70008], desc[UR20][R36.64], P3 ;  /* 0x7000800024067fae */ /* 0x000fe600099a1014 */
[----:B------:R-:W-:-:S02]  /*20810*/  IADD3.X R99, PT, PT, R99, UR11, RZ, P6, !PT ;  /* 0x0000000b63637c10 */ /* 0x000fc4000b7fe4ff */
[----:B----4-:R-:W-:Y:S02]  /*20820*/  LEA.HI R72, R73, 0x3e, RZ, 0x1a ;  /* 0x0000003e49487811 */ /* 0x010fe400078fd0ff */
[----:B------:R-:W-:Y:S02]  /*20830*/  SHF.R.U32.HI R73, RZ, 0x6, R73 ;  /* 0x00000006ff497819 */ /* 0x000fe40000011649 */
[----:B------:R-:W-:Y:S02]  /*20840*/  ISETP.GE.AND P1, PT, R72, UR4, PT ;  /* 0x0000000448007c0c */ /* 0x000fe4000bf26270 */
[----:B------:R-:W-:Y:S02]  /*20850*/  SGXT.U32 R73, R73, 0x1 ;  /* 0x000000014949781a */ /* 0x000fe40000000000 */
[----:B------:R-:W-:Y:S02]  /*20860*/  SEL R7, RZ, 0x4, P1 ;  /* 0x00000004ff077807 */ /* 0x000fe40000800000 */
[----:B------:R-:W-:-:S02]  /*20870*/  LOP3.LUT R73, R73, 0x3c, RZ, 0xfc, !PT ;  /* 0x0000003c49497812 */ /* 0x000fc400078efcff */
[----:B------:R-:W-:Y:S02]  /*20880*/  SEL R7, R7, RZ, P0 ;  /* 0x000000ff07077207 */ /* 0x000fe40000000000 */
[----:B------:R-:W-:Y:S02]  /*20890*/  ISETP.GE.AND P3, PT, R73, UR4, PT ;  /* 0x0000000449007c0c */ /* 0x000fe4000bf66270 */
[----:B------:R-:W4:Y:S01]  /*208a0*/  LDL.LU.64 R72, [R1+0x858] ;  /* 0x0008580001487983 */ /* 0x000f220000300a00 */
[----:B------:R-:W-:Y:S02]  /*208b0*/  ISETP.NE.U32.AND P1, PT, R7, RZ, PT ;  /* 0x000000ff0700720c */ /* 0x000fe40003f25070 */
[----:B------:R-:W-:Y:S01]  /*208c0*/  SEL R170, RZ, 0x4, P3 ;  /* 0x00000004ffaa7807 */ /* 0x000fe20001800000 */
[----:B------:R-:W4:Y:S01]  /*208d0*/  LDL.LU.64 R200, [R1+0x158] ;  /* 0x0001580001c87983 */ /* 0x000f220000300a00 */
[----:B------:R-:W-:Y:S02]  /*208e0*/  SEL R7, RZ, 0x4, P4 ;  /* 0x00000004ff077807 */ /* 0x000fe40002000000 */
[----:B------:R-:W-:Y:S01]  /*208f0*/  SEL R170, R170, RZ, P0 ;  /* 0x000000ffaaaa7207 */ /* 0x000fe20000000000 */
[----:B------:R-:W4:Y:S01]  /*20900*/  LDL.LU.64 R234, [R1+0x188] ;  /* 0x0001880001ea7983 */ /* 0x000f220000300a00 */
[----:B------:R-:W-:-:S02]  /*20910*/  SEL R7, R7, RZ, P0 ;  /* 0x000000ff07077207 */ /* 0x000fc40000000000 */
[----:B------:R-:W-:Y:S01]  /*20920*/  ISETP.NE.U32.AND P4, PT, R170, RZ, PT ;  /* 0x000000ffaa00720c */ /* 0x000fe20003f85070 */
[----:B------:R-:W4:Y:S01]  /*20930*/  LDL.LU.64 R184, [R1+0x1b8] ;  /* 0x0001b80001b87983 */ /* 0x000f220000300a00 */
[----:B------:R-:W-:Y:S02]  /*20940*/  ISETP.NE.U32.AND P3, PT, R7, RZ, PT ;  /* 0x000000ff0700720c */ /* 0x000fe40003f65070 */
[----:B------:R-:W-:Y:S01]  /*20950*/  IADD3 R100, P6, PT, R100, UR10, RZ ;  /* 0x0000000a64647c10 */ /* 0x000fe2000ffde0ff */
[----:B------:R-:W4:Y:S08]  /*20960*/  LDL.LU.64 R182, [R1+0x7c0] ;  /* 0x0007c00001b67983 */ /* 0x000f300000300a00 */
[----:B------:R-:W-:Y:S01]  /*20970*/  LDGSTS.E [R6+0x72000], desc[UR20][R66.64], P4 ;  /* 0x7200000042067fae */ /* 0x000fe2000a1a1014 */
[----:B------:R-:W-:-:S03]  /*20980*/  ISETP.GE.AND P4, PT, R239, UR4, PT ;  /* 0x00000004ef007c0c */ /* 0x000fc6000bf86270 */
[----:B------:R-:W-:Y:S01]  /*20990*/  LDGSTS.E [R6+0x72008], desc[UR20][R68.64], P1 ;  /* 0x7200800044067fae */ /* 0x000fe200089a1014 */
[----:B------:R-:W-:-:S03]  /*209a0*/  ISETP.GE.AND P1, PT, R237, UR4, PT ;  /* 0x00000004ed007c0c */ /* 0x000fc6000bf26270 */
[----:B------:R-:W-:Y:S01]  /*209b0*/  LDGSTS.E [R6+0x74000], desc[UR20][R98.64], P3 ;  /* 0x7400000062067fae */ /* 0x000fe200099a1014 */
[----:B------:R-:W-:Y:S02]  /*209c0*/  SEL R7, RZ, 0x4, P1 ;  /* 0x00000004ff077807 */ /* 0x000fe40000800000 */
[----:B------:R-:W-:Y:S01]  /*209d0*/  ISETP.GE.AND P3, PT, R241, UR4, PT ;  /* 0x00000004f1007c0c */ /* 0x000fe2000bf66270 */
[----:B------:R-:W4:Y:S01]  /*209e0*/  LDL.LU.64 R202, [R1+0x788] ;  /* 0x0007880001ca7983 */ /* 0x000f220000300a00 */
[----:B------:R-:W-:Y:S02]  /*209f0*/  SEL R7, R7, RZ, P0 ;  /* 0x000000ff07077207 */ /* 0x000fe40000000000 */
[----:B------:R-:W-:Y:S01]  /*20a00*/  SEL R170, RZ, 0x4, P3 ;  /* 0x00000004ffaa7807 */ /* 0x000fe20001800000 */
[----:B------:R-:W4:Y:S01]  /*20a10*/  LDL.LU.64 R208, [R1+0x760] ;  /* 0x0007600001d07983 */ /* 0x000f220000300a00 */
[----:B------:R-:W-:Y:S02]  /*20a20*/  ISETP.NE.U32.AND P1, PT, R7, RZ, PT ;  /* 0x000000ff0700720c */ /* 0x000fe40003f25070 */
[----:B------:R-:W-:-:S02]  /*20a30*/  SEL R7, RZ, 0x4, P4 ;  /* 0x00000004ff077807 */ /* 0x000fc40002000000 */
[----:B------:R-:W-:Y:S02]  /*20a40*/  SEL R170, R170, RZ, P0 ;  /* 0x000000ffaaaa7207 */ /* 0x000fe40000000000 */
[----:B------:R-:W-:Y:S02]  /*20a50*/  SEL R7, R7, RZ, P0 ;  /* 0x000000ff07077207 */ /* 0x000fe40000000000 */
[----:B------:R-:W-:Y:S02]  /*20a60*/  ISETP.NE.U32.AND P4, PT, R170, RZ, PT ;  /* 0x000000ffaa00720c */ /* 0x000fe40003f85070 */
[----:B------:R-:W-:Y:S02]  /*20a70*/  IADD3.X R101, PT, PT, R101, UR11, RZ, P6, !PT ;  /* 0x0000000b65657c10 */ /* 0x000fe4000b7fe4ff */
[----:B------:R-:W-:Y:S02]  /*20a80*/  IADD3 R170, P6, PT, R166, UR10, RZ ;  /* 0x0000000aa6aa7c10 */ /* 0x000fe4000ffde0ff */
[----:B------:R-:W-:Y:S01]  /*20a90*/  ISETP.NE.U32.AND P3, PT, R7, RZ, PT ;  /* 0x000000ff0700720c */ /* 0x000fe20003f65070 */
[----:B------:R-:W-:Y:S01]  /*20aa0*/  LDGSTS.E [R6+0x74008], desc[UR20][R100.64], P1 ;  /* 0x7400800064067fae */ /* 0x000fe200089a1014 */
[----:B------:R-:W-:-:S02]  /*20ab0*/  IADD3.X R171, PT, PT, R167, UR11, RZ, P6, !PT ;  /* 0x0000000ba7ab7c10 */ /* 0x000fc4000b7fe4ff */
[----:B------:R-:W-:Y:S02]  /*20ac0*/  IADD3 R168, P6, PT, R168, UR10, RZ ;  /* 0x0000000aa8a87c10 */ /* 0x000fe4000ffde0ff */
[----:B------:R-:W-:Y:S01]  /*20ad0*/  ISETP.GE.AND P1, PT, R243, UR4, PT ;  /* 0x00000004f3007c0c */ /* 0x000fe2000bf26270 */
[----:B------:R-:W-:Y:S01]  /*20ae0*/  USHF.R.S32.HI UR4, URZ, 0x1f, UR13 ;  /* 0x0000001fff047899 */ /* 0x000fe2000801140d */
[----:B------:R-:W-:Y:S01]  /*20af0*/  IADD3.X R169, PT, PT, R169, UR11, RZ, P6, !PT ;  /* 0x0000000ba9a97c10 */ /* 0x000fe2000b7fe4ff */
[----:B------:R-:W-:Y:S02]  /*20b00*/  LDGSTS.E [R6+0x76000], desc[UR20][R170.64], P4 ;  /* 0x76000000aa067fae */ /* 0x000fe4000a1a1014 */
[----:B------:R-:W-:Y:S02]  /*20b10*/  USHF.L.U64.HI UR13, UR13, 0x2, UR4 ;  /* 0x000000020d0d7899 */ /* 0x000fe40008010204 */
[----:B------:R1:W-:Y:S04]  /*20b20*/  LDGSTS.E [R6+0x76008], desc[UR20][R168.64], P3 ;  /* 0x76008000a8067fae */ /* 0x0003e800099a1014 */
[----:B------:R-:W0:Y:S01]  /*20b30*/  LDGDEPBAR ;  /* 0x00000000000079af */ /* 0x000e220000000000 */
[----:B-1----:R-:W-:-:S02]  /*20b40*/  SEL R6, RZ, 0x4, P1 ;  /* 0x00000004ff067807 */ /* 0x002fc40000800000 */
[----:B---3--:R-:W-:-:S04]  /*20b50*/  IADD3 R172, P1, PT, R218, UR12, RZ ;  /* 0x0000000cdaac7c10 */ /* 0x008fc8000ff3e0ff */
[----:B------:R-:W-:Y:S02]  /*20b60*/  IADD3.X R173, PT, PT, R219, UR13, RZ, P1, !PT ;  /* 0x0000000ddbad7c10 */ /* 0x000fe40008ffe4ff */
[----:B--2---:R-:W-:-:S04]  /*20b70*/  IADD3 R218, P1, PT, R2, UR12, RZ ;  /* 0x0000000c02da7c10 */ /* 0x004fc8000ff3e0ff */
[----:B------:R-:W-:Y:S02]  /*20b80*/  IADD3.X R219, PT, PT, R3, UR13, RZ, P1, !PT ;  /* 0x0000000d03db7c10 */ /* 0x000fe40008ffe4ff */
[----:B------:R-:W2:Y:S01]  /*20b90*/  LDL.LU.64 R2, [R1+0x710] ;  /* 0x0007100001027983 */ /* 0x000ea20000300a00 */
[----:B----4-:R-:W-:-:S04]  /*20ba0*/  IADD3 R246, P1, PT, R72, UR12, RZ ;  /* 0x0000000c48f67c10 */ /* 0x010fc8000ff3e0ff */
[----:B------:R-:W-:Y:S02]  /*20bb0*/  IADD3.X R247, PT, PT, R73, UR13, RZ, P1, !PT ;  /* 0x0000000d49f77c10 */ /* 0x000fe40008ffe4ff */
[----:B------:R-:W3:Y:S01]  /*20bc0*/  LDL.LU.64 R72, [R1+0x6b0] ;  /* 0x0006b00001487983 */ /* 0x000ee20000300a00 */
[----:B------:R-:W-:-:S03]  /*20bd0*/  SEL R6, R6, RZ, P0 ;  /* 0x000000ff06067207 */ /* 0x000fc60000000000 */
[----:B------:R-:W4:Y:S01]  /*20be0*/  LDL.LU.64 R178, [R1+0x668] ;  /* 0x0006680001b27983 */ /* 0x000f220000300a00 */
[----:B------:R-:W-:Y:S02]  /*20bf0*/  ISETP.NE.U32.AND P0, PT, R6, RZ, PT ;  /* 0x000000ff0600720c */ /* 0x000fe40003f05070 */
[----:B------:R-:W-:-:S04]  /*20c00*/  IADD3 R6, P1, PT, R200, UR12, RZ ;  /* 0x0000000cc8067c10 */ /* 0x000fc8000ff3e0ff */
[----:B------:R-:W-:Y:S02]  /*20c10*/  IADD3.X R7, PT, PT, R201, UR13, RZ, P1, !PT ;  /* 0x0000000dc9077c10 */ /* 0x000fe40008ffe4ff */
[----:B------:R-:W-:-:S04]  /*20c20*/  IADD3 R166, P1, PT, R234, UR12, RZ ;  /* 0x0000000ceaa67c10 */ /* 0x000fc8000ff3e0ff */
[----:B------:R-:W-:Y:S01]  /*20c30*/  IADD3.X R167, PT, PT, R235, UR13, RZ, P1, !PT ;  /* 0x0000000deba77c10 */ /* 0x000fe20008ffe4ff */
[----:B------:R-:W-:Y:S04]  /*20c40*/  LDGSTS.E [R5+0x40000], desc[UR20][R172.64], P0 ;  /* 0x40000000ac057fae */ /* 0x000fe800081a1014 */
[----:B------:R-:W-:Y:S04]  /*20c50*/  LDGSTS.E [R5+0x40400], desc[UR20][R218.64], P0 ;  /* 0x40400000da057fae */ /* 0x000fe800081a1014 */
[----:B------:R1:W-:Y:S04]  /*20c60*/  STL.64 [R1+0x158], R6 ;  /* 0x0001580601007387 */ /* 0x0003e80000100a00 */
[----:B------:R-:W-:Y:S04]  /*20c70*/  LDGSTS.E [R5+0x40800], desc[UR20][R246.64], P0 ;  /* 0x40800000f6057fae */ /* 0x000fe800081a1014 */
[----:B------:R-:W-:Y:S04]  /*20c80*/  LDGSTS.E [R5+0x40c00], desc[UR20][R6.64], P0 ;  /* 0x40c0000006057fae */ /* 0x000fe800081a1014 */
[----:B------:R1:W-:Y:S01]  /*20c90*/  STL.64 [R1+0x188], R166 ;  /* 0x000188a601007387 */ /* 0x0003e20000100a00 */
[----:B------:R-:W-:-:S03]  /*20ca0*/  IADD3 R200, P1, PT, R184, UR12, RZ ;  /* 0x0000000cb8c87c10 */ /* 0x000fc6000ff3e0ff */
[----:B------:R-:W-:Y:S04]  /*20cb0*/  LDGSTS.E [R5+0x41000], desc[UR20][R166.64], P0 ;  /* 0x41000000a6057fae */ /* 0x000fe800081a1014 */
[----:B-1----:R-:W4:Y:S04]  /*20cc0*/  LDL.LU.64 R6, [R1+0x600] ;  /* 0x0006000001067983 */ /* 0x002f280000300a00 */
[----:B------:R-:W4:Y:S01]  /*20cd0*/  LDL.LU.64 R234, [R1+0x590] ;  /* 0x0005900001ea7983 */ /* 0x000f220000300a00 */
[----:B------:R-:W-:Y:S02]  /*20ce0*/  IADD3.X R201, PT, PT, R185, UR13, RZ, P1, !PT ;  /* 0x0000000db9c97c10 */ /* 0x000fe40008ffe4ff */
[----:B------:R-:W-:Y:S01]  /*20cf0*/  IADD3 R184, P1, PT, R182, UR12, RZ ;  /* 0x0000000cb6b87c10 */ /* 0x000fe2000ff3e0ff */
[----:B------:R-:W4:Y:S03]  /*20d00*/  LDL.LU.64 R166, [R1+0x520] ;  /* 0x0005200001a67983 */ /* 0x000f260000300a00 */
[----:B------:R-:W-:Y:S01]  /*20d10*/  IADD3.X R185, PT, PT, R183, UR13, RZ, P1, !PT ;  /* 0x0000000db7b97c10 */ /* 0x000fe20008ffe4ff */
[----:B------:R1:W-:Y:S01]  /*20d20*/  STL.64 [R1+0x1b8], R200 ;  /* 0x0001b8c801007387 */ /* 0x0003e20000100a00 */
[----:B------:R-:W-:-:S03]  /*20d30*/  IADD3 R182, P1, PT, R202, UR12, RZ ;  /* 0x0000000ccab67c10 */ /* 0x000fc6000ff3e0ff */
[----:B------:R-:W4:Y:S01]  /*20d40*/  LDL.LU.64 R244, [R1+0x4c0] ;  /* 0x0004c00001f47983 */ /* 0x000f220000300a00 */
[----:B------:R-:W-:-:S03]  /*20d50*/  IADD3.X R183, PT, PT, R203, UR13, RZ, P1, !PT ;  /* 0x0000000dcbb77c10 */ /* 0x000fc60008ffe4ff */
[----:B------:R1:W-:Y:S04]  /*20d60*/  STL.64 [R1+0x200], R184 ;  /* 0x000200b801007387 */ /* 0x0003e80000100a00 */
[----:B------:R-:W4:Y:S04]  /*20d70*/  LDL.LU.64 R186, [R1+0x1c0] ;  /* 0x0001c00001ba7983 */ /* 0x000f280000300a00 */
[----:B------:R1:W-:Y:S04]  /*20d80*/  LDGSTS.E [R5+0x41400], desc[UR20][R200.64], P0 ;  /* 0x41400000c8057fae */ /* 0x0003e800081a1014 */
[----:B------:R-:W-:Y:S04]  /*20d90*/  LDGSTS.E [R5+0x41800], desc[UR20][R184.64], P0 ;  /* 0x41800000b8057fae */ /* 0x000fe800081a1014 */
[----:B------:R2:W-:Y:S01]  /*20da0*/  STL.64 [R1+0x240], R182 ;  /* 0x000240b601007387 */ /* 0x0005e20000100a00 */
[----:B-1----:R-:W-:-:S03]  /*20db0*/  IADD3 R200, P1, PT, R208, UR12, RZ ;  /* 0x0000000cd0c87c10 */ /* 0x002fc6000ff3e0ff */
[----:B------:R-:W-:Y:S04]  /*20dc0*/  LDGSTS.E [R5+0x41c00], desc[UR20][R182.64], P0 ;  /* 0x41c00000b6057fae */ /* 0x000fe800081a1014 */
[----:B------:R-:W4:Y:S01]  /*20dd0*/  LDL.LU.64 R184, [R1+0x1b0] ;  /* 0x0001b00001b87983 */ /* 0x000f220000300a00 */
[----:B------:R-:W-:Y:S02]  /*20de0*/  IADD3.X R201, PT, PT, R209, UR13, RZ, P1, !PT ;  /* 0x0000000dd1c97c10 */ /* 0x000fe40008ffe4ff */
[----:B--2---:R-:W-:-:S03]  /*20df0*/  IADD3 R208, P1, PT, R2, UR12, RZ ;  /* 0x0000000c02d07c10 */ /* 0x004fc6000ff3e0ff */
[----:B------:R-:W-:Y:S01]  /*20e00*/  LDGSTS.E [R5+0x42000], desc[UR20][R200.64], P0 ;  /* 0x42000000c8057fae */ /* 0x000fe200081a1014 */
[----:B------:R-:W-:-:S03]  /*20e10*/  IADD3.X R209, PT, PT, R3, UR13, RZ, P1, !PT ;  /* 0x0000000d03d17c10 */ /* 0x000fc60008ffe4ff */
[----:B------:R-:W2:Y:S04]  /*20e20*/  LDL.LU.64 R182, [R1+0x198] ;  /* 0x0001980001b67983 */ /* 0x000ea80000300a00 */
[----:B------:R-:W2:Y:S04]  /*20e30*/  LDL.LU.64 R202, [R1+0x168] ;  /* 0x0001680001ca7983 */ /* 0x000ea80000300a00 */
[----:B------:R1:W-:Y:S04]  /*20e40*/  STL.64 [R1+0x298], R200 ;  /* 0x000298c801007387 */ /* 0x0003e80000100a00 */
[----:B------:R-:W-:Y:S01]  /*20e50*/  LDGSTS.E [R5+0x42400], desc[UR20][R208.64], P0 ;  /* 0x42400000d0057fae */ /* 0x000fe200081a1014 */
[----:B---3--:R-:W-:-:S04]  /*20e60*/  IADD3 R2, P1, PT, R72, UR12, RZ ;  /* 0x0000000c48027c10 */ /* 0x008fc8000ff3e0ff */
[----:B------:R-:W-:Y:S02]  /*20e70*/  IADD3.X R3, PT, PT, R73, UR13, RZ, P1, !PT ;  /* 0x0000000d49037c10 */ /* 0x000fe40008ffe4ff */
[----:B------:R-:W3:Y:S04]  /*20e80*/  LDL.LU.64 R72, [R1+0xcb0] ;  /* 0x000cb00001487983 */ /* 0x000ee80000300a00 */
[----:B------:R1:W-:Y:S04]  /*20e90*/  STL.64 [R1+0x2e0], R208 ;  /* 0x0002e0d001007387 */ /* 0x0003e80000100a00 */
[----:B-1----:R-:W3:Y:S04]  /*20ea0*/  LDL.LU.64 R200, [R1+0x140] ;  /* 0x0001400001c87983 */ /* 0x002ee80000300a00 */
[----:B------:R4:W-:Y:S04]  /*20eb0*/  STL.64 [R1+0x330], R2 ;  /* 0x0003300201007387 */ /* 0x0009e80000100a00 */
[----:B------:R-:W3:Y:S04]  /*20ec0*/  LDL.LU.64 R208, [R1+0xe8] ;  /* 0x0000e80001d07983 */ /* 0x000ee80000300a00 */
[----:B------:R4:W-:Y:S02]  /*20ed0*/  LDGSTS.E [R5+0x42800], desc[UR20][R2.64], P0 ;  /* 0x4280000002057fae */ /* 0x0009e400081a1014 */
[----:B----4-:R-:W-:-:S04]  /*20ee0*/  IADD3 R2, P1, PT, R178, UR12, RZ ;  /* 0x0000000cb2027c10 */ /* 0x010fc8000ff3e0ff */
[----:B------:R-:W-:Y:S02]  /*20ef0*/  IADD3.X R3, PT, PT, R179, UR13, RZ, P1, !PT ;  /* 0x0000000db3037c10 */ /* 0x000fe40008ffe4ff */
[----:B------:R-:W-:-:S03]  /*20f00*/  IADD3 R178, P1, PT, R6, UR12, RZ ;  /* 0x0000000c06b27c10 */ /* 0x000fc6000ff3e0ff */
[----:B------:R1:W-:Y:S01]  /*20f10*/  STL.64 [R1+0x378], R2 ;  /* 0x0003780201007387 */ /* 0x0003e20000100a00 */
[----:B------:R-:W-:-:S03]  /*20f20*/  IADD3.X R179, PT, PT, R7, UR13, RZ, P1, !PT ;  /* 0x0000000d07b37c10 */ /* 0x000fc60008ffe4ff */
[----:B------:R-:W-:Y:S01]  /*20f30*/  LDGSTS.E [R5+0x42c00], desc[UR20][R2.64], P0 ;  /* 0x42c0000002057fae */ /* 0x000fe200081a1014 */
[----:B------:R-:W-:-:S03]  /*20f40*/  IADD3 R6, P1, PT, R234, UR12, RZ ;  /* 0x0000000cea067c10 */ /* 0x000fc6000ff3e0ff */
[----:B------:R-:W4:Y:S01]  /*20f50*/  LDL.LU R234, [R1+0xca8] ;  /* 0x000ca80001ea7983 */ /* 0x000f220000300800 */
[----:B------:R-:W-:-:S03]  /*20f60*/  IADD3.X R7, PT, PT, R235, UR13, RZ, P1, !PT ;  /* 0x0000000deb077c10 */ /* 0x000fc60008ffe4ff */
[----:B------:R1:W-:Y:S04]  /*20f70*/  LDGSTS.E [R5+0x43000], desc[UR20][R178.64], P0 ;  /* 0x43000000b2057fae */ /* 0x0003e800081a1014 */
[----:B-1----:R-:W5:Y:S04]  /*20f80*/  LDL.LU.64 R2, [R1+0xca0] ;  /* 0x000ca00001027983 */ /* 0x002f680000300a00 */
[----:B------:R1:W-:Y:S04]  /*20f90*/  STL.64 [R1+0x3c0], R178 ;  /* 0x0003c0b201007387 */ /* 0x0003e80000100a00 */
[----:B------:R1:W-:Y:S02]  /*20fa0*/  LDGSTS.E [R5+0x43400], desc[UR20][R6.64], P0 ;  /* 0x4340000006057fae */ /* 0x0003e400081a1014 */
[----:B-1----:R-:W-:-:S04]  /*20fb0*/  IADD3 R178, P1, PT, R166, UR12, RZ ;  /* 0x0000000ca6b27c10 */ /* 0x002fc8000ff3e0ff */
[----:B------:R-:W-:Y:S02]  /*20fc0*/  IADD3.X R179, PT, PT, R167, UR13, RZ, P1, !PT ;  /* 0x0000000da7b37c10 */ /* 0x000fe40008ffe4ff */
[----:B------:R-:W-:Y:S01]  /*20fd0*/  IADD3 R166, P1, PT, R244, UR12, RZ ;  /* 0x0000000cf4a67c10 */ /* 0x000fe2000ff3e0ff */
[----:B------:R1:W-:Y:S03]  /*20fe0*/  STL.64 [R1+0x400], R6 ;  /* 0x0004000601007387 */ /* 0x0003e60000100a00 */
[----:B------:R-:W-:Y:S01]  /*20ff0*/  IADD3.X R167, PT, PT, R245, UR13, RZ, P1, !PT ;  /* 0x0000000df5a77c10 */ /* 0x000fe20008ffe4ff */
[----:B------:R2:W-:Y:S04]  /*21000*/  STL.64 [R1+0x460], R178 ;  /* 0x000460b201007387 */ /* 0x0005e80000100a00 */
[----:B------:R2:W-:Y:S01]  /*21010*/  LDGSTS.E [R5+0x43800], desc[UR20][R178.64], P0 ;  /* 0x43800000b2057fae */ /* 0x0005e200081a1014 */
[----:B-1----:R-:W-:-:S03]  /*21020*/  IADD3 R6, P1, PT, R186, UR12, RZ ;  /* 0x0000000cba067c10 */ /* 0x002fc6000ff3e0ff */
[----:B------:R1:W-:Y:S01]  /*21030*/  STL.64 [R1+0x4b8], R166 ;  /* 0x0004b8a601007387 */ /* 0x0003e20000100a00 */
[----:B------:R-:W-:-:S03]  /*21040*/  IADD3.X R7, PT, PT, R187, UR13, RZ, P1, !PT ;  /* 0x0000000dbb077c10 */ /* 0x000fc60008ffe4ff */
[----:B------:R1:W-:Y:S01]  /*21050*/  LDGSTS.E [R5+0x43c00], desc[UR20][R166.64], P0 ;  /* 0x43c00000a6057fae */ /* 0x0003e200081a1014 */
[----:B--2---:R-:W-:-:S03]  /*21060*/  IADD3 R178, P1, PT, R184, UR12, RZ ;  /* 0x0000000cb8b27c10 */ /* 0x004fc6000ff3e0ff */
[----:B------:R2:W-:Y:S01]  /*21070*/  STL.64 [R1+0x510], R6 ;  /* 0x0005100601007387 */ /* 0x0005e20000100a00 */
[----:B------:R-:W-:-:S03]  /*21080*/  IADD3.X R179, PT, PT, R185, UR13, RZ, P1, !PT ;  /* 0x0000000db9b37c10 */ /* 0x000fc60008ffe4ff */
        /* <DEDUP_REMOVED lines=8> */
[----:B------:R1:W-:Y:S04]  /*21110*/  LDGSTS.E [R5+0x44800], desc[UR20][R166.64], P0 ;  /* 0x44800000a6057fae */ /* 0x0003e800081a1014 */
[----:B------:R2:W-:Y:S04]  /*21120*/  STL.64 [R1+0x678], R6 ;  /* 0x0006780601007387 */ /* 0x0005e80000100a00 */
[----:B------:R2:W-:Y:S01]  /*21130*/  LDGSTS.E [R5+0x44c00], desc[UR20][R6.64], P0 ;  /* 0x44c0000006057fae */ /* 0x0005e200081a1014 */
[----:B---3--:R-:W-:-:S04]  /*21140*/  IADD3 R178, P1, PT, R200, UR12, RZ ;  /* 0x0000000cc8b27c10 */ /* 0x008fc8000ff3e0ff */
[----:B------:R-:W-:Y:S02]  /*21150*/  IADD3.X R179, PT, PT, R201, UR13, RZ, P1, !PT ;  /* 0x0000000dc9b37c10 */ /* 0x000fe40008ffe4ff */
[----:B-1----:R-:W-:-:S03]  /*21160*/  IADD3 R166, P1, PT, R208, UR12, RZ ;  /* 0x0000000cd0a67c10 */ /* 0x002fc6000ff3e0ff */
[----:B------:R-:W-:Y:S01]  /*21170*/  LDGSTS.E [R5+0x45000], desc[UR20][R178.64], P0 ;  /* 0x45000000b2057fae */ /* 0x000fe200081a1014 */
[----:B------:R-:W-:Y:S02]  /*21180*/  IADD3.X R167, PT, PT, R209, UR13, RZ, P1, !PT ;  /* 0x0000000dd1a77c10 */ /* 0x000fe40008ffe4ff */
[----:B--2---:R-:W-:Y:S01]  /*21190*/  IADD3 R6, P1, PT, R164, UR12, RZ ;  /* 0x0000000ca4067c10 */ /* 0x004fe2000ff3e0ff */
[----:B------:R-:W-:Y:S03]  /*211a0*/  STL.64 [R1+0x6c0], R178 ;  /* 0x0006c0b201007387 */ /* 0x000fe60000100a00 */
[----:B------:R-:W-:Y:S01]  /*211b0*/  IADD3.X R7, PT, PT, R165, UR13, RZ, P1, !PT ;  /* 0x0000000da5077c10 */ /* 0x000fe20008ffe4ff */
[----:B------:R1:W-:Y:S04]  /*211c0*/  STL.64 [R1+0x700], R166 ;  /* 0x000700a601007387 */ /* 0x0003e80000100a00 */
[----:B------:R1:W-:Y:S04]  /*211d0*/  LDGSTS.E [R5+0x45400], desc[UR20][R166.64], P0 ;  /* 0x45400000a6057fae */ /* 0x0003e800081a1014 */
[----:B------:R2:W-:Y:S04]  /*211e0*/  STL.64 [R1+0x728], R6 ;  /* 0x0007280601007387 */ /* 0x0005e80000100a00 */
[----:B------:R2:W-:Y:S01]  /*211f0*/  LDGSTS.E [R5+0x45800], desc[UR20][R6.64], P0 ;  /* 0x4580000006057fae */ /* 0x0005e200081a1014 */
[----:B-1----:R-:W-:-:S03]  /*21200*/  IADD3 R166, P1, PT, R158, UR12, RZ ;  /* 0x0000000c9ea67c10 */ /* 0x002fc6000ff3e0ff */
[----:B------:R-:W3:Y:S01]  /*21210*/  LDL.LU.64 R202, [R1+0x920] ;  /* 0x0009200001ca7983 */ /* 0x000ee20000300a00 */
[----:B------:R-:W-:-:S03]  /*21220*/  IADD3.X R167, PT, PT, R159, UR13, RZ, P1, !PT ;  /* 0x0000000d9fa77c10 */ /* 0x000fc60008ffe4ff */
[----:B------:R-:W4:Y:S01]  /*21230*/  LDL.LU.64 R200, [R1+0x8f8] ;  /* 0x0008f80001c87983 */ /* 0x000f220000300a00 */
[----:B------:R-:W-:-:S03]  /*21240*/  IADD3 R164, P1, PT, R152, UR12, RZ ;  /* 0x0000000c98a47c10 */ /* 0x000fc6000ff3e0ff */
[----:B------:R-:W-:Y:S01]  /*21250*/  LDGSTS.E [R5+0x45c00], desc[UR20][R166.64], P0 ;  /* 0x45c00000a6057fae */ /* 0x000fe200081a1014 */
[----:B------:R-:W-:Y:S02]  /*21260*/  IADD3.X R165, PT, PT, R153, UR13, RZ, P1, !PT ;  /* 0x0000000d99a57c10 */ /* 0x000fe40008ffe4ff */
[----:B--2---:R-:W-:Y:S01]  /*21270*/  IADD3 R6, P1, PT, R146, UR12, RZ ;  /* 0x0000000c92067c10 */ /* 0x004fe2000ff3e0ff */
[----:B------:R-:W-:Y:S03]  /*21280*/  STL.64 [R1+0x760], R166 ;  /* 0x000760a601007387 */ /* 0x000fe60000100a00 */
[----:B------:R-:W-:Y:S01]  /*21290*/  IADD3.X R7, PT, PT, R147, UR13, RZ, P1, !PT ;  /* 0x0000000d93077c10 */ /* 0x000fe20008ffe4ff */
[----:B------:R-:W-:Y:S04]  /*212a0*/  STL.64 [R1+0x788], R164 ;  /* 0x000788a401007387 */ /* 0x000fe80000100a00 */
[----:B------:R1:W-:Y:S04]  /*212b0*/  STL.64 [R1+0x858], R6 ;  /* 0x0008580601007387 */ /* 0x0003e80000100a00 */
[----:B------:R-:W2:Y:S01]  /*212c0*/  LDL.LU.64 R208, [R1+0x8c0] ;  /* 0x0008c00001d07983 */ /* 0x000ea20000300a00 */
[----:B------:R-:W-:-:S03]  /*212d0*/  IADD3 R158, P1, PT, R140, UR12, RZ ;  /* 0x0000000c8c9e7c10 */ /* 0x000fc6000ff3e0ff */
[----:B------:R-:W-:Y:S04]  /*212e0*/  LDGSTS.E [R5+0x46000], desc[UR20][R164.64], P0 ;  /* 0x46000000a4057fae */ /* 0x000fe800081a1014 */
[----:B------:R-:W-:Y:S01]  /*212f0*/  LDGSTS.E [R5+0x46400], desc[UR20][R6.64], P0 ;  /* 0x4640000006057fae */ /* 0x000fe200081a1014 */
[----:B------:R-:W-:Y:S02]  /*21300*/  IADD3.X R159, PT, PT, R141, UR13, RZ, P1, !PT ;  /* 0x0000000d8d9f7c10 */ /* 0x000fe40008ffe4ff */
[----:B------:R-:W-:-:S03]  /*21310*/  IADD3 R152, P1, PT, R134, UR12, RZ ;  /* 0x0000000c86987c10 */ /* 0x000fc6000ff3e0ff */
[----:B------:R-:W-:Y:S04]  /*21320*/  LDGSTS.E [R5+0x46800], desc[UR20][R158.64], P0 ;  /* 0x468000009e057fae */ /* 0x000fe800081a1014 */
[----:B-1----:R-:W2:Y:S04]  /*21330*/  LDL.LU.64 R6, [R1+0x890] ;  /* 0x0008900001067983 */ /* 0x002ea80000300a00 */
[----:B------:R-:W2:Y:S01]  /*21340*/  LDL.LU.64 R166, [R1+0x860] ;  /* 0x0008600001a67983 */ /* 0x000ea20000300a00 */
[----:B------:R-:W-:Y:S02]  /*21350*/  IADD3.X R153, PT, PT, R135, UR13, RZ, P1, !PT ;  /* 0x0000000d87997c10 */ /* 0x000fe40008ffe4ff */
[----:B------:R-:W-:Y:S01]  /*21360*/  IADD3 R146, P1, PT, R128, UR12, RZ ;  /* 0x0000000c80927c10 */ /* 0x000fe2000ff3e0ff */
[----:B------:R-:W-:Y:S03]  /*21370*/  STL.64 [R1+0x880], R158 ;  /* 0x0008809e01007387 */ /* 0x000fe60000100a00 */
[----:B------:R-:W-:Y:S01]  /*21380*/  IADD3.X R147, PT, PT, R129, UR13, RZ, P1, !PT ;  /* 0x0000000d81937c10 */ /* 0x000fe20008ffe4ff */
[----:B------:R-:W-:Y:S01]  /*21390*/  LDGSTS.E [R5+0x46c00], desc[UR20][R152.64], P0 ;  /* 0x46c0000098057fae */ /* 0x000fe200081a1014 */
[----:B------:R-:W-:-:S03]  /*213a0*/  IADD3 R140, P1, PT, R122, UR12, RZ ;  /* 0x0000000c7a8c7c10 */ /* 0x000fc6000ff3e0ff */
[----:B------:R-:W-:Y:S01]  /*213b0*/  STL.64 [R1+0x8b8], R152 ;  /* 0x0008b89801007387 */ /* 0x000fe20000100a00 */
[----:B------:R-:W-:Y:S02]  /*213c0*/  IADD3.X R141, PT, PT, R123, UR13, RZ, P1, !PT ;  /* 0x0000000d7b8d7c10 */ /* 0x000fe40008ffe4ff */
[----:B------:R-:W-:Y:S01]  /*213d0*/  IADD3 R134, P1, PT, R116, UR12, RZ ;  /* 0x0000000c74867c10 */ /* 0x000fe2000ff3e0ff */
[----:B------:R-:W-:Y:S04]  /*213e0*/  STL.64 [R1+0xb20], R146 ;  /* 0x000b209201007387 */ /* 0x000fe80000100a00 */
[----:B------:R-:W2:Y:S01]  /*213f0*/  LDL.LU.64 R178, [R1+0x838] ;  /* 0x0008380001b27983 */ /* 0x000ea20000300a00 */
[----:B------:R-:W-:-:S03]  /*21400*/  IADD3.X R135, PT, PT, R117, UR13, RZ, P1, !PT ;  /* 0x0000000d75877c10 */ /* 0x000fc60008ffe4ff */
[----:B------:R-:W2:Y:S01]  /*21410*/  LDL.LU.64 R184, [R1+0x800] ;  /* 0x0008000001b87983 */ /* 0x000ea20000300a00 */
[----:B------:R-:W-:-:S03]  /*21420*/  IADD3 R128, P1, PT, R110, UR12, RZ ;  /* 0x0000000c6e807c10 */ /* 0x000fc6000ff3e0ff */
[----:B------:R3:W-:Y:S04]  /*21430*/  STL.64 [R1+0xb38], R140 ;  /* 0x000b388c01007387 */ /* 0x0007e80000100a00 */
[----:B------:R-:W-:Y:S04]  /*21440*/  STL.64 [R1+0xb48], R134 ;  /* 0x000b488601007387 */ /* 0x000fe80000100a00 */
[----:B------:R-:W2:Y:S01]  /*21450*/  LDL.LU.64 R182, [R1+0x7e0] ;  /* 0x0007e00001b67983 */ /* 0x000ea20000300a00 */
[----:B------:R-:W-:-:S03]  /*21460*/  IADD3.X R129, PT, PT, R111, UR13, RZ, P1, !PT ;  /* 0x0000000d6f817c10 */ /* 0x000fc60008ffe4ff */
[----:B------:R-:W-:Y:S04]  /*21470*/  LDGSTS.E [R5+0x47000], desc[UR20][R146.64], P0 ;  /* 0x4700000092057fae */ /* 0x000fe800081a1014 */
[----:B------:R3:W-:Y:S04]  /*21480*/  LDGSTS.E [R5+0x47400], desc[UR20][R140.64], P0 ;  /* 0x474000008c057fae */ /* 0x0007e800081a1014 */
[----:B------:R-:W-:Y:S04]  /*21490*/  STL.64 [R1+0xb78], R128 ;  /* 0x000b788001007387 */ /* 0x000fe80000100a00 */
[----:B------:R-:W-:Y:S04]  /*214a0*/  LDGSTS.E [R5+0x47800], desc[UR20][R134.64], P0 ;  /* 0x4780000086057fae */ /* 0x000fe800081a1014 */
[----:B------:R-:W-:Y:S01]  /*214b0*/  LDGSTS.E [R5+0x47c00], desc[UR20][R128.64], P0 ;  /* 0x47c0000080057fae */ /* 0x000fe200081a1014 */
[----:B---3--:R-:W-:-:S04]  /*214c0*/  IADD3 R140, P1, PT, R202, UR12, RZ ;  /* 0x0000000cca8c7c10 */ /* 0x008fc8000ff3e0ff */
[----:B------:R-:W-:Y:S02]  /*214d0*/  IADD3.X R141, PT, PT, R203, UR13, RZ, P1, !PT ;  /* 0x0000000dcb8d7c10 */ /* 0x000fe40008ffe4ff */
[----:B------:R-:W3:Y:S01]  /*214e0*/  LDL.LU.64 R202, [R1+0x7b0] ;  /* 0x0007b00001ca7983 */ /* 0x000ee20000300a00 */
[----:B----4-:R-:W-:-:S03]  /*214f0*/  IADD3 R186, P1, PT, R200, UR12, RZ ;  /* 0x0000000cc8ba7c10 */ /* 0x010fc6000ff3e0ff */
[----:B------:R-:W-:Y:S01]  /*21500*/  LDGSTS.E [R242+0x40080], desc[UR20][R140.64], P0 ;  /* 0x400800008cf27fae */ /* 0x000fe200081a1014 */
[----:B------:R-:W-:-:S03]  /*21510*/  IADD3.X R187, PT, PT, R201, UR13, RZ, P1, !PT ;  /* 0x0000000dc9bb7c10 */ /* 0x000fc60008ffe4ff */
[----:B------:R-:W4:Y:S04]  /*21520*/  LDL.LU.64 R200, [R1+0x780] ;  /* 0x0007800001c87983 */ /* 0x000f280000300a00 */
[----:B------:R-:W-:Y:S01]  /*21530*/  LDGSTS.E [R242+0x40480], desc[UR20][R186.64], P0 ;  /* 0x40480000baf27fae */ /* 0x000fe200081a1014 */
[----:B--2---:R-:W-:-:S04]  /*21540*/  IADD3 R244, P1, PT, R208, UR12, RZ ;  /* 0x0000000cd0f47c10 */ /* 0x004fc8000ff3e0ff */
[----:B------:R-:W-:Y:S02]  /*21550*/  IADD3.X R245, PT, PT, R209, UR13, RZ, P1, !PT ;  /* 0x0000000dd1f57c10 */ /* 0x000fe40008ffe4ff */
[----:B------:R-:W2:Y:S04]  /*21560*/  LDL.LU.64 R208, [R1+0x750] ;  /* 0x0007500001d07983 */ /* 0x000ea80000300a00 */
[----:B------:R-:W2:Y:S04]  /*21570*/  LDL.LU.64 R152, [R1+0x6f0] ;  /* 0x0006f00001987983 */ /* 0x000ea80000300a00 */
[----:B------:R-:W-:Y:S01]  /*21580*/  LDGSTS.E [R242+0x40880], desc[UR20][R244.64], P0 ;  /* 0x40880000f4f27fae */ /* 0x000fe200081a1014 */
[----:B------:R-:W-:-:S04]  /*21590*/  IADD3 R110, P1, PT, R6, UR12, RZ ;  /* 0x0000000c066e7c10 */ /* 0x000fc8000ff3e0ff */
[----:B------:R-:W-:Y:S02]  /*215a0*/  IADD3.X R111, PT, PT, R7, UR13, RZ, P1, !PT ;  /* 0x0000000d076f7c10 */ /* 0x000fe40008ffe4ff */
[----:B------:R-:W-:-:S03]  /*215b0*/  IADD3 R6, P1, PT, R166, UR12, RZ ;  /* 0x0000000ca6067c10 */ /* 0x000fc6000ff3e0ff */
[----:B------:R1:W-:Y:S01]  /*215c0*/  LDGSTS.E [R242+0x40c80], desc[UR20][R110.64], P0 ;  /* 0x40c800006ef27fae */ /* 0x0003e200081a1014 */
[----:B------:R-:W-:-:S03]  /*215d0*/  IADD3.X R7, PT, PT, R167, UR13, RZ, P1, !PT ;  /* 0x0000000da7077c10 */ /* 0x000fc60008ffe4ff */
[----:B------:R-:W-:Y:S04]  /*215e0*/  STL.64 [R1+0x140], R110 ;  /* 0x0001406e01007387 */ /* 0x000fe80000100a00 */
[----:B------:R1:W-:Y:S04]  /*215f0*/  STL.64 [R1+0x168], R6 ;  /* 0x0001680601007387 */ /* 0x0003e80000100a00 */
[----:B------:R-:W2:Y:S01]  /*21600*/  LDL.LU.64 R158, [R1+0x690] ;  /* 0x00069000019e7983 */ /* 0x000ea20000300a00 */
[----:B------:R-:W-:-:S03]  /*21610*/  IADD3 R122, P1, PT, R178, UR12, RZ ;  /* 0x0000000cb27a7c10 */ /* 0x000fc6000ff3e0ff */
[----:B------:R-:W2:Y:S01]  /*21620*/  LDL.LU.64 R164, [R1+0x628] ;  /* 0x0006280001a47983 */ /* 0x000ea20000300a00 */
[----:B------:R-:W-:-:S03]  /*21630*/  IADD3.X R123, PT, PT, R179, UR13, RZ, P1, !PT ;  /* 0x0000000db37b7c10 */ /* 0x000fc60008ffe4ff */
[----:B------:R-:W-:Y:S01]  /*21640*/  LDGSTS.E [R242+0x41080], desc[UR20][R6.64], P0 ;  /* 0x4108000006f27fae */ /* 0x000fe200081a1014 */
[----:B------:R-:W-:-:S03]  /*21650*/  IADD3 R116, P1, PT, R184, UR12, RZ ;  /* 0x0000000cb8747c10 */ /* 0x000fc6000ff3e0ff */
[----:B------:R3:W-:Y:S01]  /*21660*/  LDGSTS.E [R242+0x41480], desc[UR20][R122.64], P0 ;  /* 0x414800007af27fae */ /* 0x0007e200081a1014 */
[----:B------:R-:W-:-:S05]  /*21670*/  IADD3.X R117, PT, PT, R185, UR13, RZ, P1, !PT ;  /* 0x0000000db9757c10 */ /* 0x000fca0008ffe4ff */
[----:B------:R4:W-:Y:S04]  /*21680*/  LDGSTS.E [R242+0x41880], desc[UR20][R116.64], P0 ;  /* 0x4188000074f27fae */ /* 0x0009e800081a1014 */
[----:B-1----:R-:W2:Y:S01]  /*21690*/  LDL.LU.64 R6, [R1+0x5b0] ;  /* 0x0005b00001067983 */ /* 0x002ea20000300a00 */
[----:B------:R-:W-:-:S03]  /*216a0*/  IADD3 R110, P1, PT, R182, UR12, RZ ;  /* 0x0000000cb66e7c10 */ /* 0x000fc6000ff3e0ff */
[----:B------:R3:W-:Y:S04]  /*216b0*/  STL.64 [R1+0x198], R122 ;  /* 0x0001987a01007387 */ /* 0x0007e80000100a00 */
[----:B------:R-:W2:Y:S01]  /*216c0*/  LDL.LU.64 R166, [R1+0x538] ;  /* 0x0005380001a67983 */ /* 0x000ea20000300a00 */
[----:B------:R-:W-:-:S03]  /*216d0*/  IADD3.X R111, PT, PT, R183, UR13, RZ, P1, !PT ;  /* 0x0000000db76f7c10 */ /* 0x000fc60008ffe4ff */
[----:B------:R4:W-:Y:S04]  /*216e0*/  STL.64 [R1+0x1c0], R116 ;  /* 0x0001c07401007387 */ /* 0x0009e80000100a00 */
[----:B------:R-:W2:Y:S04]  /*216f0*/  LDL.LU.64 R178, [R1+0x4a8] ;  /* 0x0004a80001b27983 */ /* 0x000ea80000300a00 */
[----:B------:R2:W-:Y:S04]  /*21700*/  STL.64 [R1+0x208], R110 ;  /* 0x0002086e01007387 */ /* 0x0005e80000100a00 */
[----:B------:R-:W2:Y:S04]  /*21710*/  LDL.LU.64 R184, [R1+0x438] ;  /* 0x0004380001b87983 */ /* 0x000ea80000300a00 */
[----:B------:R-:W2:Y:S04]  /*21720*/  LDL.LU.64 R182, [R1+0x1a8] ;  /* 0x0001a80001b67983 */ /* 0x000ea80000300a00 */
[----:B------:R2:W-:Y:S01]  /*21730*/  LDGSTS.E [R242+0x41c80], desc[UR20][R110.64], P0 ;  /* 0x41c800006ef27fae */ /* 0x0005e200081a1014 */
[----:B---3--:R-:W-:-:S04]  /*21740*/  IADD3 R122, P1, PT, R202, UR12, RZ ;  /* 0x0000000cca7a7c10 */ /* 0x008fc8000ff3e0ff */
[----:B------:R-:W-:Y:S02]  /*21750*/  IADD3.X R123, PT, PT, R203, UR13, RZ, P1, !PT ;  /* 0x0000000dcb7b7c10 */ /* 0x000fe40008ffe4ff */
[----:B------:R-:W3:Y:S01]  /*21760*/  LDL.LU.64 R202, [R1+0x178] ;  /* 0x0001780001ca7983 */ /* 0x000ee20000300a00 */
[----:B----4-:R-:W-:-:S03]  /*21770*/  IADD3 R116, P1, PT, R200, UR12, RZ ;  /* 0x0000000cc8747c10 */ /* 0x010fc6000ff3e0ff */
[----:B------:R1:W-:Y:S01]  /*21780*/  LDGSTS.E [R242+0x42080], desc[UR20][R122.64], P0 ;  /* 0x420800007af27fae */ /* 0x0003e200081a1014 */
[----:B------:R-:W-:-:S03]  /*21790*/  IADD3.X R117, PT, PT, R201, UR13, RZ, P1, !PT ;  /* 0x0000000dc9757c10 */ /* 0x000fc60008ffe4ff */
[----:B------:R1:W-:Y:S04]  /*217a0*/  STL.64 [R1+0x248], R122 ;  /* 0x0002487a01007387 */ /* 0x0003e80000100a00 */
[----:B------:R4:W-:Y:S04]  /*217b0*/  STL.64 [R1+0x288], R116 ;  /* 0x0002887401007387 */ /* 0x0009e80000100a00 */
[----:B------:R-:W3:Y:S01]  /*217c0*/  LDL.LU.64 R200, [R1+0x150] ;  /* 0x0001500001c87983 */ /* 0x000ee20000300a00 */
[----:B--2---:R-:W-:-:S03]  /*217d0*/  IADD3 R110, P1, PT, R208, UR12, RZ ;  /* 0x0000000cd06e7c10 */ /* 0x004fc6000ff3e0ff */
[----:B------:R4:W-:Y:S01]  /*217e0*/  LDGSTS.E [R242+0x42480], desc[UR20][R116.64], P0 ;  /* 0x4248000074f27fae */ /* 0x0009e200081a1014 */
[----:B------:R-:W-:-:S05]  /*217f0*/  IADD3.X R111, PT, PT, R209, UR13, RZ, P1, !PT ;  /* 0x0000000dd16f7c10 */ /* 0x000fca0008ffe4ff */
[----:B------:R2:W-:Y:S04]  /*21800*/  STL.64 [R1+0x2d0], R110 ;  /* 0x0002d06e01007387 */ /* 0x0005e80000100a00 */
[----:B------:R-:W3:Y:S01]  /*21810*/  LDL.LU.64 R208, [R1+0xf0] ;  /* 0x0000f00001d07983 */ /* 0x000ee20000300a00 */
[----:B-1----:R-:W-:-:S03]  /*21820*/  IADD3 R122, P1, PT, R152, UR12, RZ ;  /* 0x0000000c987a7c10 */ /* 0x002fc6000ff3e0ff */
[----:B------:R2:W-:Y:S01]  /*21830*/  LDGSTS.E [R242+0x42880], desc[UR20][R110.64], P0 ;  /* 0x428800006ef27fae */ /* 0x0005e200081a1014 */
[----:B------:R-:W-:-:S05]  /*21840*/  IADD3.X R123, PT, PT, R153, UR13, RZ, P1, !PT ;  /* 0x0000000d997b7c10 */ /* 0x000fca0008ffe4ff */
[----:B------:R-:W-:Y:S04]  /*21850*/  STL.64 [R1+0x320], R122 ;  /* 0x0003207a01007387 */ /* 0x000fe80000100a00 */
[----:B------:R-:W-:Y:S01]  /*21860*/  LDGSTS.E [R242+0x42c80], desc[UR20][R122.64], P0 ;  /* 0x42c800007af27fae */ /* 0x000fe200081a1014 */
[----:B----4-:R-:W-:-:S04]  /*21870*/  IADD3 R116, P1, PT, R158, UR12, RZ ;  /* 0x0000000c9e747c10 */ /* 0x010fc8000ff3e0ff */
[----:B------:R-:W-:Y:S02]  /*21880*/  IADD3.X R117, PT, PT, R159, UR13, RZ, P1, !PT ;  /* 0x0000000d9f757c10 */ /* 0x000fe40008ffe4ff */
[----:B--2---:R-:W-:-:S03]  /*21890*/  IADD3 R110, P1, PT, R164, UR12, RZ ;  /* 0x0000000ca46e7c10 */ /* 0x004fc6000ff3e0ff */
[----:B------:R1:W-:Y:S01]  /*218a0*/  STL.64 [R1+0x368], R116 ;  /* 0x0003687401007387 */ /* 0x0003e20000100a00 */
[----:B------:R-:W-:-:S03]  /*218b0*/  IADD3.X R111, PT, PT, R165, UR13, RZ, P1, !PT ;  /* 0x0000000da56f7c10 */ /* 0x000fc60008ffe4ff */
[----:B------:R1:W-:Y:S04]  /*218c0*/  LDGSTS.E [R242+0x43080], desc[UR20][R116.64], P0 ;  /* 0x4308000074f27fae */ /* 0x0003e800081a1014 */
[----:B------:R2:W-:Y:S04]  /*218d0*/  STL.64 [R1+0x3a8], R110 ;  /* 0x0003a86e01007387 */ /* 0x0005e80000100a00 */
[----:B------:R2:W-:Y:S01]  /*218e0*/  LDGSTS.E [R242+0x43480], desc[UR20][R110.64], P0 ;  /* 0x434800006ef27fae */ /* 0x0005e200081a1014 */
[----:B-1----:R-:W-:-:S04]  /*218f0*/  IADD3 R116, P1, PT, R6, UR12, RZ ;  /* 0x0000000c06747c10 */ /* 0x002fc8000ff3e0ff */
[----:B------:R-:W-:Y:S02]  /*21900*/  IADD3.X R117, PT, PT, R7, UR13, RZ, P1, !PT ;  /* 0x0000000d07757c10 */ /* 0x000fe40008ffe4ff */
[----:B--2---:R-:W-:-:S03]  /*21910*/  IADD3 R110, P1, PT, R166, UR12, RZ ;  /* 0x0000000ca66e7c10 */ /* 0x004fc6000ff3e0ff */
[----:B------:R1:W-:Y:S01]  /*21920*/  LDGSTS.E [R242+0x43880], desc[UR20][R116.64], P0 ;  /* 0x4388000074f27fae */ /* 0x0003e200081a1014 */
        /* <DEDUP_REMOVED lines=19> */
[----:B------:R1:W-:Y:S01]  /*21a60*/  LDGSTS.E [R242+0x44c80], desc[UR20][R6.64], P0 ;  /* 0x44c8000006f27fae */ /* 0x0003e200081a1014 */
[----:B------:R-:W-:-:S03]  /*21a70*/  IADD3.X R117, PT, PT, R201, UR13, RZ, P1, !PT ;  /* 0x0000000dc9757c10 */ /* 0x000fc60008ffe4ff */
[----:B------:R1:W-:Y:S01]  /*21a80*/  STL.64 [R1+0x568], R6 ;  /* 0x0005680601007387 */ /* 0x0003e20000100a00 */
[----:B--2---:R-:W-:-:S03]  /*21a90*/  IADD3 R110, P1, PT, R208, UR12, RZ ;  /* 0x0000000cd06e7c10 */ /* 0x004fc6000ff3e0ff */
[----:B------:R2:W-:Y:S01]  /*21aa0*/  LDGSTS.E [R242+0x45080], desc[UR20][R116.64], P0 ;  /* 0x4508000074f27fae */ /* 0x0005e200081a1014 */
[----:B------:R-:W-:Y:S02]  /*21ab0*/  IADD3.X R111, PT, PT, R209, UR13, RZ, P1, !PT ;  /* 0x0000000dd16f7c10 */ /* 0x000fe40008ffe4ff */
[----:B-1----:R-:W-:Y:S01]  /*21ac0*/  IADD3 R6, P1, PT, R162, UR12, RZ ;  /* 0x0000000ca2067c10 */ /* 0x002fe2000ff3e0ff */
[----:B------:R2:W-:Y:S03]  /*21ad0*/  STL.64 [R1+0x5c8], R116 ;  /* 0x0005c87401007387 */ /* 0x0005e60000100a00 */
[----:B------:R-:W-:Y:S01]  /*21ae0*/  IADD3.X R7, PT, PT, R163, UR13, RZ, P1, !PT ;  /* 0x0000000da3077c10 */ /* 0x000fe20008ffe4ff */
[----:B------:R1:W-:Y:S04]  /*21af0*/  STL.64 [R1+0x670], R110 ;  /* 0x0006706e01007387 */ /* 0x0003e80000100a00 */
[----:B------:R1:W-:Y:S01]  /*21b00*/  LDGSTS.E [R242+0x45480], desc[UR20][R110.64], P0 ;  /* 0x454800006ef27fae */ /* 0x0003e200081a1014 */
[----:B--2---:R-:W-:-:S03]  /*21b10*/  IADD3 R116, P1, PT, R156, UR12, RZ ;  /* 0x0000000c9c747c10 */ /* 0x004fc6000ff3e0ff */
[----:B------:R2:W-:Y:S01]  /*21b20*/  STL.64 [R1+0x6b0], R6 ;  /* 0x0006b00601007387 */ /* 0x0005e20000100a00 */
[----:B------:R-:W-:-:S03]  /*21b30*/  IADD3.X R117, PT, PT, R157, UR13, RZ, P1, !PT ;  /* 0x0000000d9d757c10 */ /* 0x000fc60008ffe4ff */
[----:B------:R2:W-:Y:S01]  /*21b40*/  LDGSTS.E [R242+0x45880], desc[UR20][R6.64], P0 ;  /* 0x4588000006f27fae */ /* 0x0005e200081a1014 */
[----:B-1----:R-:W-:-:S03]  /*21b50*/  IADD3 R110, P1, PT, R150, UR12, RZ ;  /* 0x0000000c966e7c10 */ /* 0x002fc6000ff3e0ff */
[----:B------:R-:W3:Y:S01]  /*21b60*/  LDL.LU.64 R202, [R1+0x980] ;  /* 0x0009800001ca7983 */ /* 0x000ee20000300a00 */
[----:B------:R-:W-:-:S03]  /*21b70*/  IADD3.X R111, PT, PT, R151, UR13, RZ, P1, !PT ;  /* 0x0000000d976f7c10 */ /* 0x000fc60008ffe4ff */
[----:B------:R-:W4:Y:S01]  /*21b80*/  LDL.LU.64 R200, [R1+0x960] ;  /* 0x0009600001c87983 */ /* 0x000f220000300a00 */
[----:B--2---:R-:W-:-:S03]  /*21b90*/  IADD3 R6, P1, PT, R144, UR12, RZ ;  /* 0x0000000c90067c10 */ /* 0x004fc6000ff3e0ff */
[----:B------:R1:W-:Y:S01]  /*21ba0*/  STL.64 [R1+0x6f8], R116 ;  /* 0x0006f87401007387 */ /* 0x0003e20000100a00 */
[----:B------:R-:W-:-:S03]  /*21bb0*/  IADD3.X R7, PT, PT, R145, UR13, RZ, P1, !PT ;  /* 0x0000000d91077c10 */ /* 0x000fc60008ffe4ff */
[----:B------:R-:W-:Y:S04]  /*21bc0*/  STL.64 [R1+0x720], R110 ;  /* 0x0007206e01007387 */ /* 0x000fe80000100a00 */
[----:B------:R2:W-:Y:S04]  /*21bd0*/  STL.64 [R1+0x750], R6 ;  /* 0x0007500601007387 */ /* 0x0005e80000100a00 */
[----:B------:R-:W4:Y:S01]  /*21be0*/  LDL.LU.64 R208, [R1+0x938] ;  /* 0x0009380001d07983 */ /* 0x000f220000300a00 */
[----:B------:R-:W-:-:S03]  /*21bf0*/  IADD3 R122, P1, PT, R138, UR12, RZ ;  /* 0x0000000c8a7a7c10 */ /* 0x000fc6000ff3e0ff */
[----:B------:R1:W-:Y:S01]  /*21c00*/  LDGSTS.E [R242+0x45c80], desc[UR20][R116.64], P0 ;  /* 0x45c8000074f27fae */ /* 0x0003e200081a1014 */
[----:B------:R-:W-:-:S03]  /*21c10*/  IADD3.X R123, PT, PT, R139, UR13, RZ, P1, !PT ;  /* 0x0000000d8b7b7c10 */ /* 0x000fc60008ffe4ff */
[----:B------:R2:W-:Y:S04]  /*21c20*/  LDGSTS.E [R242+0x46080], desc[UR20][R110.64], P0 ;  /* 0x460800006ef27fae */ /* 0x0005e800081a1014 */
[----:B------:R-:W-:Y:S01]  /*21c30*/  LDGSTS.E [R242+0x46480], desc[UR20][R6.64], P0 ;  /* 0x4648000006f27fae */ /* 0x000fe200081a1014 */
[----:B-1----:R-:W-:-:S03]  /*21c40*/  IADD3 R116, P1, PT, R132, UR12, RZ ;  /* 0x0000000c84747c10 */ /* 0x002fc6000ff3e0ff */
[----:B------:R1:W-:Y:S01]  /*21c50*/  LDGSTS.E [R242+0x46880], desc[UR20][R122.64], P0 ;  /* 0x468800007af27fae */ /* 0x0003e200081a1014 */
[----:B------:R-:W-:-:S03]  /*21c60*/  IADD3.X R117, PT, PT, R133, UR13, RZ, P1, !PT ;  /* 0x0000000d85757c10 */ /* 0x000fc60008ffe4ff */
[----:B--2---:R-:W2:Y:S01]  /*21c70*/  LDL.LU.64 R6, [R1+0x908] ;  /* 0x0009080001067983 */ /* 0x004ea20000300a00 */
[----:B------:R-:W-:-:S03]  /*21c80*/  IADD3 R110, P1, PT, R126, UR12, RZ ;  /* 0x0000000c7e6e7c10 */ /* 0x000fc6000ff3e0ff */
[----:B------:R-:W2:Y:S01]  /*21c90*/  LDL.LU.64 R166, [R1+0x8e0] ;  /* 0x0008e00001a67983 */ /* 0x000ea20000300a00 */
[----:B------:R-:W-:-:S03]  /*21ca0*/  IADD3.X R111, PT, PT, R127, UR13, RZ, P1, !PT ;  /* 0x0000000d7f6f7c10 */ /* 0x000fc60008ffe4ff */
[----:B------:R1:W-:Y:S04]  /*21cb0*/  STL.64 [R1+0x780], R122 ;  /* 0x0007807a01007387 */ /* 0x0003e80000100a00 */
[----:B------:R1:W-:Y:S04]  /*21cc0*/  STL.64 [R1+0x7c0], R116 ;  /* 0x0007c07401007387 */ /* 0x0003e80000100a00 */
[----:B------:R1:W-:Y:S02]  /*21cd0*/  LDGSTS.E [R242+0x46c80], desc[UR20][R116.64], P0 ;  /* 0x46c8000074f27fae */ /* 0x0003e400081a1014 */
[----:B-1----:R-:W-:-:S02]  /*21ce0*/  IADD3 R122, P1, PT, R120, UR12, RZ ;  /* 0x0000000c787a7c10 */ /* 0x002fc4000ff3e0ff */
[----:B------:R1:W-:Y:S02]  /*21cf0*/  STL.64 [R1+0x7e0], R110 ;  /* 0x0007e06e01007387 */ /* 0x0003e40000100a00 */
[----:B------:R-:W-:Y:S02]  /*21d00*/  IADD3.X R123, PT, PT, R121, UR13, RZ, P1, !PT ;  /* 0x0000000d797b7c10 */ /* 0x000fe40008ffe4ff */
[----:B------:R-:W2:Y:S01]  /*21d10*/  LDL.LU.64 R178, [R1+0x8b0] ;  /* 0x0008b00001b27983 */ /* 0x000ea20000300a00 */
[----:B------:R-:W-:-:S03]  /*21d20*/  IADD3 R116, P1, PT, R114, UR12, RZ ;  /* 0x0000000c72747c10 */ /* 0x000fc6000ff3e0ff */
[----:B------:R-:W2:Y:S01]  /*21d30*/  LDL.LU.64 R184, [R1+0x878] ;  /* 0x0008780001b87983 */ /* 0x000ea20000300a00 */
[----:B------:R-:W-:-:S03]  /*21d40*/  IADD3.X R117, PT, PT, R115, UR13, RZ, P1, !PT ;  /* 0x0000000d73757c10 */ /* 0x000fc60008ffe4ff */
[----:B------:R-:W-:Y:S04]  /*21d50*/  STL.64 [R1+0x800], R122 ;  /* 0x0008007a01007387 */ /* 0x000fe80000100a00 */
[----:B------:R1:W-:Y:S04]  /*21d60*/  LDGSTS.E [R242+0x47080], desc[UR20][R110.64], P0 ;  /* 0x470800006ef27fae */ /* 0x0003e800081a1014 */
[----:B------:R-:W-:Y:S04]  /*21d70*/  STL.64 [R1+0x838], R116 ;  /* 0x0008387401007387 */ /* 0x000fe80000100a00 */
[----:B------:R-:W2:Y:S01]  /*21d80*/  LDL.LU.64 R182, [R1+0x840] ;  /* 0x0008400001b67983 */ /* 0x000ea20000300a00 */
[----:B-1----:R-:W-:-:S03]  /*21d90*/  IADD3 R110, P1, PT, R108, UR12, RZ ;  /* 0x0000000c6c6e7c10 */ /* 0x002fc6000ff3e0ff */
[----:B------:R-:W-:Y:S01]  /*21da0*/  LDGSTS.E [R242+0x47480], desc[UR20][R122.64], P0 ;  /* 0x474800007af27fae */ /* 0x000fe200081a1014 */
[----:B------:R-:W-:-:S03]  /*21db0*/  IADD3.X R111, PT, PT, R109, UR13, RZ, P1, !PT ;  /* 0x0000000d6d6f7c10 */ /* 0x000fc60008ffe4ff */
[----:B------:R-:W-:Y:S04]  /*21dc0*/  LDGSTS.E [R242+0x47880], desc[UR20][R116.64], P0 ;  /* 0x4788000074f27fae */ /* 0x000fe800081a1014 */
[----:B------:R1:W-:Y:S04]  /*21dd0*/  STL.64 [R1+0x860], R110 ;  /* 0x0008606e01007387 */ /* 0x0003e80000100a00 */
[----:B------:R2:W-:Y:S01]  /*21de0*/  LDGSTS.E [R242+0x47c80], desc[UR20][R110.64], P0 ;  /* 0x47c800006ef27fae */ /* 0x0005e200081a1014 */
        /* <DEDUP_REMOVED lines=8> */
[----:B------:R-:W-:-:S04]  /*21e70*/  IADD3 R156, P1, PT, R208, UR12, RZ ;  /* 0x0000000cd09c7c10 */ /* 0x000fc8000ff3e0ff */
[----:B------:R-:W-:Y:S02]  /*21e80*/  IADD3.X R157, PT, PT, R209, UR13, RZ, P1, !PT ;  /* 0x0000000dd19d7c10 */ /* 0x000fe40008ffe4ff */
[----:B------:R-:W4:Y:S04]  /*21e90*/  LDL.LU.64 R208, [R1+0x7b8] ;  /* 0x0007b80001d07983 */ /* 0x000f280000300a00 */
[----:B------:R-:W4:Y:S04]  /*21ea0*/  LDL.LU.64 R146, [R1+0x778] ;  /* 0x0007780001927983 */ /* 0x000f280000300a00 */
[----:B------:R-:W4:Y:S04]  /*21eb0*/  LDL.LU.64 R158, [R1+0x748] ;  /* 0x00074800019e7983 */ /* 0x000f280000300a00 */
[----:B------:R-:W-:Y:S01]  /*21ec0*/  LDGSTS.E [R240+0x40900], desc[UR20][R156.64], P0 ;  /* 0x409000009cf07fae */ /* 0x000fe200081a1014 */
[----:B--2---:R-:W-:-:S04]  /*21ed0*/  IADD3 R242, P1, PT, R6, UR12, RZ ;  /* 0x0000000c06f27c10 */ /* 0x004fc8000ff3e0ff */
[----:B------:R-:W-:Y:S02]  /*21ee0*/  IADD3.X R243, PT, PT, R7, UR13, RZ, P1, !PT ;  /* 0x0000000d07f37c10 */ /* 0x000fe40008ffe4ff */
[----:B------:R-:W-:-:S03]  /*21ef0*/  IADD3 R6, P1, PT, R166, UR12, RZ ;  /* 0x0000000ca6067c10 */ /* 0x000fc6000ff3e0ff */
[----:B------:R-:W-:Y:S01]  /*21f00*/  LDGSTS.E [R240+0x40d00], desc[UR20][R242.64], P0 ;  /* 0x40d00000f2f07fae */ /* 0x000fe200081a1014 */
[----:B------:R-:W-:-:S05]  /*21f10*/  IADD3.X R7, PT, PT, R167, UR13, RZ, P1, !PT ;  /* 0x0000000da7077c10 */ /* 0x000fca0008ffe4ff */
[----:B------:R2:W-:Y:S04]  /*21f20*/  STL.64 [R1+0x150], R6 ;  /* 0x0001500601007387 */ /* 0x0005e80000100a00 */
[----:B------:R-:W4:Y:S04]  /*21f30*/  LDL.LU.64 R164, [R1+0x6e0] ;  /* 0x0006e00001a47983 */ /* 0x000f280000300a00 */
[----:B------:R-:W-:Y:S01]  /*21f40*/  LDGSTS.E [R240+0x41100], desc[UR20][R6.64], P0 ;  /* 0x4110000006f07fae */ /* 0x000fe200081a1014 */
[----:B------:R-:W-:-:S04]  /*21f50*/  IADD3 R114, P1, PT, R178, UR12, RZ ;  /* 0x0000000cb2727c10 */ /* 0x000fc8000ff3e0ff */
[----:B------:R-:W-:Y:S02]  /*21f60*/  IADD3.X R115, PT, PT, R179, UR13, RZ, P1, !PT ;  /* 0x0000000db3737c10 */ /* 0x000fe40008ffe4ff */
[----:B-1----:R-:W-:-:S03]  /*21f70*/  IADD3 R110, P1, PT, R184, UR12, RZ ;  /* 0x0000000cb86e7c10 */ /* 0x002fc6000ff3e0ff */
[----:B------:R3:W-:Y:S04]  /*21f80*/  LDGSTS.E [R240+0x41500], desc[UR20][R114.64], P0 ;  /* 0x4150000072f07fae */ /* 0x0007e800081a1014 */
[----:B--2---:R-:W2:Y:S01]  /*21f90*/  LDL.LU.64 R6, [R1+0x658] ;  /* 0x0006580001067983 */ /* 0x004ea20000300a00 */
[----:B------:R-:W-:-:S03]  /*21fa0*/  IADD3.X R111, PT, PT, R185, UR13, RZ, P1, !PT ;  /* 0x0000000db96f7c10 */ /* 0x000fc60008ffe4ff */
[----:B------:R3:W-:Y:S01]  /*21fb0*/  STL.64 [R1+0x178], R114 ;  /* 0x0001787201007387 */ /* 0x0007e20000100a00 */
[----:B------:R-:W-:-:S03]  /*21fc0*/  IADD3 R108, P1, PT, R182, UR12, RZ ;  /* 0x0000000cb66c7c10 */ /* 0x000fc6000ff3e0ff */
[----:B------:R-:W2:Y:S01]  /*21fd0*/  LDL.LU.64 R166, [R1+0x5d8] ;  /* 0x0005d80001a67983 */ /* 0x000ea20000300a00 */
[----:B------:R-:W-:-:S03]  /*21fe0*/  IADD3.X R109, PT, PT, R183, UR13, RZ, P1, !PT ;  /* 0x0000000db76d7c10 */ /* 0x000fc60008ffe4ff */
[----:B------:R4:W-:Y:S04]  /*21ff0*/  STL.64 [R1+0x1a8], R110 ;  /* 0x0001a86e01007387 */ /* 0x0009e80000100a00 */
[----:B------:R-:W2:Y:S04]  /*22000*/  LDL.LU.64 R178, [R1+0x558] ;  /* 0x0005580001b27983 */ /* 0x000ea80000300a00 */
[----:B------:R1:W-:Y:S04]  /*22010*/  STL.64 [R1+0x1d0], R108 ;  /* 0x0001d06c01007387 */ /* 0x0003e80000100a00 */
[----:B------:R-:W2:Y:S04]  /*22020*/  LDL.LU.64 R184, [R1+0x4d0] ;  /* 0x0004d00001b87983 */ /* 0x000ea80000300a00 */
[----:B------:R4:W-:Y:S04]  /*22030*/  LDGSTS.E [R240+0x41900], desc[UR20][R110.64], P0 ;  /* 0x419000006ef07fae */ /* 0x0009e800081a1014 */
        /* <DEDUP_REMOVED lines=8> */
[----:B------:R4:W-:Y:S01]  /*220c0*/  STL.64 [R1+0x210], R114 ;  /* 0x0002107201007387 */ /* 0x0009e20000100a00 */
[----:B-1----:R-:W-:-:S03]  /*220d0*/  IADD3 R108, P1, PT, R208, UR12, RZ ;  /* 0x0000000cd06c7c10 */ /* 0x002fc6000ff3e0ff */
[----:B------:R1:W-:Y:S01]  /*220e0*/  STL.64 [R1+0x250], R110 ;  /* 0x0002506e01007387 */ /* 0x0003e20000100a00 */
[----:B------:R-:W-:-:S03]  /*220f0*/  IADD3.X R109, PT, PT, R209, UR13, RZ, P1, !PT ;  /* 0x0000000dd16d7c10 */ /* 0x000fc60008ffe4ff */
[----:B------:R-:W3:Y:S04]  /*22100*/  LDL.LU.64 R200, [R1+0x160] ;  /* 0x0001600001c87983 */ /* 0x000ee80000300a00 */
[----:B------:R1:W-:Y:S04]  /*22110*/  STL.64 [R1+0x290], R108 ;  /* 0x0002906c01007387 */ /* 0x0003e80000100a00 */
[----:B------:R-:W3:Y:S01]  /*22120*/  LDL.LU.64 R208, [R1+0x108] ;  /* 0x0001080001d07983 */ /* 0x000ee20000300a00 */
[----:B----4-:R-:W-:-:S03]  /*22130*/  IADD3 R114, P1, PT, R146, UR12, RZ ;  /* 0x0000000c92727c10 */ /* 0x010fc6000ff3e0ff */
[----:B------:R1:W-:Y:S01]  /*22140*/  LDGSTS.E [R240+0x42500], desc[UR20][R110.64], P0 ;  /* 0x425000006ef07fae */ /* 0x0003e200081a1014 */
[----:B------:R-:W-:-:S03]  /*22150*/  IADD3.X R115, PT, PT, R147, UR13, RZ, P1, !PT ;  /* 0x0000000d93737c10 */ /* 0x000fc60008ffe4ff */
[----:B------:R4:W-:Y:S01]  /*22160*/  LDGSTS.E [R240+0x42900], desc[UR20][R108.64], P0 ;  /* 0x429000006cf07fae */ /* 0x0009e200081a1014 */
[----:B-1----:R-:W-:-:S03]  /*22170*/  IADD3 R110, P1, PT, R158, UR12, RZ ;  /* 0x0000000c9e6e7c10 */ /* 0x002fc6000ff3e0ff */
[----:B------:R-:W-:Y:S01]  /*22180*/  STL.64 [R1+0x2c8], R114 ;  /* 0x0002c87201007387 */ /* 0x000fe20000100a00 */
[----:B------:R-:W-:-:S03]  /*22190*/  IADD3.X R111, PT, PT, R159, UR13, RZ, P1, !PT ;  /* 0x0000000d9f6f7c10 */ /* 0x000fc60008ffe4ff */
[----:B------:R-:W-:Y:S01]  /*221a0*/  LDGSTS.E [R240+0x42d00], desc[UR20][R114.64], P0 ;  /* 0x42d0000072f07fae */ /* 0x000fe200081a1014 */
[----:B----4-:R-:W-:-:S03]  /*221b0*/  IADD3 R108, P1, PT, R164, UR12, RZ ;  /* 0x0000000ca46c7c10 */ /* 0x010fc6000ff3e0ff */
[----:B------:R2:W-:Y:S01]  /*221c0*/  STL.64 [R1+0x310], R110 ;  /* 0x0003106e01007387 */ /* 0x0005e20000100a00 */
[----:B------:R-:W-:-:S03]  /*221d0*/  IADD3.X R109, PT, PT, R165, UR13, RZ, P1, !PT ;  /* 0x0000000da56d7c10 */ /* 0x000fc60008ffe4ff */
[----:B------:R2:W-:Y:S04]  /*221e0*/  LDGSTS.E [R240+0x43100], desc[UR20][R110.64], P0 ;  /* 0x431000006ef07fae */ /* 0x0005e800081a1014 */
[----:B------:R1:W-:Y:S04]  /*221f0*/  STL.64 [R1+0x360], R108 ;  /* 0x0003606c01007387 */ /* 0x0003e80000100a00 */
[----:B------:R1:W-:Y:S01]  /*22200*/  LDGSTS.E [R240+0x43500], desc[UR20][R108.64], P0 ;  /* 0x435000006cf07fae */ /* 0x0003e200081a1014 */
[----:B--2---:R-:W-:-:S04]  /*22210*/  IADD3 R110, P1, PT, R6, UR12, RZ ;  /* 0x0000000c066e7c10 */ /* 0x004fc8000ff3e0ff */
[----:B------:R-:W-:Y:S02]  /*22220*/  IADD3.X R111, PT, PT, R7, UR13, RZ, P1, !PT ;  /* 0x0000000d076f7c10 */ /* 0x000fe40008ffe4ff */
[----:B-1----:R-:W-:-:S03]  /*22230*/  IADD3 R108, P1, PT, R166, UR12, RZ ;  /* 0x0000000ca66c7c10 */ /* 0x002fc6000ff3e0ff */
        /* <DEDUP_REMOVED lines=18> */
[----:B------:R-:W-:-:S05]  /*22360*/  IADD3.X R7, PT, PT, R203, UR13, RZ, P1, !PT ;  /* 0x0000000dcb077c10 */ /* 0x000fca0008ffe4ff */
[----:B------:R3:W-:Y:S04]  /*22370*/  STL.64 [R1+0x4f0], R6 ;  /* 0x0004f00601007387 */ /* 0x0007e80000100a00 */
[----:B------:R3:W-:Y:S01]  /*22380*/  LDGSTS.E [R240+0x44d00], desc[UR20][R6.64], P0 ;  /* 0x44d0000006f07fae */ /* 0x0007e200081a1014 */
[----:B-1----:R-:W-:-:S04]  /*22390*/  IADD3 R110, P1, PT, R200, UR12, RZ ;  /* 0x0000000cc86e7c10 */ /* 0x002fc8000ff3e0ff */
[----:B------:R-:W-:Y:S02]  /*223a0*/  IADD3.X R111, PT, PT, R201, UR13, RZ, P1, !PT ;  /* 0x0000000dc96f7c10 */ /* 0x000fe40008ffe4ff */
[----:B--2---:R-:W-:-:S03]  /*223b0*/  IADD3 R108, P1, PT, R208, UR12, RZ ;  /* 0x0000000cd06c7c10 */ /* 0x004fc6000ff3e0ff */
[----:B------:R1:W-:Y:S01]  /*223c0*/  LDGSTS.E [R240+0x45100], desc[UR20][R110.64], P0 ;  /* 0x451000006ef07fae */ /* 0x0003e200081a1014 */
[----:B------:R-:W-:Y:S02]  /*223d0*/  IADD3.X R109, PT, PT, R209, UR13, RZ, P1, !PT ;  /* 0x0000000dd16d7c10 */ /* 0x000fe40008ffe4ff */
[----:B---3--:R-:W-:Y:S01]  /*223e0*/  IADD3 R6, P1, PT, R160, UR12, RZ ;  /* 0x0000000ca0067c10 */ /* 0x008fe2000ff3e0ff */
        /* <DEDUP_REMOVED lines=9> */
[----:B------:R-:W2:Y:S01]  /*22480*/  LDL.LU.64 R202, [R1+0x9f8] ;  /* 0x0009f80001ca7983 */ /* 0x000ea20000300a00 */
[----:B------:R-:W-:-:S03]  /*22490*/  IADD3.X R109, PT, PT, R149, UR13, RZ, P1, !PT ;  /* 0x0000000d956d7c10 */ /* 0x000fc60008ffe4ff */
[----:B------:R-:W3:Y:S01]  /*224a0*/  LDL.LU.64 R200, [R1+0x9d0] ;  /* 0x0009d00001c87983 */ /* 0x000ee20000300a00 */
[----:B-1----:R-:W-:-:S03]  /*224b0*/  IADD3 R6, P1, PT, R142, UR12, RZ ;  /* 0x0000000c8e067c10 */ /* 0x002fc6000ff3e0ff */
[----:B------:R1:W-:Y:S01]  /*224c0*/  STL.64 [R1+0x650], R110 ;  /* 0x0006506e01007387 */ /* 0x0003e20000100a00 */
[----:B------:R-:W-:-:S03]  /*224d0*/  IADD3.X R7, PT, PT, R143, UR13, RZ, P1, !PT ;  /* 0x0000000d8f077c10 */ /* 0x000fc60008ffe4ff */
[----:B------:R-:W-:Y:S04]  /*224e0*/  STL.64 [R1+0x6a8], R108 ;  /* 0x0006a86c01007387 */ /* 0x000fe80000100a00 */
[----:B------:R4:W-:Y:S04]  /*224f0*/  STL.64 [R1+0x6f0], R6 ;  /* 0x0006f00601007387 */ /* 0x0009e80000100a00 */
[----:B------:R-:W3:Y:S01]  /*22500*/  LDL.LU.64 R208, [R1+0x9a8] ;  /* 0x0009a80001d07983 */ /* 0x000ee20000300a00 */
        /* <DEDUP_REMOVED lines=8> */
[----:B----4-:R-:W4:Y:S01]  /*22590*/  LDL.LU.64 R6, [R1+0x990] ;  /* 0x0009900001067983 */ /* 0x010f220000300a00 */
[----:B------:R-:W-:-:S03]  /*225a0*/  IADD3 R108, P1, PT, R124, UR12, RZ ;  /* 0x0000000c7c6c7c10 */ /* 0x000fc6000ff3e0ff */
[----:B------:R-:W4:Y:S01]  /*225b0*/  LDL.LU.64 R166, [R1+0x968] ;  /* 0x0009680001a67983 */ /* 0x000f220000300a00 */
[----:B------:R-:W-:-:S03]  /*225c0*/  IADD3.X R109, PT, PT, R125, UR13, RZ, P1, !PT ;  /* 0x0000000d7d6d7c10 */ /* 0x000fc60008ffe4ff */
[----:B------:R1:W-:Y:S04]  /*225d0*/  STL.64 [R1+0x718], R114 ;  /* 0x0007187201007387 */ /* 0x0003e80000100a00 */
[----:B------:R1:W-:Y:S04]  /*225e0*/  STL.64 [R1+0x748], R110 ;  /* 0x0007486e01007387 */ /* 0x0003e80000100a00 */
[----:B------:R1:W-:Y:S02]  /*225f0*/  LDGSTS.E [R240+0x46d00], desc[UR20][R110.64], P0 ;  /* 0x46d000006ef07fae */ /* 0x0003e400081a1014 */
[----:B-1----:R-:W-:-:S02]  /*22600*/  IADD3 R114, P1, PT, R118, UR12, RZ ;  /* 0x0000000c76727c10 */ /* 0x002fc4000ff3e0ff */
[----:B------:R1:W-:Y:S02]  /*22610*/  STL.64 [R1+0x778], R108 ;  /* 0x0007786c01007387 */ /* 0x0003e40000100a00 */
[----:B------:R-:W-:Y:S02]  /*22620*/  IADD3.X R115, PT, PT, R119, UR13, RZ, P1, !PT ;  /* 0x0000000d77737c10 */ /* 0x000fe40008ffe4ff */
[----:B------:R-:W4:Y:S01]  /*22630*/  LDL.LU.64 R178, [R1+0x930] ;  /* 0x0009300001b27983 */ /* 0x000f220000300a00 */
[----:B------:R-:W-:-:S03]  /*22640*/  IADD3 R110, P1, PT, R112, UR12, RZ ;  /* 0x0000000c706e7c10 */ /* 0x000fc6000ff3e0ff */
[----:B------:R-:W4:Y:S01]  /*22650*/  LDL.LU.64 R184, [R1+0x900] ;  /* 0x0009000001b87983 */ /* 0x000f220000300a00 */
[----:B------:R-:W-:-:S03]  /*22660*/  IADD3.X R111, PT, PT, R113, UR13, RZ, P1, !PT ;  /* 0x0000000d716f7c10 */ /* 0x000fc60008ffe4ff */
[----:B------:R-:W-:Y:S04]  /*22670*/  STL.64 [R1+0x7b0], R114 ;  /* 0x0007b07201007387 */ /* 0x000fe80000100a00 */
[----:B------:R1:W-:Y:S04]  /*22680*/  LDGSTS.E [R240+0x47100], desc[UR20][R108.64], P0 ;  /* 0x471000006cf07fae */ /* 0x0003e800081a1014 */
[----:B------:R2:W-:Y:S04]  /*22690*/  STL.64 [R1+0x7b8], R110 ;  /* 0x0007b86e01007387 */ /* 0x0005e80000100a00 */
[----:B------:R-:W4:Y:S01]  /*226a0*/  LDL.LU.64 R182, [R1+0x8d8] ;  /* 0x0008d80001b67983 */ /* 0x000f220000300a00 */
[----:B-1----:R-:W-:-:S03]  /*226b0*/  IADD3 R108, P1, PT, R106, UR12, RZ ;  /* 0x0000000c6a6c7c10 */ /* 0x002fc6000ff3e0ff */
[----:B------:R-:W-:Y:S01]  /*226c0*/  LDGSTS.E [R240+0x47500], desc[UR20][R114.64], P0 ;  /* 0x4750000072f07fae */ /* 0x000fe200081a1014 */
[----:B------:R-:W-:-:S03]  /*226d0*/  IADD3.X R109, PT, PT, R107, UR13, RZ, P1, !PT ;  /* 0x0000000d6b6d7c10 */ /* 0x000fc60008ffe4ff */
[----:B------:R-:W-:Y:S04]  /*226e0*/  LDGSTS.E [R240+0x47900], desc[UR20][R110.64], P0 ;  /* 0x479000006ef07fae */ /* 0x000fe800081a1014 */
[----:B------:R1:W-:Y:S04]  /*226f0*/  STL.64 [R1+0x7f0], R108 ;  /* 0x0007f06c01007387 */ /* 0x0003e80000100a00 */
[----:B------:R4:W-:Y:S01]  /*22700*/  LDGSTS.E [R240+0x47d00], desc[UR20][R108.64], P0 ;  /* 0x47d000006cf07fae */ /* 0x0009e200081a1014 */
[----:B--2---:R-:W-:-:S04]  /*22710*/  IADD3 R124, P1, PT, R202, UR12, RZ ;  /* 0x0000000cca7c7c10 */ /* 0x004fc8000ff3e0ff */
[----:B------:R-:W-:Y:S02]  /*22720*/  IADD3.X R125, PT, PT, R203, UR13, RZ, P1, !PT ;  /* 0x0000000dcb7d7c10 */ /* 0x000fe40008ffe4ff */
[----:B------:R-:W2:Y:S01]  /*22730*/  LDL.LU.64 R202, [R1+0x8a0] ;  /* 0x0008a00001ca7983 */ /* 0x000ea20000300a00 */
[----:B---3--:R-:W-:-:S03]  /*22740*/  IADD3 R142, P1, PT, R200, UR12, RZ ;  /* 0x0000000cc88e7c10 */ /* 0x008fc6000ff3e0ff */
[----:B------:R-:W-:Y:S01]  /*22750*/  LDGSTS.E [R238+0x40180], desc[UR20][R124.64], P0 ;  /* 0x401800007cee7fae */ /* 0x000fe200081a1014 */
[----:B------:R-:W-:-:S03]  /*22760*/  IADD3.X R143, PT, PT, R201, UR13, RZ, P1, !PT ;  /* 0x0000000dc98f7c10 */ /* 0x000fc60008ffe4ff */
[----:B------:R-:W3:Y:S04]  /*22770*/  LDL.LU.64 R200, [R1+0x870] ;  /* 0x0008700001c87983 */ /* 0x000ee80000300a00 */
[----:B------:R-:W-:Y:S01]  /*22780*/  LDGSTS.E [R238+0x40580], desc[UR20][R142.64], P0 ;  /* 0x405800008eee7fae */ /* 0x000fe200081a1014 */
[----:B------:R-:W-:-:S04]  /*22790*/  IADD3 R158, P1, PT, R208, UR12, RZ ;  /* 0x0000000cd09e7c10 */ /* 0x000fc8000ff3e0ff */
[----:B------:R-:W-:Y:S02]  /*227a0*/  IADD3.X R159, PT, PT, R209, UR13, RZ, P1, !PT ;  /* 0x0000000dd19f7c10 */ /* 0x000fe40008ffe4ff */
[----:B------:R-:W3:Y:S04]  /*227b0*/  LDL.LU.64 R208, [R1+0x830] ;  /* 0x0008300001d07983 */ /* 0x000ee80000300a00 */
[----:B------:R-:W3:Y:S04]  /*227c0*/  LDL.LU.64 R134, [R1+0x7f8] ;  /* 0x0007f80001867983 */ /* 0x000ee80000300a00 */
[----:B------:R-:W3:Y:S04]  /*227d0*/  LDL.LU.64 R146, [R1+0x7c8] ;  /* 0x0007c80001927983 */ /* 0x000ee80000300a00 */
[----:B------:R-:W-:Y:S01]  /*227e0*/  LDGSTS.E [R238+0x40980], desc[UR20][R158.64], P0 ;  /* 0x409800009eee7fae */ /* 0x000fe200081a1014 */
[----:B----4-:R-:W-:-:S04]  /*227f0*/  IADD3 R240, P1, PT, R6, UR12, RZ ;  /* 0x0000000c06f07c10 */ /* 0x010fc8000ff3e0ff */
[----:B------:R-:W-:Y:S02]  /*22800*/  IADD3.X R241, PT, PT, R7, UR13, RZ, P1, !PT ;  /* 0x0000000d07f17c10 */ /* 0x000fe40008ffe4ff */
[----:B------:R-:W-:-:S03]  /*22810*/  IADD3 R6, P1, PT, R166, UR12, RZ ;  /* 0x0000000ca6067c10 */ /* 0x000fc6000ff3e0ff */
[----:B------:R-:W-:Y:S01]  /*22820*/  LDGSTS.E [R238+0x40d80], desc[UR20][R240.64], P0 ;  /* 0x40d80000f0ee7fae */ /* 0x000fe200081a1014 */
[----:B------:R-:W-:-:S05]  /*22830*/  IADD3.X R7, PT, PT, R167, UR13, RZ, P1, !PT ;  /* 0x0000000da7077c10 */ /* 0x000fca0008ffe4ff */
[----:B------:R4:W-:Y:S04]  /*22840*/  STL.64 [R1+0xe8], R6 ;  /* 0x0000e80601007387 */ /* 0x0009e80000100a00 */
[----:B------:R-:W3:Y:S04]  /*22850*/  LDL.LU.64 R164, [R1+0x798] ;  /* 0x0007980001a47983 */ /* 0x000ee80000300a00 */
[----:B------:R-:W-:Y:S01]  /*22860*/  LDGSTS.E [R238+0x41180], desc[UR20][R6.64], P0 ;  /* 0x4118000006ee7fae */ /* 0x000fe200081a1014 */
[----:B------:R-:W-:-:S04]  /*22870*/  IADD3 R110, P1, PT, R178, UR12, RZ ;  /* 0x0000000cb26e7c10 */ /* 0x000fc8000ff3e0ff */
[----:B------:R-:W-:Y:S02]  /*22880*/  IADD3.X R111, PT, PT, R179, UR13, RZ, P1, !PT ;  /* 0x0000000db36f7c10 */ /* 0x000fe40008ffe4ff */
[----:B-1----:R-:W-:-:S03]  /*22890*/  IADD3 R108, P1, PT, R184, UR12, RZ ;  /* 0x0000000cb86c7c10 */ /* 0x002fc6000ff3e0ff */
[----:B------:R2:W-:Y:S04]  /*228a0*/  LDGSTS.E [R238+0x41580], desc[UR20][R110.64], P0 ;  /* 0x415800006eee7fae */ /* 0x0005e800081a1014 */
[----:B----4-:R-:W4:Y:S01]  /*228b0*/  LDL.LU.64 R6, [R1+0x758] ;  /* 0x0007580001067983 */ /* 0x010f220000300a00 */
[----:B------:R-:W-:-:S03]  /*228c0*/  IADD3.X R109, PT, PT, R185, UR13, RZ, P1, !PT ;  /* 0x0000000db96d7c10 */ /* 0x000fc60008ffe4ff */
[----:B------:R2:W-:Y:S01]  /*228d0*/  STL.64 [R1+0x108], R110 ;  /* 0x0001086e01007387 */ /* 0x0005e20000100a00 */
[----:B------:R-:W-:-:S03]  /*228e0*/  IADD3 R106, P1, PT, R182, UR12, RZ ;  /* 0x0000000cb66a7c10 */ /* 0x000fc6000ff3e0ff */
[----:B------:R-:W4:Y:S01]  /*228f0*/  LDL.LU.64 R166, [R1+0x6d8] ;  /* 0x0006d80001a67983 */ /* 0x000f220000300a00 */
[----:B------:R-:W-:-:S03]  /*22900*/  IADD3.X R107, PT, PT, R183, UR13, RZ, P1, !PT ;  /* 0x0000000db76b7c10 */ /* 0x000fc60008ffe4ff */
[----:B------:R3:W-:Y:S04]  /*22910*/  STL.64 [R1+0x160], R108 ;  /* 0x0001606c01007387 */ /* 0x0007e80000100a00 */
[----:B------:R-:W4:Y:S04]  /*22920*/  LDL.LU.64 R178, [R1+0x638] ;  /* 0x0006380001b27983 */ /* 0x000f280000300a00 */
[----:B------:R1:W-:Y:S04]  /*22930*/  STL.64 [R1+0x1a0], R106 ;  /* 0x0001a06a01007387 */ /* 0x0003e80000100a00 */
[----:B------:R-:W4:Y:S04]  /*22940*/  LDL.LU.64 R184, [R1+0x578] ;  /* 0x0005780001b87983 */ /* 0x000f280000300a00 */
[----:B------:R3:W-:Y:S04]  /*22950*/  LDGSTS.E [R238+0x41980], desc[UR20][R108.64], P0 ;  /* 0x419800006cee7fae */ /* 0x0007e800081a1014 */
[----:B------:R-:W4:Y:S04]  /*22960*/  LDL.LU.64 R182, [R1+0x4e8] ;  /* 0x0004e80001b67983 */ /* 0x000f280000300a00 */
[----:B------:R1:W-:Y:S01]  /*22970*/  LDGSTS.E [R238+0x41d80], desc[UR20][R106.64], P0 ;  /* 0x41d800006aee7fae */ /* 0x0003e200081a1014 */
[----:B--2---:R-:W-:-:S04]  /*22980*/  IADD3 R110, P1, PT, R202, UR12, RZ ;  /* 0x0000000cca6e7c10 */ /* 0x004fc8000ff3e0ff */
[----:B------:R-:W-:Y:S02]  /*22990*/  IADD3.X R111, PT, PT, R203, UR13, RZ, P1, !PT ;  /* 0x0000000dcb6f7c10 */ /* 0x000fe40008ffe4ff */
[----:B------:R-:W2:Y:S01]  /*229a0*/  LDL.LU.64 R202, [R1+0x418] ;  /* 0x0004180001ca7983 */ /* 0x000ea20000300a00 */
[----:B---3--:R-:W-:-:S03]  /*229b0*/  IADD3 R108, P1, PT, R200, UR12, RZ ;  /* 0x0000000cc86c7c10 */ /* 0x008fc6000ff3e0ff */
[----:B------:R3:W-:Y:S01]  /*229c0*/  LDGSTS.E [R238+0x42180], desc[UR20][R110.64], P0 ;  /* 0x421800006eee7fae */ /* 0x0007e200081a1014 */
[----:B------:R-:W-:-:S03]  /*229d0*/  IADD3.X R109, PT, PT, R201, UR13, RZ, P1, !PT ;  /* 0x0000000dc96d7c10 */ /* 0x000fc60008ffe4ff */
[----:B------:R3:W-:Y:S01]  /*229e0*/  STL.64 [R1+0x1e0], R110 ;  /* 0x0001e06e01007387 */ /* 0x0007e20000100a00 */
[----:B-1----:R-:W-:-:S03]  /*229f0*/  IADD3 R106, P1, PT, R208, UR12, RZ ;  /* 0x0000000cd06a7c10 */ /* 0x002fc6000ff3e0ff */
[----:B------:R1:W-:Y:S01]  /*22a00*/  STL.64 [R1+0x220], R108 ;  /* 0x0002206c01007387 */ /* 0x0003e20000100a00 */
[----:B------:R-:W-:-:S03]  /*22a10*/  IADD3.X R107, PT, PT, R209, UR13, RZ, P1, !PT ;  /* 0x0000000dd16b7c10 */ /* 0x000fc60008ffe4ff */
[----:B------:R-:W2:Y:S04]  /*22a20*/  LDL.LU.64 R200, [R1+0x190] ;  /* 0x0001900001c87983 */ /* 0x000ea80000300a00 */
[----:B------:R1:W-:Y:S04]  /*22a30*/  STL.64 [R1+0x260], R106 ;  /* 0x0002606a01007387 */ /* 0x0003e80000100a00 */
[----:B------:R-:W2:Y:S01]  /*22a40*/  LDL.LU.64 R208, [R1+0x148] ;  /* 0x0001480001d07983 */ /* 0x000ea20000300a00 */
[----:B---3--:R-:W-:-:S03]  /*22a50*/  IADD3 R110, P1, PT, R134, UR12, RZ ;  /* 0x0000000c866e7c10 */ /* 0x008fc6000ff3e0ff */
[----:B------:R1:W-:Y:S01]  /*22a60*/  LDGSTS.E [R238+0x42580], desc[UR20][R108.64], P0 ;  /* 0x425800006cee7fae */ /* 0x0003e200081a1014 */
[----:B------:R-:W-:-:S03]  /*22a70*/  IADD3.X R111, PT, PT, R135, UR13, RZ, P1, !PT ;  /* 0x0000000d876f7c10 */ /* 0x000fc60008ffe4ff */
[----:B------:R3:W-:Y:S01]  /*22a80*/  LDGSTS.E [R238+0x42980], desc[UR20][R106.64], P0 ;  /* 0x429800006aee7fae */ /* 0x0007e200081a1014 */
[----:B-1----:R-:W-:-:S03]  /*22a90*/  IADD3 R108, P1, PT, R146, UR12, RZ ;  /* 0x0000000c926c7c10 */ /* 0x002fc6000ff3e0ff */
[----:B------:R-:W-:Y:S01]  /*22aa0*/  STL.64 [R1+0x2a0], R110 ;  /* 0x0002a06e01007387 */ /* 0x000fe20000100a00 */
[----:B------:R-:W-:-:S03]  /*22ab0*/  IADD3.X R109, PT, PT, R147, UR13, RZ, P1, !PT ;  /* 0x0000000d936d7c10 */ /* 0x000fc60008ffe4ff */
[----:B------:R-:W-:Y:S01]  /*22ac0*/  LDGSTS.E [R238+0x42d80], desc[UR20][R110.64], P0 ;  /* 0x42d800006eee7fae */ /* 0x000fe200081a1014 */
[----:B---3--:R-:W-:-:S03]  /*22ad0*/  IADD3 R106, P1, PT, R164, UR12, RZ ;  /* 0x0000000ca46a7c10 */ /* 0x008fc6000ff3e0ff */
[----:B------:R4:W-:Y:S01]  /*22ae0*/  STL.64 [R1+0x2d8], R108 ;  /* 0x0002d86c01007387 */ /* 0x0009e20000100a00 */
[----:B------:R-:W-:-:S03]  /*22af0*/  IADD3.X R107, PT, PT, R165, UR13, RZ, P1, !PT ;  /* 0x0000000da56b7c10 */ /* 0x000fc60008ffe4ff */
[----:B------:R4:W-:Y:S04]  /*22b00*/  LDGSTS.E [R238+0x43180], desc[UR20][R108.64], P0 ;  /* 0x431800006cee7fae */ /* 0x0009e800081a1014 */
[----:B------:R1:W-:Y:S04]  /*22b10*/  STL.64 [R1+0x308], R106 ;  /* 0x0003086a01007387 */ /* 0x0003e80000100a00 */
[----:B------:R1:W-:Y:S01]  /*22b20*/  LDGSTS.E [R238+0x43580], desc[UR20][R106.64], P0 ;  /* 0x435800006aee7fae */ /* 0x0003e200081a1014 */
[----:B----4-:R-:W-:-:S04]  /*22b30*/  IADD3 R108, P1, PT, R6, UR12, RZ ;  /* 0x0000000c066c7c10 */ /* 0x010fc8000ff3e0ff */
        /* <DEDUP_REMOVED lines=13> */
[----:B---3--:R-:W-:-:S03]  /*22c10*/  IADD3 R106, P1, PT, R182, UR12, RZ ;  /* 0x0000000cb66a7c10 */ /* 0x008fc6000ff3e0ff */
[----:B------:R1:W-:Y:S01]  /*22c20*/  STL.64 [R1+0x420], R108 ;  /* 0x0004206c01007387 */ /* 0x0003e20000100a00 */
[----:B------:R-:W-:-:S03]  /*22c30*/  IADD3.X R107, PT, PT, R183, UR13, RZ, P1, !PT ;  /* 0x0000000db76b7c10 */ /* 0x000fc60008ffe4ff */
[----:B------:R1:W-:Y:S04]  /*22c40*/  LDGSTS.E [R238+0x44580], desc[UR20][R108.64], P0 ;  /* 0x445800006cee7fae */ /* 0x0003e800081a1014 */
[----:B------:R3:W-:Y:S04]  /*22c50*/  STL.64 [R1+0x450], R106 ;  /* 0x0004506a01007387 */ /* 0x0007e80000100a00 */
[----:B------:R3:W-:Y:S01]  /*22c60*/  LDGSTS.E [R238+0x44980], desc[UR20][R106.64], P0 ;  /* 0x449800006aee7fae */ /* 0x0007e200081a1014 */
[----:B--2---:R-:W-:-:S04]  /*22c70*/  IADD3 R6, P1, PT, R202, UR12, RZ ;  /* 0x0000000cca067c10 */ /* 0x004fc8000ff3e0ff */
[----:B------:R-:W-:-:S05]  /*22c80*/  IADD3.X R7, PT, PT, R203, UR13, RZ, P1, !PT ;  /* 0x0000000dcb077c10 */ /* 0x000fca0008ffe4ff */
[----:B------:R2:W-:Y:S04]  /*22c90*/  STL.64 [R1+0x498], R6 ;  /* 0x0004980601007387 */ /* 0x0005e80000100a00 */
[----:B------:R2:W-:Y:S01]  /*22ca0*/  LDGSTS.E [R238+0x44d80], desc[UR20][R6.64], P0 ;  /* 0x44d8000006ee7fae */ /* 0x0005e200081a1014 */
[----:B-1----:R-:W-:-:S04]  /*22cb0*/  IADD3 R108, P1, PT, R200, UR12, RZ ;  /* 0x0000000cc86c7c10 */ /* 0x002fc8000ff3e0ff */
[----:B------:R-:W-:Y:S02]  /*22cc0*/  IADD3.X R109, PT, PT, R201, UR13, RZ, P1, !PT ;  /* 0x0000000dc96d7c10 */ /* 0x000fe40008ffe4ff */
[----:B---3--:R-:W-:-:S03]  /*22cd0*/  IADD3 R106, P1, PT, R208, UR12, RZ ;  /* 0x0000000cd06a7c10 */ /* 0x008fc6000ff3e0ff */
        /* <DEDUP_REMOVED lines=19> */
[----:B------:R-:W-:Y:S01]  /*22e10*/  STL.64 [R1+0x5d8], R104 ;  /* 0x0005d86801007387 */ /* 0x000fe20000100a00 */
[----:B------:R-:W-:-:S03]  /*22e20*/  IADD3 R92, P1, PT, R86, UR12, RZ ;  /* 0x0000000c565c7c10 */ /* 0x000fc6000ff3e0ff */
[----:B------:R1:W-:Y:S04]  /*22e30*/  STL.64 [R1+0x668], R6 ;  /* 0x0006680601007387 */ /* 0x0003e80000100a00 */
[----:B------:R-:W2:Y:S01]  /*22e40*/  LDL.LU.64 R208, [R1+0xa20] ;  /* 0x000a200001d07983 */ /* 0x000ea20000300a00 */
[----:B------:R-:W-:Y:S02]  /*22e50*/  IADD3.X R93, PT, PT, R87, UR13, RZ, P1, !PT ;  /* 0x0000000d575d7c10 */ /* 0x000fe40008ffe4ff */
[----:B------:R-:W-:Y:S01]  /*22e60*/  IADD3 R88, P1, PT, R84, UR12, RZ ;  /* 0x0000000c54587c10 */ /* 0x000fe2000ff3e0ff */
[----:B------:R-:W2:Y:S03]  /*22e70*/  LDL.LU.64 R164, [R1+0xa08] ;  /* 0x000a080001a47983 */ /* 0x000ea60000300a00 */
[----:B------:R-:W-:Y:S01]  /*22e80*/  IADD3.X R89, PT, PT, R85, UR13, RZ, P1, !PT ;  /* 0x0000000d55597c10 */ /* 0x000fe20008ffe4ff */
[----:B------:R-:W-:Y:S04]  /*22e90*/  LDGSTS.E [R238+0x46180], desc[UR20][R104.64], P0 ;  /* 0x4618000068ee7fae */ /* 0x000fe800081a1014 */
[----:B------:R1:W-:Y:S04]  /*22ea0*/  LDGSTS.E [R238+0x46580], desc[UR20][R6.64], P0 ;  /* 0x4658000006ee7fae */ /* 0x0003e800081a1014 */
[----:B------:R-:W2:Y:S01]  /*22eb0*/  LDL.LU.64 R202, [R1+0x9e8] ;  /* 0x0009e80001ca7983 */ /* 0x000ea20000300a00 */
[----:B-1----:R-:W-:-:S03]  /*22ec0*/  IADD3 R6, P1, PT, R82, UR12, RZ ;  /* 0x0000000c52067c10 */ /* 0x002fc6000ff3e0ff */
[----:B------:R-:W-:Y:S01]  /*22ed0*/  STL.64 [R1+0x6a0], R92 ;  /* 0x0006a05c01007387 */ /* 0x000fe20000100a00 */
[----:B------:R-:W-:-:S03]  /*22ee0*/  IADD3.X R7, PT, PT, R83, UR13, RZ, P1, !PT ;  /* 0x0000000d53077c10 */ /* 0x000fc60008ffe4ff */
[----:B------:R-:W-:Y:S04]  /*22ef0*/  STL.64 [R1+0x6d8], R88 ;  /* 0x0006d85801007387 */ /* 0x000fe80000100a00 */
[----:B------:R1:W-:Y:S04]  /*22f00*/  STL.64 [R1+0x710], R6 ;  /* 0x0007100601007387 */ /* 0x0003e80000100a00 */
[----:B------:R-:W2:Y:S01]  /*22f10*/  LDL.LU.64 R200, [R1+0x9c8] ;  /* 0x0009c80001c87983 */ /* 0x000ea20000300a00 */
[----:B------:R-:W-:-:S03]  /*22f20*/  IADD3 R86, P1, PT, R80, UR12, RZ ;  /* 0x0000000c50567c10 */ /* 0x000fc6000ff3e0ff */
[----:B------:R-:W-:Y:S01]  /*22f30*/  LDGSTS.E [R238+0x46980], desc[UR20][R92.64], P0 ;  /* 0x469800005cee7fae */ /* 0x000fe200081a1014 */
[----:B------:R-:W-:-:S03]  /*22f40*/  IADD3.X R87, PT, PT, R81, UR13, RZ, P1, !PT ;  /* 0x0000000d51577c10 */ /* 0x000fc60008ffe4ff */
[----:B------:R-:W-:Y:S01]  /*22f50*/  LDGSTS.E [R238+0x46d80], desc[UR20][R88.64], P0 ;  /* 0x46d8000058ee7fae */ /* 0x000fe200081a1014 */
[----:B------:R-:W-:-:S03]  /*22f60*/  IADD3 R84, P1, PT, R78, UR12, RZ ;  /* 0x0000000c4e547c10 */ /* 0x000fc6000ff3e0ff */
[----:B------:R-:W-:Y:S01]  /*22f70*/  LDGSTS.E [R238+0x47180], desc[UR20][R6.64], P0 ;  /* 0x4718000006ee7fae */ /* 0x000fe200081a1014 */
[----:B------:R-:W-:Y:S02]  /*22f80*/  IADD3.X R85, PT, PT, R79, UR13, RZ, P1, !PT ;  /* 0x0000000d4f557c10 */ /* 0x000fe40008ffe4ff */
[----:B------:R-:W-:Y:S01]  /*22f90*/  IADD3 R82, P1, PT, R76, UR12, RZ ;  /* 0x0000000c4c527c10 */ /* 0x000fe2000ff3e0ff */
[----:B------:R-:W-:Y:S04]  /*22fa0*/  LDGSTS.E [R238+0x47580], desc[UR20][R86.64], P0 ;  /* 0x4758000056ee7fae */ /* 0x000fe800081a1014 */
[----:B-1----:R-:W2:Y:S04]  /*22fb0*/  LDL.LU.64 R6, [R1+0x9a0] ;  /* 0x0009a00001067983 */ /* 0x002ea80000300a00 */
[----:B------:R-:W2:Y:S01]  /*22fc0*/  LDL.LU.64 R166, [R1+0x970] ;  /* 0x0009700001a67983 */ /* 0x000ea20000300a00 */
[----:B------:R-:W-:-:S03]  /*22fd0*/  IADD3.X R83, PT, PT, R77, UR13, RZ, P1, !PT ;  /* 0x0000000d4d537c10 */ /* 0x000fc60008ffe4ff */
[----:B------:R-:W-:Y:S04]  /*22fe0*/  STL.64 [R1+0x738], R86 ;  /* 0x0007385601007387 */ /* 0x000fe80000100a00 */
[----:B------:R-:W-:Y:S04]  /*22ff0*/  STL.64 [R1+0x758], R84 ;  /* 0x0007585401007387 */ /* 0x000fe80000100a00 */
[----:B------:R-:W-:Y:S04]  /*23000*/  STL.64 [R1+0x798], R82 ;  /* 0x0007985201007387 */ /* 0x000fe80000100a00 */
[----:B------:R-:W2:Y:S04]  /*23010*/  LDL.LU.64 R178, [R1+0x948] ;  /* 0x0009480001b27983 */ /* 0x000ea80000300a00 */
[----:B------:R-:W-:Y:S04]  /*23020*/  LDGSTS.E [R238+0x47980], desc[UR20][R84.64], P0 ;  /* 0x4798000054ee7fae */ /* 0x000fe800081a1014 */
[----:B------:R1:W-:Y:S01]  /*23030*/  LDGSTS.E [R238+0x47d80], desc[UR20][R82.64], P0 ;  /* 0x47d8000052ee7fae */ /* 0x0003e200081a1014 */
[----:B---3--:R-:W-:-:S04]  /*23040*/  IADD3 R126, P1, PT, R184, UR12, RZ ;  /* 0x0000000cb87e7c10 */ /* 0x008fc8000ff3e0ff */
[----:B------:R-:W-:Y:S02]  /*23050*/  IADD3.X R127, PT, PT, R185, UR13, RZ, P1, !PT ;  /* 0x0000000db97f7c10 */ /* 0x000fe40008ffe4ff */
[----:B----4-:R-:W-:Y:S01]  /*23060*/  IADD3 R144, P1, PT, R182, UR12, RZ ;  /* 0x0000000cb6907c10 */ /* 0x010fe2000ff3e0ff */
[----:B------:R-:W3:Y:S03]  /*23070*/  LDL.LU.64 R184, [R1+0x918] ;  /* 0x0009180001b87983 */ /* 0x000ee60000300a00 */
[----:B------:R-:W-:Y:S01]  /*23080*/  IADD3.X R145, PT, PT, R183, UR13, RZ, P1, !PT ;  /* 0x0000000db7917c10 */ /* 0x000fe20008ffe4ff */
[----:B------:R-:W-:Y:S04]  /*23090*/  LDGSTS.E [R236+0x40200], desc[UR20][R126.64], P0 ;  /* 0x402000007eec7fae */ /* 0x000fe800081a1014 */
[----:B------:R-:W4:Y:S04]  /*230a0*/  LDL.LU.64 R182, [R1+0x8d0] ;  /* 0x0008d00001b67983 */ /* 0x000f280000300a00 */
[----:B------:R-:W-:Y:S01]  /*230b0*/  LDGSTS.E [R236+0x40600], desc[UR20][R144.64], P0 ;  /* 0x4060000090ec7fae */ /* 0x000fe200081a1014 */
[----:B--2---:R-:W-:-:S04]  /*230c0*/  IADD3 R160, P1, PT, R208, UR12, RZ ;  /* 0x0000000cd0a07c10 */ /* 0x004fc8000ff3e0ff */
[----:B------:R-:W-:Y:S02]  /*230d0*/  IADD3.X R161, PT, PT, R209, UR13, RZ, P1, !PT ;  /* 0x0000000dd1a17c10 */ /* 0x000fe40008ffe4ff */
[----:B------:R-:W-:-:S03]  /*230e0*/  IADD3 R208, P1, PT, R164, UR12, RZ ;  /* 0x0000000ca4d07c10 */ /* 0x000fc6000ff3e0ff */
[----:B------:R-:W-:Y:S01]  /*230f0*/  LDGSTS.E [R236+0x40a00], desc[UR20][R160.64], P0 ;  /* 0x40a00000a0ec7fae */ /* 0x000fe200081a1014 */
[----:B------:R-:W-:-:S05]  /*23100*/  IADD3.X R209, PT, PT, R165, UR13, RZ, P1, !PT ;  /* 0x0000000da5d17c10 */ /* 0x000fca0008ffe4ff */
[----:B------:R-:W-:Y:S01]  /*23110*/  LDGSTS.E [R236+0x40e00], desc[UR20][R208.64], P0 ;  /* 0x40e00000d0ec7fae */ /* 0x000fe200081a1014 */
[----:B-1----:R-:W-:-:S04]  /*23120*/  IADD3 R238, P1, PT, R202, UR12, RZ ;  /* 0x0000000ccaee7c10 */ /* 0x002fc8000ff3e0ff */
[----:B------:R-:W-:Y:S02]  /*23130*/  IADD3.X R239, PT, PT, R203, UR13, RZ, P1, !PT ;  /* 0x0000000dcbef7c10 */ /* 0x000fe40008ffe4ff */
[----:B------:R-:W2:Y:S04]  /*23140*/  LDL.LU.64 R202, [R1+0x898] ;  /* 0x0008980001ca7983 */ /* 0x000ea80000300a00 */
[----:B------:R-:W2:Y:S04]  /*23150*/  LDL.LU.64 R122, [R1+0x850] ;  /* 0x00085000017a7983 */ /* 0x000ea80000300a00 */
[----:B------:R-:W-:Y:S01]  /*23160*/  LDGSTS.E [R236+0x41200], desc[UR20][R238.64], P0 ;  /* 0x41200000eeec7fae */ /* 0x000fe200081a1014 */
[----:B------:R-:W-:-:S04]  /*23170*/  IADD3 R78, P1, PT, R200, UR12, RZ ;  /* 0x0000000cc84e7c10 */ /* 0x000fc8000ff3e0ff */
[----:B------:R-:W-:Y:S02]  /*23180*/  IADD3.X R79, PT, PT, R201, UR13, RZ, P1, !PT ;  /* 0x0000000dc94f7c10 */ /* 0x000fe40008ffe4ff */
[----:B------:R-:W2:Y:S04]  /*23190*/  LDL.LU.64 R200, [R1+0x828] ;  /* 0x0008280001c87983 */ /* 0x000ea80000300a00 */
[----:B------:R-:W-:Y:S04]  /*231a0*/  STL.64 [R1+0xf0], R78 ;  /* 0x0000f04e01007387 */ /* 0x000fe80000100a00 */
[----:B------:R-:W2:Y:S04]  /*231b0*/  LDL.LU.64 R134, [R1+0x7e8] ;  /* 0x0007e80001867983 */ /* 0x000ea80000300a00 */
[----:B------:R3:W-:Y:S01]  /*231c0*/  LDGSTS.E [R236+0x41600], desc[UR20][R78.64], P0 ;  /* 0x416000004eec7fae */ /* 0x0007e200081a1014 */
[----:B------:R-:W-:-:S04]  /*231d0*/  IADD3 R76, P1, PT, R6, UR12, RZ ;  /* 0x0000000c064c7c10 */ /* 0x000fc8000ff3e0ff */
[----:B------:R-:W-:Y:S02]  /*231e0*/  IADD3.X R77, PT, PT, R7, UR13, RZ, P1, !PT ;  /* 0x0000000d074d7c10 */ /* 0x000fe40008ffe4ff */
[----:B------:R-:W-:-:S03]  /*231f0*/  IADD3 R6, P1, PT, R166, UR12, RZ ;  /* 0x0000000ca6067c10 */ /* 0x000fc6000ff3e0ff */
[----:B------:R-:W-:Y:S01]  /*23200*/  STL.64 [R1+0x148], R76 ;  /* 0x0001484c01007387 */ /* 0x000fe20000100a00 */
[----:B------:R-:W-:-:S03]  /*23210*/  IADD3.X R7, PT, PT, R167, UR13, RZ, P1, !PT ;  /* 0x0000000da7077c10 */ /* 0x000fc60008ffe4ff */
[----:B------:R-:W2:Y:S04]  /*23220*/  LDL.LU.64 R146, [R1+0x7a8] ;  /* 0x0007a80001927983 */ /* 0x000ea80000300a00 */
[----:B------:R1:W-:Y:S01]  /*23230*/  STL.64 [R1+0x190], R6 ;  /* 0x0001900601007387 */ /* 0x0003e20000100a00 */
[----:B------:R-:W-:-:S03]  /*23240*/  IADD3 R80, P1, PT, R178, UR12, RZ ;  /* 0x0000000cb2507c10 */ /* 0x000fc6000ff3e0ff */
[----:B------:R-:W2:Y:S01]  /*23250*/  LDL.LU.64 R164, [R1+0x770] ;  /* 0x0007700001a47983 */ /* 0x000ea20000300a00 */
[----:B------:R-:W-:-:S03]  /*23260*/  IADD3.X R81, PT, PT, R179, UR13, RZ, P1, !PT ;  /* 0x0000000db3517c10 */ /* 0x000fc60008ffe4ff */
[----:B------:R4:W-:Y:S04]  /*23270*/  LDGSTS.E [R236+0x41a00], desc[UR20][R76.64], P0 ;  /* 0x41a000004cec7fae */ /* 0x0009e800081a1014 */
[----:B------:R-:W-:Y:S04]  /*23280*/  LDGSTS.E [R236+0x41e00], desc[UR20][R6.64], P0 ;  /* 0x41e0000006ec7fae */ /* 0x000fe800081a1014 */
[----:B------:R2:W-:Y:S04]  /*23290*/  LDGSTS.E [R236+0x42200], desc[UR20][R80.64], P0 ;  /* 0x4220000050ec7fae */ /* 0x0005e800081a1014 */
[----:B-1----:R-:W2:Y:S04]  /*232a0*/  LDL.LU.64 R6, [R1+0x6e8] ;  /* 0x0006e80001067983 */ /* 0x002ea80000300a00 */
[----:B------:R2:W-:Y:S04]  /*232b0*/  STL.64 [R1+0x1b0], R80 ;  /* 0x0001b05001007387 */ /* 0x0005e80000100a00 */
[----:B------:R-:W2:Y:S04]  /*232c0*/  LDL.LU.64 R166, [R1+0x5e8] ;  /* 0x0005e80001a67983 */ /* 0x000ea80000300a00 */
[----:B------:R-:W2:Y:S01]  /*232d0*/  LDL.LU.64 R178, [R1+0x508] ;  /* 0x0005080001b27983 */ /* 0x000ea20000300a00 */
[----:B---3--:R-:W-:-:S04]  /*232e0*/  IADD3 R78, P1, PT, R184, UR12, RZ ;  /* 0x0000000cb84e7c10 */ /* 0x008fc8000ff3e0ff */
[----:B------:R-:W-:Y:S02]  /*232f0*/  IADD3.X R79, PT, PT, R185, UR13, RZ, P1, !PT ;  /* 0x0000000db94f7c10 */ /* 0x000fe40008ffe4ff */
[----:B----4-:R-:W-:-:S03]  /*23300*/  IADD3 R76, P1, PT, R182, UR12, RZ ;  /* 0x0000000cb64c7c10 */ /* 0x010fc6000ff3e0ff */
[----:B------:R1:W-:Y:S01]  /*23310*/  LDGSTS.E [R236+0x42600], desc[UR20][R78.64], P0 ;  /* 0x426000004eec7fae */ /* 0x0003e200081a1014 */
[----:B------:R-:W-:-:S03]  /*23320*/  IADD3.X R77, PT, PT, R183, UR13, RZ, P1, !PT ;  /* 0x0000000db74d7c10 */ /* 0x000fc60008ffe4ff */
[----:B------:R1:W-:Y:S04]  /*23330*/  STL.64 [R1+0x1e8], R78 ;  /* 0x0001e84e01007387 */ /* 0x0003e80000100a00 */
[----:B------:R3:W-:Y:S04]  /*23340*/  STL.64 [R1+0x228], R76 ;  /* 0x0002284c01007387 */ /* 0x0007e80000100a00 */
[----:B------:R-:W4:Y:S04]  /*23350*/  LDL.LU.64 R184, [R1+0x1c8] ;  /* 0x0001c80001b87983 */ /* 0x000f280000300a00 */
[----:B------:R-:W4:Y:S04]  /*23360*/  LDL.LU.64 R182, [R1+0x180] ;  /* 0x0001800001b67983 */ /* 0x000f280000300a00 */
[----:B------:R3:W-:Y:S01]  /*23370*/  LDGSTS.E [R236+0x42a00], desc[UR20][R76.64], P0 ;  /* 0x42a000004cec7fae */ /* 0x0007e200081a1014 */
[----:B--2---:R-:W-:-:S04]  /*23380*/  IADD3 R80, P1, PT, R202, UR12, RZ ;  /* 0x0000000cca507c10 */ /* 0x004fc8000ff3e0ff */
[----:B------:R-:W-:Y:S02]  /*23390*/  IADD3.X R81, PT, PT, R203, UR13, RZ, P1, !PT ;  /* 0x0000000dcb517c10 */ /* 0x000fe40008ffe4ff */
[----:B-1----:R-:W-:Y:S01]  /*233a0*/  IADD3 R78, P1, PT, R122, UR12, RZ ;  /* 0x0000000c7a4e7c10 */ /* 0x002fe2000ff3e0ff */
[----:B------:R-:W2:Y:S03]  /*233b0*/  LDL.LU.64 R202, [R1+0x8] ;  /* 0x0000080001ca7983 */ /* 0x000ea60000300a00 */
[----:B------:R-:W-:Y:S01]  /*233c0*/  IADD3.X R79, PT, PT, R123, UR13, RZ, P1, !PT ;  /* 0x0000000d7b4f7c10 */ /* 0x000fe20008ffe4ff */
[----:B------:R1:W-:Y:S04]  /*233d0*/  STL.64 [R1+0x268], R80 ;  /* 0x0002685001007387 */ /* 0x0003e80000100a00 */
[----:B------:R1:W-:Y:S04]  /*233e0*/  LDGSTS.E [R236+0x42e00], desc[UR20][R80.64], P0 ;  /* 0x42e0000050ec7fae */ /* 0x0003e800081a1014 */
[----:B------:R1:W-:Y:S01]  /*233f0*/  LDGSTS.E [R236+0x43200], desc[UR20][R78.64], P0 ;  /* 0x432000004eec7fae */ /* 0x0003e200081a1014 */
[----:B---3--:R-:W-:-:S04]  /*23400*/  IADD3 R76, P1, PT, R200, UR12, RZ ;  /* 0x0000000cc84c7c10 */ /* 0x008fc8000ff3e0ff */
[----:B------:R-:W-:Y:S02]  /*23410*/  IADD3.X R77, PT, PT, R201, UR13, RZ, P1, !PT ;  /* 0x0000000dc94d7c10 */ /* 0x000fe40008ffe4ff */
[----:B------:R-:W3:Y:S01]  /*23420*/  LDL.LU.64 R200, [R1] ;  /* 0x0000000001c87983 */ /* 0x000ee20000300a00 */
[----:B-1----:R-:W-:-:S03]  /*23430*/  IADD3 R80, P1, PT, R134, UR12, RZ ;  /* 0x0000000c86507c10 */ /* 0x002fc6000ff3e0ff */
[----:B------:R1:W-:Y:S01]  /*23440*/  STL.64 [R1+0x2a8], R78 ;  /* 0x0002a84e01007387 */ /* 0x0003e20000100a00 */
[----:B------:R-:W-:-:S03]  /*23450*/  IADD3.X R81, PT, PT, R135, UR13, RZ, P1, !PT ;  /* 0x0000000d87517c10 */ /* 0x000fc60008ffe4ff */
[----:B------:R1:W-:Y:S04]  /*23460*/  STL.64 [R1+0x2e8], R76 ;  /* 0x0002e84c01007387 */ /* 0x0003e80000100a00 */
[----:B------:R1:W-:Y:S04]  /*23470*/  LDGSTS.E [R236+0x43600], desc[UR20][R76.64], P0 ;  /* 0x436000004cec7fae */ /* 0x0003e800081a1014 */
[----:B------:R-:W-:Y:S04]  /*23480*/  STL.64 [R1+0x328], R80 ;  /* 0x0003285001007387 */ /* 0x000fe80000100a00 */
[----:B------:R-:W-:Y:S01]  /*23490*/  LDGSTS.E [R236+0x43a00], desc[UR20][R80.64], P0 ;  /* 0x43a0000050ec7fae */ /* 0x000fe200081a1014 */
[----:B-1----:R-:W-:-:S04]  /*234a0*/  IADD3 R78, P1, PT, R146, UR12, RZ ;  /* 0x0000000c924e7c10 */ /* 0x002fc8000ff3e0ff */
[----:B------:R-:W-:Y:S02]  /*234b0*/  IADD3.X R79, PT, PT, R147, UR13, RZ, P1, !PT ;  /* 0x0000000d934f7c10 */ /* 0x000fe40008ffe4ff */
[----:B------:R-:W-:-:S03]  /*234c0*/  IADD3 R76, P1, PT, R164, UR12, RZ ;  /* 0x0000000ca44c7c10 */ /* 0x000fc6000ff3e0ff */
[----:B------:R1:W-:Y:S01]  /*234d0*/  STL.64 [R1+0x358], R78 ;  /* 0x0003584e01007387 */ /* 0x0003e20000100a00 */
[----:B------:R-:W-:-:S03]  /*234e0*/  IADD3.X R77, PT, PT, R165, UR13, RZ, P1, !PT ;  /* 0x0000000da54d7c10 */ /* 0x000fc60008ffe4ff */
[----:B------:R1:W-:Y:S04]  /*234f0*/  LDGSTS.E [R236+0x43e00], desc[UR20][R78.64], P0 ;  /* 0x43e000004eec7fae */ /* 0x0003e800081a1014 */
[----:B------:R1:W-:Y:S04]  /*23500*/  STL.64 [R1+0x3a0], R76 ;  /* 0x0003a04c01007387 */ /* 0x0003e80000100a00 */
[----:B------:R1:W-:Y:S02]  /*23510*/  LDGSTS.E [R236+0x44200], desc[UR20][R76.64], P0 ;  /* 0x442000004cec7fae */ /* 0x0003e400081a1014 */
[----:B-1----:R-:W-:-:S04]  /*23520*/  IADD3 R78, P1, PT, R6, UR12, RZ ;  /* 0x0000000c064e7c10 */ /* 0x002fc8000ff3e0ff */
[----:B------:R-:W-:Y:S02]  /*23530*/  IADD3.X R79, PT, PT, R7, UR13, RZ, P1, !PT ;  /* 0x0000000d074f7c10 */ /* 0x000fe40008ffe4ff */
[----:B------:R-:W-:-:S03]  /*23540*/  IADD3 R76, P1, PT, R166, UR12, RZ ;  /* 0x0000000ca64c7c10 */ /* 0x000fc6000ff3e0ff */
[----:B------:R4:W-:Y:S01]  /*23550*/  LDGSTS.E [R236+0x44600], desc[UR20][R78.64], P0 ;  /* 0x446000004eec7fae */ /* 0x0009e200081a1014 */
[----:B------:R-:W-:Y:S02]  /*23560*/  IADD3.X R77, PT, PT, R167, UR13, RZ, P1, !PT ;  /* 0x0000000da74d7c10 */ /* 0x000fe40008ffe4ff */
[----:B------:R-:W-:Y:S01]  /*23570*/  IADD3 R6, P1, PT, R178, UR12, RZ ;  /* 0x0000000cb2067c10 */ /* 0x000fe2000ff3e0ff */
[----:B------:R4:W-:Y:S03]  /*23580*/  STL.64 [R1+0x3d8], R78 ;  /* 0x0003d84e01007387 */ /* 0x0009e60000100a00 */
[----:B------:R-:W-:Y:S01]  /*23590*/  IADD3.X R7, PT, PT, R179, UR13, RZ, P1, !PT ;  /* 0x0000000db3077c10 */ /* 0x000fe20008ffe4ff */
[----:B------:R1:W-:Y:S04]  /*235a0*/  STL.64 [R1+0x410], R76 ;  /* 0x0004104c01007387 */ /* 0x0003e80000100a00 */
[----:B------:R1:W-:Y:S04]  /*235b0*/  LDGSTS.E [R236+0x44a00], desc[UR20][R76.64], P0 ;  /* 0x44a000004cec7fae */ /* 0x0003e800081a1014 */
[----:B------:R2:W-:Y:S04]  /*235c0*/  STL.64 [R1+0x448], R6 ;  /* 0x0004480601007387 */ /* 0x0005e80000100a00 */
[----:B------:R2:W-:Y:S01]  /*235d0*/  LDGSTS.E [R236+0x44e00], desc[UR20][R6.64], P0 ;  /* 0x44e0000006ec7fae */ /* 0x0005e200081a1014 */
[----:B----4-:R-:W-:-:S04]  /*235e0*/  IADD3 R78, P1, PT, R184, UR12, RZ ;  /* 0x0000000cb84e7c10 */ /* 0x010fc8000ff3e0ff */
[----:B------:R-:W-:Y:S02]  /*235f0*/  IADD3.X R79, PT, PT, R185, UR13, RZ, P1, !PT ;  /* 0x0000000db94f7c10 */ /* 0x000fe40008ffe4ff */
[----:B-1----:R-:W-:-:S03]  /*23600*/  IADD3 R76, P1, PT, R182, UR12, RZ ;  /* 0x0000000cb64c7c10 */ /* 0x002fc6000ff3e0ff */
[----:B------:R3:W-:Y:S01]  /*23610*/  LDGSTS.E [R236+0x45200], desc[UR20][R78.64], P0 ;  /* 0x452000004eec7fae */ /* 0x0007e200081a1014 */
[----:B------:R-:W-:-:S03]  /*23620*/  IADD3.X R77, PT, PT, R183, UR13, RZ, P1, !PT ;  /* 0x0000000db74d7c10 */ /* 0x000fc60008ffe4ff */
[----:B------:R3:W-:Y:S01]  /*23630*/  STL.64 [R1+0x488], R78 ;  /* 0x0004884e01007387 */ /* 0x0007e20000100a00 */
[----:B--2---:R-:W-:-:S03]  /*23640*/  IADD3 R6, P1, PT, R202, UR12, RZ ;  /* 0x0000000cca067c10 */ /* 0x004fc6000ff3e0ff */
[----:B------:R1:W-:Y:S01]  /*23650*/  LDGSTS.E [R236+0x45600], desc[UR20][R76.64], P0 ;  /* 0x456000004cec7fae */ /* 0x0003e200081a1014 */
[----:B------:R-:W-:-:S03]  /*23660*/  IADD3.X R7, PT, PT, R203, UR13, RZ, P1, !PT ;  /* 0x0000000dcb077c10 */ /* 0x000fc60008ffe4ff */
[----:B------:R1:W-:Y:S04]  /*23670*/  STL.64 [R1+0x4c8], R76 ;  /* 0x0004c84c01007387 */ /* 0x0003e80000100a00 */
[----:B------:R2:W-:Y:S04]  /*23680*/  STL.64 [R1+0x500], R6 ;  /* 0x0005000601007387 */ /* 0x0005e80000100a00 */
[----:B------:R-:W4:Y:S04]  /*23690*/  LDL.LU.64 R164, [R1+0xac8] ;  /* 0x000ac80001a47983 */ /* 0x000f280000300a00 */
[----:B------:R2:W-:Y:S01]  /*236a0*/  LDGSTS.E [R236+0x45a00], desc[UR20][R6.64], P0 ;  /* 0x45a0000006ec7fae */ /* 0x0005e200081a1014 */
[----:B---3--:R-:W-:-:S04]  /*236b0*/  IADD3 R78, P1, PT, R200, UR12, RZ ;  /* 0x0000000cc84e7c10 */ /* 0x008fc8000ff3e0ff */
[----:B------:R-:W-:Y:S02]  /*236c0*/  IADD3.X R79, PT, PT, R201, UR13, RZ, P1, !PT ;  /* 0x0000000dc94f7c10 */ /* 0x000fe40008ffe4ff */
[----:B-1----:R-:W-:-:S03]  /*236d0*/  IADD3 R76, P1, PT, R250, UR12, RZ ;  /* 0x0000000cfa4c7c10 */ /* 0x002fc6000ff3e0ff */
[----:B------:R1:W-:Y:S01]  /*236e0*/  LDGSTS.E [R236+0x45e00], desc[UR20][R78.64], P0 ;  /* 0x45e000004eec7fae */ /* 0x0003e200081a1014 */
[----:B------:R-:W-:-:S03]  /*236f0*/  IADD3.X R77, PT, PT, R251, UR13, RZ, P1, !PT ;  /* 0x0000000dfb4d7c10 */ /* 0x000fc60008ffe4ff */
[----:B------:R1:W-:Y:S04]  /*23700*/  STL.64 [R1+0x550], R78 ;  /* 0x0005504e01007387 */ /* 0x0003e80000100a00 */
[----:B------:R3:W-:Y:S04]  /*23710*/  STL.64 [R1+0x580], R76 ;  /* 0x0005804c01007387 */ /* 0x0007e80000100a00 */
[----:B------:R-:W4:Y:S01]  /*23720*/  LDL.LU.64 R202, [R1+0xab0] ;  /* 0x000ab00001ca7983 */ /* 0x000f220000300a00 */
[----:B--2---:R-:W-:-:S03]  /*23730*/  IADD3 R6, P1, PT, R228, UR12, RZ ;  /* 0x0000000ce4067c10 */ /* 0x004fc6000ff3e0ff */
[----:B------:R3:W-:Y:S01]  /*23740*/  LDGSTS.E [R236+0x46200], desc[UR20][R76.64], P0 ;  /* 0x462000004cec7fae */ /* 0x0007e200081a1014 */
[----:B------:R-:W-:Y:S02]  /*23750*/  IADD3.X R7, PT, PT, R229, UR13, RZ, P1, !PT ;  /* 0x0000000de5077c10 */ /* 0x000fe40008ffe4ff */
[----:B-1----:R-:W-:-:S03]  /*23760*/  IADD3 R78, P1, PT, R226, UR12, RZ ;  /* 0x0000000ce24e7c10 */ /* 0x002fc6000ff3e0ff */
[----:B------:R1:W-:Y:S01]  /*23770*/  STL.64 [R1+0x5b8], R6 ;  /* 0x0005b80601007387 */ /* 0x0003e20000100a00 */
[----:B------:R-:W-:-:S03]  /*23780*/  IADD3.X R79, PT, PT, R227, UR13, RZ, P1, !PT ;  /* 0x0000000de34f7c10 */ /* 0x000fc60008ffe4ff */
[----:B------:R-:W2:Y:S01]  /*23790*/  LDL.LU.64 R178, [R1+0xa98] ;  /* 0x000a980001b27983 */ /* 0x000ea20000300a00 */
[----:B---3--:R-:W-:-:S03]  /*237a0*/  IADD3 R76, P1, PT, R224, UR12, RZ ;  /* 0x0000000ce04c7c10 */ /* 0x008fc6000ff3e0ff */
[----:B------:R1:W-:Y:S01]  /*237b0*/  LDGSTS.E [R236+0x46600], desc[UR20][R6.64], P0 ;  /* 0x4660000006ec7fae */ /* 0x0003e200081a1014 */
[----:B------:R-:W-:-:S03]  /*237c0*/  IADD3.X R77, PT, PT, R225, UR13, RZ, P1, !PT ;  /* 0x0000000de14d7c10 */ /* 0x000fc60008ffe4ff */
[----:B------:R-:W3:Y:S04]  /*237d0*/  LDL.LU.64 R166, [R1+0xa80] ;  /* 0x000a800001a67983 */ /* 0x000ee80000300a00 */
[----:B------:R-:W3:Y:S01]  /*237e0*/  LDL.LU.64 R182, [R1+0xa68] ;  /* 0x000a680001b67983 */ /* 0x000ee20000300a00 */
[----:B-1----:R-:W-:-:S03]  /*237f0*/  IADD3 R6, P1, PT, R222, UR12, RZ ;  /* 0x0000000cde067c10 */ /* 0x002fc6000ff3e0ff */
[----:B------:R-:W-:Y:S01]  /*23800*/  STL.64 [R1+0x640], R78 ;  /* 0x0006404e01007387 */ /* 0x000fe20000100a00 */
[----:B------:R-:W-:-:S03]  /*23810*/  IADD3.X R7, PT, PT, R223, UR13, RZ, P1, !PT ;  /* 0x0000000ddf077c10 */ /* 0x000fc60008ffe4ff */
[----:B------:R1:W-:Y:S04]  /*23820*/  LDGSTS.E [R236+0x46a00], desc[UR20][R78.64], P0 ;  /* 0x46a000004eec7fae */ /* 0x0003e800081a1014 */
[----:B------:R-:W-:Y:S04]  /*23830*/  STL.64 [R1+0x680], R76 ;  /* 0x0006804c01007387 */ /* 0x000fe80000100a00 */
[----:B------:R1:W-:Y:S04]  /*23840*/  LDGSTS.E [R236+0x46e00], desc[UR20][R76.64], P0 ;  /* 0x46e000004cec7fae */ /* 0x0003e800081a1014 */
[----:B------:R1:W-:Y:S04]  /*23850*/  STL.64 [R1+0x6b8], R6 ;  /* 0x0006b80601007387 */ /* 0x0003e80000100a00 */
[----:B------:R-:W-:Y:S01]  /*23860*/  LDGSTS.E [R236+0x47200], desc[UR20][R6.64], P0 ;  /* 0x4720000006ec7fae */ /* 0x000fe200081a1014 */
[----:B------:R-:W-:-:S03]  /*23870*/  IADD3 R80, P1, PT, R220, UR12, RZ ;  /* 0x0000000cdc507c10 */ /* 0x000fc6000ff3e0ff */
[----:B-1----:R-:W3:Y:S04]  /*23880*/  LDL.LU.64 R6, [R1+0xa48] ;  /* 0x000a480001067983 */ /* 0x002ee80000300a00 */
[----:B------:R-:W3:Y:S01]  /*23890*/  LDL.LU.64 R184, [R1+0xa28] ;  /* 0x000a280001b87983 */ /* 0x000ee20000300a00 */
[----:B------:R-:W-:Y:S02]  /*238a0*/  IADD3.X R81, PT, PT, R221, UR13, RZ, P1, !PT ;  /* 0x0000000ddd517c10 */ /* 0x000fe40008ffe4ff */
[----:B------:R-:W-:Y:S01]  /*238b0*/  IADD3 R78, P1, PT, R74, UR12, RZ ;  /* 0x0000000c4a4e7c10 */ /* 0x000fe2000ff3e0ff */
[----:B------:R-:W3:Y:S03]  /*238c0*/  LDL.LU.64 R200, [R1+0xa00] ;  /* 0x000a000001c87983 */ /* 0x000ee60000300a00 */
[----:B------:R-:W-:Y:S01]  /*238d0*/  IADD3.X R79, PT, PT, R75, UR13, RZ, P1, !PT ;  /* 0x0000000d4b4f7c10 */ /* 0x000fe20008ffe4ff */
[----:B------:R-:W-:Y:S01]  /*238e0*/  LDGSTS.E [R236+0x47600], desc[UR20][R80.64], P0 ;  /* 0x4760000050ec7fae */ /* 0x000fe200081a1014 */
[----:B------:R-:W-:-:S03]  /*238f0*/  IADD3 R76, P1, PT, R72, UR12, RZ ;  /* 0x0000000c484c7c10 */ /* 0x000fc6000ff3e0ff */
[----:B------:R-:W-:Y:S01]  /*23900*/  STL.64 [R1+0x6e0], R80 ;  /* 0x0006e05001007387 */ /* 0x000fe20000100a00 */
[----:B------:R-:W-:-:S03]  /*23910*/  IADD3.X R77, PT, PT, R73, UR13, RZ, P1, !PT ;  /* 0x0000000d494d7c10 */ /* 0x000fc60008ffe4ff */
[----:B------:R-:W-:Y:S04]  /*23920*/  STL.64 [R1+0x708], R78 ;  /* 0x0007084e01007387 */ /* 0x000fe80000100a00 */
[----:B------:R-:W-:Y:S04]  /*23930*/  STL.64 [R1+0x730], R76 ;  /* 0x0007304c01007387 */ /* 0x000fe80000100a00 */
[----:B------:R-:W3:Y:S04]  /*23940*/  LDL.LU.64 R122, [R1+0x9d8] ;  /* 0x0009d800017a7983 */ /* 0x000ee80000300a00 */
[----:B------:R-:W3:Y:S04]  /*23950*/  LDL.LU.64 R134, [R1+0x9b8] ;  /* 0x0009b80001867983 */ /* 0x000ee80000300a00 */
[----:B------:R-:W-:Y:S04]  /*23960*/  LDGSTS.E [R236+0x47a00], desc[UR20][R78.64], P0 ;  /* 0x47a000004eec7fae */ /* 0x000fe800081a1014 */
[----:B------:R1:W-:Y:S01]  /*23970*/  LDGSTS.E [R236+0x47e00], desc[UR20][R76.64], P0 ;  /* 0x47e000004cec7fae */ /* 0x0003e200081a1014 */
[----:B----4-:R-:W-:-:S04]  /*23980*/  IADD3 R130, P1, PT, R164, UR12, RZ ;  /* 0x0000000ca4827c10 */ /* 0x010fc8000ff3e0ff */
[----:B------:R-:W-:-:S05]  /*23990*/  IADD3.X R131, PT, PT, R165, UR13, RZ, P1, !PT ;  /* 0x0000000da5837c10 */ /* 0x000fca0008ffe4ff */
[----:B------:R-:W-:Y:S01]  /*239a0*/  LDGSTS.E [R234+0x40280], desc[UR20][R130.64], P0 ;  /* 0x4028000082ea7fae */ /* 0x000fe200081a1014 */
[----:B------:R-:W-:-:S04]  /*239b0*/  IADD3 R146, P1, PT, R202, UR12, RZ ;  /* 0x0000000cca927c10 */ /* 0x000fc8000ff3e0ff */
[----:B------:R-:W-:Y:S02]  /*239c0*/  IADD3.X R147, PT, PT, R203, UR13, RZ, P1, !PT ;  /* 0x0000000dcb937c10 */ /* 0x000fe40008ffe4ff */
[----:B------:R-:W4:Y:S04]  /*239d0*/  LDL.LU.64 R202, [R1+0x998] ;  /* 0x0009980001ca7983 */ /* 0x000f280000300a00 */
[----:B------:R-:W4:Y:S01]  /*239e0*/  LDL.LU.64 R164, [R1+0x958] ;  /* 0x0009580001a47983 */ /* 0x000f220000300a00 */
[----:B--2---:R-:W-:-:S03]  /*239f0*/  IADD3 R162, P1, PT, R178, UR12, RZ ;  /* 0x0000000cb2a27c10 */ /* 0x004fc6000ff3e0ff */
[----:B------:R-:W-:Y:S01]  /*23a00*/  LDGSTS.E [R234+0x40680], desc[UR20][R146.64], P0 ;  /* 0x4068000092ea7fae */ /* 0x000fe200081a1014 */
[----:B------:R-:W-:Y:S02]  /*23a10*/  IADD3.X R163, PT, PT, R179, UR13, RZ, P1, !PT ;  /* 0x0000000db3a37c10 */ /* 0x000fe40008ffe4ff */
[----:B---3--:R-:W-:-:S03]  /*23a20*/  IADD3 R178, P1, PT, R166, UR12, RZ ;  /* 0x0000000ca6b27c10 */ /* 0x008fc6000ff3e0ff */
[----:B------:R-:W-:Y:S01]  /*23a30*/  LDGSTS.E [R234+0x40a80], desc[UR20][R162.64], P0 ;  /* 0x40a80000a2ea7fae */ /* 0x000fe200081a1014 */
[----:B------:R-:W-:Y:S02]  /*23a40*/  IADD3.X R179, PT, PT, R167, UR13, RZ, P1, !PT ;  /* 0x0000000da7b37c10 */ /* 0x000fe40008ffe4ff */
[----:B------:R-:W-:Y:S01]  /*23a50*/  IADD3 R220, P1, PT, R182, UR12, RZ ;  /* 0x0000000cb6dc7c10 */ /* 0x000fe2000ff3e0ff */
[----:B------:R-:W2:Y:S03]  /*23a60*/  LDL.LU.64 R166, [R1+0x928] ;  /* 0x0009280001a67983 */ /* 0x000ea60000300a00 */
[----:B------:R-:W-:Y:S01]  /*23a70*/  IADD3.X R221, PT, PT, R183, UR13, RZ, P1, !PT ;  /* 0x0000000db7dd7c10 */ /* 0x000fe20008ffe4ff */
[----:B------:R-:W-:Y:S04]  /*23a80*/  LDGSTS.E [R234+0x40e80], desc[UR20][R178.64], P0 ;  /* 0x40e80000b2ea7fae */ /* 0x000fe800081a1014 */
[----:B------:R-:W3:Y:S04]  /*23a90*/  LDL.LU.64 R182, [R1+0x8f0] ;  /* 0x0008f00001b67983 */ /* 0x000ee80000300a00 */
[----:B------:R-:W-:Y:S01]  /*23aa0*/  LDGSTS.E [R234+0x41280], desc[UR20][R220.64], P0 ;  /* 0x41280000dcea7fae */ /* 0x000fe200081a1014 */
[----:B------:R-:W-:-:S04]  /*23ab0*/  IADD3 R226, P1, PT, R6, UR12, RZ ;  /* 0x0000000c06e27c10 */ /* 0x000fc8000ff3e0ff */
[----:B------:R-:W-:Y:S02]  /*23ac0*/  IADD3.X R227, PT, PT, R7, UR13, RZ, P1, !PT ;  /* 0x0000000d07e37c10 */ /* 0x000fe40008ffe4ff */
[----:B-1----:R-:W-:Y:S01]  /*23ad0*/  IADD3 R236, P1, PT, R184, UR12, RZ ;  /* 0x0000000cb8ec7c10 */ /* 0x002fe2000ff3e0ff */
[----:B------:R-:W3:Y:S03]  /*23ae0*/  LDL.LU.64 R6, [R1+0x8a8] ;  /* 0x0008a80001067983 */ /* 0x000ee60000300a00 */
[----:B------:R-:W-:Y:S01]  /*23af0*/  IADD3.X R237, PT, PT, R185, UR13, RZ, P1, !PT ;  /* 0x0000000db9ed7c10 */ /* 0x000fe20008ffe4ff */
[----:B------:R-:W-:Y:S01]  /*23b00*/  LDGSTS.E [R234+0x41680], desc[UR20][R226.64], P0 ;  /* 0x41680000e2ea7fae */ /* 0x000fe200081a1014 */
[----:B------:R-:W-:-:S03]  /*23b10*/  IADD3 R72, P1, PT, R200, UR12, RZ ;  /* 0x0000000cc8487c10 */ /* 0x000fc6000ff3e0ff */
[----:B------:R-:W3:Y:S01]  /*23b20*/  LDL.LU.64 R184, [R1+0x848] ;  /* 0x0008480001b87983 */ /* 0x000ee20000300a00 */
[----:B------:R-:W-:-:S03]  /*23b30*/  IADD3.X R73, PT, PT, R201, UR13, RZ, P1, !PT ;  /* 0x0000000dc9497c10 */ /* 0x000fc60008ffe4ff */
[----:B------:R-:W-:Y:S04]  /*23b40*/  LDGSTS.E [R234+0x41a80], desc[UR20][R236.64], P0 ;  /* 0x41a80000ecea7fae */ /* 0x000fe800081a1014 */
[----:B------:R1:W-:Y:S04]  /*23b50*/  STL.64 [R1+0x8], R72 ;  /* 0x0000084801007387 */ /* 0x0003e80000100a00 */
[----:B------:R-:W3:Y:S01]  /*23b60*/  LDL.LU.64 R200, [R1+0x818] ;  /* 0x0008180001c87983 */ /* 0x000ee20000300a00 */
[----:B------:R-:W-:-:S03]  /*23b70*/  IADD3 R74, P1, PT, R122, UR12, RZ ;  /* 0x0000000c7a4a7c10 */ /* 0x000fc6000ff3e0ff */
[----:B------:R1:W-:Y:S01]  /*23b80*/  LDGSTS.E [R234+0x41e80], desc[UR20][R72.64], P0 ;  /* 0x41e8000048ea7fae */ /* 0x0003e200081a1014 */
[----:B------:R-:W-:-:S05]  /*23b90*/  IADD3.X R75, PT, PT, R123, UR13, RZ, P1, !PT ;  /* 0x0000000d7b4b7c10 */ /* 0x000fca0008ffe4ff */
[----:B------:R2:W-:Y:S04]  /*23ba0*/  STL.64 [R1+0x180], R74 ;  /* 0x0001804a01007387 */ /* 0x0005e80000100a00 */
[----:B------:R-:W3:Y:S01]  /*23bb0*/  LDL.LU.64 R116, [R1+0x7d8] ;  /* 0x0007d80001747983 */ /* 0x000ee20000300a00 */
[----:B-1----:R-:W-:-:S03]  /*23bc0*/  IADD3 R72, P1, PT, R134, UR12, RZ ;  /* 0x0000000c86487c10 */ /* 0x002fc6000ff3e0ff */
[----:B------:R2:W-:Y:S01]  /*23bd0*/  LDGSTS.E [R234+0x42280], desc[UR20][R74.64], P0 ;  /* 0x422800004aea7fae */ /* 0x0005e200081a1014 */
[----:B------:R-:W-:-:S05]  /*23be0*/  IADD3.X R73, PT, PT, R135, UR13, RZ, P1, !PT ;  /* 0x0000000d87497c10 */ /* 0x000fca0008ffe4ff */
[----:B------:R3:W-:Y:S04]  /*23bf0*/  STL.64 [R1+0x1c8], R72 ;  /* 0x0001c84801007387 */ /* 0x0007e80000100a00 */
[----:B------:R3:W-:Y:S01]  /*23c00*/  LDGSTS.E [R234+0x42680], desc[UR20][R72.64], P0 ;  /* 0x4268000048ea7fae */ /* 0x0007e200081a1014 */
[----:B----4-:R-:W-:-:S04]  /*23c10*/  IADD3 R138, P1, PT, R202, UR12, RZ ;  /* 0x0000000cca8a7c10 */ /* 0x010fc8000ff3e0ff */
[----:B------:R-:W-:Y:S02]  /*23c20*/  IADD3.X R139, PT, PT, R203, UR13, RZ, P1, !PT ;  /* 0x0000000dcb8b7c10 */ /* 0x000fe40008ffe4ff */
[----:B------:R-:W4:Y:S04]  /*23c30*/  LDL.LU.64 R202, [R1+0x790] ;  /* 0x0007900001ca7983 */ /* 0x000f280000300a00 */
[----:B------:R-:W4:Y:S01]  /*23c40*/  LDL.LU.64 R122, [R1+0x740] ;  /* 0x00074000017a7983 */ /* 0x000f220000300a00 */
[----:B------:R-:W-:-:S03]  /*23c50*/  IADD3 R76, P1, PT, R164, UR12, RZ ;  /* 0x0000000ca44c7c10 */ /* 0x000fc6000ff3e0ff */
[----:B------:R-:W4:Y:S01]  /*23c60*/  LDL.LU.64 R134, [R1+0x5c0] ;  /* 0x0005c00001867983 */ /* 0x000f220000300a00 */
[----:B------:R-:W-:-:S03]  /*23c70*/  IADD3.X R77, PT, PT, R165, UR13, RZ, P1, !PT ;  /* 0x0000000da54d7c10 */ /* 0x000fc60008ffe4ff */
[----:B------:R-:W-:Y:S01]  /*23c80*/  LDGSTS.E [R234+0x42a80], desc[UR20][R138.64], P0 ;  /* 0x42a800008aea7fae */ /* 0x000fe200081a1014 */
[----:B--2---:R-:W-:-:S03]  /*23c90*/  IADD3 R74, P1, PT, R166, UR12, RZ ;  /* 0x0000000ca64a7c10 */ /* 0x004fc6000ff3e0ff */
[----:B------:R-:W-:Y:S01]  /*23ca0*/  STL.64 [R1+0x238], R76 ;  /* 0x0002384c01007387 */ /* 0x000fe20000100a00 */
[----:B------:R-:W-:-:S03]  /*23cb0*/  IADD3.X R75, PT, PT, R167, UR13, RZ, P1, !PT ;  /* 0x0000000da74b7c10 */ /* 0x000fc60008ffe4ff */
[----:B------:R-:W-:Y:S01]  /*23cc0*/  LDGSTS.E [R234+0x42e80], desc[UR20][R76.64], P0 ;  /* 0x42e800004cea7fae */ /* 0x000fe200081a1014 */
[----:B---3--:R-:W-:-:S03]  /*23cd0*/  IADD3 R72, P1, PT, R182, UR12, RZ ;  /* 0x0000000cb6487c10 */ /* 0x008fc6000ff3e0ff */
[----:B------:R1:W-:Y:S01]  /*23ce0*/  STL.64 [R1+0x278], R74 ;  /* 0x0002784a01007387 */ /* 0x0003e20000100a00 */
[----:B------:R-:W-:-:S03]  /*23cf0*/  IADD3.X R73, PT, PT, R183, UR13, RZ, P1, !PT ;  /* 0x0000000db7497c10 */ /* 0x000fc60008ffe4ff */
[----:B------:R-:W2:Y:S04]  /*23d00*/  LDL.LU.64 R166, [R1+0x478] ;  /* 0x0004780001a67983 */ /* 0x000ea80000300a00 */
[----:B------:R1:W-:Y:S04]  /*23d10*/  LDGSTS.E [R234+0x43280], desc[UR20][R74.64], P0 ;  /* 0x432800004aea7fae */ /* 0x0003e800081a1014 */
[----:B------:R3:W-:Y:S04]  /*23d20*/  STL.64 [R1+0x2b8], R72 ;  /* 0x0002b84801007387 */ /* 0x0007e80000100a00 */
[----:B------:R-:W2:Y:S04]  /*23d30*/  LDL.LU.64 R182, [R1+0x170] ;  /* 0x0001700001b67983 */ /* 0x000ea80000300a00 */
[----:B------:R3:W-:Y:S04]  /*23d40*/  LDGSTS.E [R234+0x43680], desc[UR20][R72.64], P0 ;  /* 0x4368000048ea7fae */ /* 0x0007e800081a1014 */
[----:B------:R-:W2:Y:S01]  /*23d50*/  LDL.LU.64 R164, [R1+0x50] ;  /* 0x0000500001a47983 */ /* 0x000ea20000300a00 */
[----:B-1----:R-:W-:-:S04]  /*23d60*/  IADD3 R74, P1, PT, R6, UR12, RZ ;  /* 0x0000000c064a7c10 */ /* 0x002fc8000ff3e0ff */
[----:B------:R-:W-:Y:S02]  /*23d70*/  IADD3.X R75, PT, PT, R7, UR13, RZ, P1, !PT ;  /* 0x0000000d074b7c10 */ /* 0x000fe40008ffe4ff */
[----:B---3--:R-:W-:-:S03]  /*23d80*/  IADD3 R72, P1, PT, R184, UR12, RZ ;  /* 0x0000000cb8487c10 */ /* 0x008fc6000ff3e0ff */
[----:B------:R-:W-:Y:S01]  /*23d90*/  LDGSTS.E [R234+0x43a80], desc[UR20][R74.64], P0 ;  /* 0x43a800004aea7fae */ /* 0x000fe200081a1014 */
[----:B------:R-:W-:-:S03]  /*23da0*/  IADD3.X R73, PT, PT, R185, UR13, RZ, P1, !PT ;  /* 0x0000000db9497c10 */ /* 0x000fc60008ffe4ff */
[----:B------:R-:W-:Y:S01]  /*23db0*/  STL.64 [R1+0x2f8], R74 ;  /* 0x0002f84a01007387 */ /* 0x000fe20000100a00 */
[----:B------:R-:W-:-:S03]  /*23dc0*/  IADD3 R6, P1, PT, R200, UR12, RZ ;  /* 0x0000000cc8067c10 */ /* 0x000fc6000ff3e0ff */
[----:B------:R-:W-:Y:S01]  /*23dd0*/  STL.64 [R1+0x338], R72 ;  /* 0x0003384801007387 */ /* 0x000fe20000100a00 */
[----:B------:R-:W-:-:S03]  /*23de0*/  IADD3.X R7, PT, PT, R201, UR13, RZ, P1, !PT ;  /* 0x0000000dc9077c10 */ /* 0x000fc60008ffe4ff */
[----:B------:R-:W3:Y:S04]  /*23df0*/  LDL.LU.64 R184, [R1+0x48] ;  /* 0x0000480001b87983 */ /* 0x000ee80000300a00 */
[----:B------:R1:W-:Y:S04]  /*23e00*/  STL.64 [R1+0x370], R6 ;  /* 0x0003700601007387 */ /* 0x0003e80000100a00 */
[----:B------:R-:W3:Y:S04]  /*23e10*/  LDL.LU.64 R200, [R1+0x40] ;  /* 0x0000400001c87983 */ /* 0x000ee80000300a00 */
[----:B------:R-:W-:Y:S04]  /*23e20*/  LDGSTS.E [R234+0x43e80], desc[UR20][R72.64], P0 ;  /* 0x43e8000048ea7fae */ /* 0x000fe800081a1014 */
[----:B------:R1:W-:Y:S02]  /*23e30*/  LDGSTS.E [R234+0x44280], desc[UR20][R6.64], P0 ;  /* 0x4428000006ea7fae */ /* 0x0003e400081a1014 */
[----:B-1----:R-:W-:-:S04]  /*23e40*/  IADD3 R6, P1, PT, R116, UR12, RZ ;  /* 0x0000000c74067c10 */ /* 0x002fc8000ff3e0ff */
[----:B------:R-:W-:-:S05]  /*23e50*/  IADD3.X R7, PT, PT, R117, UR13, RZ, P1, !PT ;  /* 0x0000000d75077c10 */ /* 0x000fca0008ffe4ff */
[----:B------:R-:W-:Y:S01]  /*23e60*/  LDGSTS.E [R234+0x44680], desc[UR20][R6.64], P0 ;  /* 0x4468000006ea7fae */ /* 0x000fe200081a1014 */
[----:B----4-:R-:W-:-:S04]  /*23e70*/  IADD3 R74, P1, PT, R202, UR12, RZ ;  /* 0x0000000cca4a7c10 */ /* 0x010fc8000ff3e0ff */
[----:B------:R-:W-:Y:S02]  /*23e80*/  IADD3.X R75, PT, PT, R203, UR13, RZ, P1, !PT ;  /* 0x0000000dcb4b7c10 */ /* 0x000fe40008ffe4ff */
[----:B------:R-:W4:Y:S01]  /*23e90*/  LDL.LU.64 R202, [R1+0x38] ;  /* 0x0000380001ca7983 */ /* 0x000f220000300a00 */
[----:B------:R-:W-:-:S03]  /*23ea0*/  IADD3 R72, P1, PT, R122, UR12, RZ ;  /* 0x0000000c7a487c10 */ /* 0x000fc6000ff3e0ff */
[----:B------:R1:W-:Y:S01]  /*23eb0*/  STL.64 [R1+0x3b0], R6 ;  /* 0x0003b00601007387 */ /* 0x0003e20000100a00 */
[----:B------:R-:W-:-:S03]  /*23ec0*/  IADD3.X R73, PT, PT, R123, UR13, RZ, P1, !PT ;  /* 0x0000000d7b497c10 */ /* 0x000fc60008ffe4ff */
[----:B------:R2:W-:Y:S04]  /*23ed0*/  STL.64 [R1+0x3e8], R74 ;  /* 0x0003e84a01007387 */ /* 0x0005e80000100a00 */
[----:B------:R2:W-:Y:S04]  /*23ee0*/  LDGSTS.E [R234+0x44a80], desc[UR20][R74.64], P0 ;  /* 0x44a800004aea7fae */ /* 0x0005e800081a1014 */
[----:B-1----:R-:W4:Y:S04]  /*23ef0*/  LDL.LU.64 R6, [R1+0x30] ;  /* 0x0000300001067983 */ /* 0x002f280000300a00 */
[----:B------:R1:W-:Y:S04]  /*23f00*/  STL.64 [R1+0x418], R72 ;  /* 0x0004184801007387 */ /* 0x0003e80000100a00 */
[----:B------:R-:W4:Y:S01]  /*23f10*/  LDL.64 R116, [R1+0x28] ;  /* 0x0000280001747983 */ /* 0x000f220000100a00 */
[----:B------:R-:W-:-:S03]  /*23f20*/  IADD3 R76, P1, PT, R134, UR12, RZ ;  /* 0x0000000c864c7c10 */ /* 0x000fc6000ff3e0ff */
[----:B------:R1:W-:Y:S01]  /*23f30*/  LDGSTS.E [R234+0x44e80], desc[UR20][R72.64], P0 ;  /* 0x44e8000048ea7fae */ /* 0x0003e200081a1014 */
[----:B------:R-:W-:Y:S02]  /*23f40*/  IADD3.X R77, PT, PT, R135, UR13, RZ, P1, !PT ;  /* 0x0000000d874d7c10 */ /* 0x000fe40008ffe4ff */
[----:B--2---:R-:W-:-:S03]  /*23f50*/  IADD3 R74, P1, PT, R166, UR12, RZ ;  /* 0x0000000ca64a7c10 */ /* 0x004fc6000ff3e0ff */
[----:B------:R2:W-:Y:S01]  /*23f60*/  LDGSTS.E [R234+0x45280], desc[UR20][R76.64], P0 ;  /* 0x452800004cea7fae */ /* 0x0005e200081a1014 */
[----:B------:R-:W-:-:S03]  /*23f70*/  IADD3.X R75, PT, PT, R167, UR13, RZ, P1, !PT ;  /* 0x0000000da74b7c10 */ /* 0x000fc60008ffe4ff */
[----:B------:R-:W4:Y:S01]  /*23f80*/  LDL.LU.64 R166, [R1+0x20] ;  /* 0x0000200001a67983 */ /* 0x000f220000300a00 */
[----:B-1----:R-:W-:-:S03]  /*23f90*/  IADD3 R72, P1, PT, R182, UR12, RZ ;  /* 0x0000000cb6487c10 */ /* 0x002fc6000ff3e0ff */
[----:B------:R2:W-:Y:S01]  /*23fa0*/  STL.64 [R1+0x458], R76 ;  /* 0x0004584c01007387 */ /* 0x0005e20000100a00 */
[----:B------:R-:W-:-:S03]  /*23fb0*/  IADD3.X R73, PT, PT, R183, UR13, RZ, P1, !PT ;  /* 0x0000000db7497c10 */ /* 0x000fc60008ffe4ff */
[----:B------:R3:W-:Y:S04]  /*23fc0*/  STL.64 [R1+0x490], R74 ;  /* 0x0004904a01007387 */ /* 0x0007e80000100a00 */
[----:B------:R-:W4:Y:S04]  /*23fd0*/  LDL.LU.64 R182, [R1+0x18] ;  /* 0x0000180001b67983 */ /* 0x000f280000300a00 */
[----:B------:R1:W-:Y:S01]  /*23fe0*/  STL.64 [R1+0x4c0], R72 ;  /* 0x0004c04801007387 */ /* 0x0003e20000100a00 */
[----:B--2---:R-:W-:-:S03]  /*23ff0*/  IADD3 R76, P1, PT, R164, UR12, RZ ;  /* 0x0000000ca44c7c10 */ /* 0x004fc6000ff3e0ff */
[----:B------:R-:W2:Y:S01]  /*24000*/  LDL.LU.64 R122, [R1+0x10] ;  /* 0x00001000017a7983 */ /* 0x000ea20000300a00 */
[----:B------:R-:W-:-:S03]  /*24010*/  IADD3.X R77, PT, PT, R165, UR13, RZ, P1, !PT ;  /* 0x0000000da54d7c10 */ /* 0x000fc60008ffe4ff */
[----:B------:R3:W-:Y:S04]  /*24020*/  LDGSTS.E [R234+0x45680], desc[UR20][R74.64], P0 ;  /* 0x456800004aea7fae */ /* 0x0007e800081a1014 */
[----:B------:R1:W-:Y:S04]  /*24030*/  LDGSTS.E [R234+0x45a80], desc[UR20][R72.64], P0 ;  /* 0x45a8000048ea7fae */ /* 0x0003e800081a1014 */
[----:B------:R-:W2:Y:S01]  /*24040*/  LDL.LU.64 R164, [R1+0xb18] ;  /* 0x000b180001a47983 */ /* 0x000ea20000300a00 */
[----:B---3--:R-:W-:-:S03]  /*24050*/  IADD3 R74, P1, PT, R184, UR12, RZ ;  /* 0x0000000cb84a7c10 */ /* 0x008fc6000ff3e0ff */
[----:B------:R-:W-:Y:S01]  /*24060*/  LDGSTS.E [R234+0x45e80], desc[UR20][R76.64], P0 ;  /* 0x45e800004cea7fae */ /* 0x000fe200081a1014 */
[----:B------:R-:W-:-:S03]  /*24070*/  IADD3.X R75, PT, PT, R185, UR13, RZ, P1, !PT ;  /* 0x0000000db94b7c10 */ /* 0x000fc60008ffe4ff */
[----:B------:R-:W-:Y:S01]  /*24080*/  STL.64 [R1+0x4f8], R76 ;  /* 0x0004f84c01007387 */ /* 0x000fe20000100a00 */
[----:B-1----:R-:W-:-:S03]  /*24090*/  IADD3 R72, P1, PT, R200, UR12, RZ ;  /* 0x0000000cc8487c10 */ /* 0x002fc6000ff3e0ff */
[----:B------:R4:W-:Y:S01]  /*240a0*/  STL.64 [R1+0x530], R74 ;  /* 0x0005304a01007387 */ /* 0x0009e20000100a00 */
[----:B------:R-:W-:-:S03]  /*240b0*/  IADD3.X R73, PT, PT, R201, UR13, RZ, P1, !PT ;  /* 0x0000000dc9497c10 */ /* 0x000fc60008ffe4ff */
[----:B------:R4:W-:Y:S04]  /*240c0*/  LDGSTS.E [R234+0x46280], desc[UR20][R74.64], P0 ;  /* 0x462800004aea7fae */ /* 0x0009e800081a1014 */
[----:B------:R-:W3:Y:S04]  /*240d0*/  LDL.LU.64 R200, [R1+0xb08] ;  /* 0x000b080001c87983 */ /* 0x000ee80000300a00 */
[----:B------:R1:W-:Y:S04]  /*240e0*/  STL.64 [R1+0x560], R72 ;  /* 0x0005604801007387 */ /* 0x0003e80000100a00 */
[----:B------:R-:W3:Y:S04]  /*240f0*/  LDL.LU.64 R184, [R1+0xaf8] ;  /* 0x000af80001b87983 */ /* 0x000ee80000300a00 */
[----:B------:R1:W-:Y:S01]  /*24100*/  LDGSTS.E [R234+0x46680], desc[UR20][R72.64], P0 ;  /* 0x4668000048ea7fae */ /* 0x0003e200081a1014 */
[----:B----4-:R-:W-:-:S04]  /*24110*/  IADD3 R74, P1, PT, R202, UR12, RZ ;  /* 0x0000000cca4a7c10 */ /* 0x010fc8000ff3e0ff */
[----:B------:R-:W-:Y:S02]  /*24120*/  IADD3.X R75, PT, PT, R203, UR13, RZ, P1, !PT ;  /* 0x0000000dcb4b7c10 */ /* 0x000fe40008ffe4ff */
[----:B------:R-:W4:Y:S04]  /*24130*/  LDL.LU.64 R202, [R1+0xae8] ;  /* 0x000ae80001ca7983 */ /* 0x000f280000300a00 */
[----:B------:R-:W-:Y:S04]  /*24140*/  STL.64 [R1+0x5a8], R74 ;  /* 0x0005a84a01007387 */ /* 0x000fe80000100a00 */
[----:B------:R-:W4:Y:S01]  /*24150*/  LDL.LU.64 R134, [R1+0xad0] ;  /* 0x000ad00001867983 */ /* 0x000f220000300a00 */
[----:B-1----:R-:W-:-:S03]  /*24160*/  IADD3 R72, P1, PT, R6, UR12, RZ ;  /* 0x0000000c06487c10 */ /* 0x002fc6000ff3e0ff */
[----:B------:R1:W-:Y:S01]  /*24170*/  LDGSTS.E [R234+0x46a80], desc[UR20][R74.64], P0 ;  /* 0x46a800004aea7fae */ /* 0x0003e200081a1014 */
[----:B------:R-:W-:Y:S02]  /*24180*/  IADD3.X R73, PT, PT, R7, UR13, RZ, P1, !PT ;  /* 0x0000000d07497c10 */ /* 0x000fe40008ffe4ff */
[----:B------:R-:W-:-:S03]  /*24190*/  IADD3 R6, P1, PT, R116, UR12, RZ ;  /* 0x0000000c74067c10 */ /* 0x000fc6000ff3e0ff */
[----:B------:R2:W-:Y:S01]  /*241a0*/  LDGSTS.E [R234+0x46e80], desc[UR20][R72.64], P0 ;  /* 0x46e8000048ea7fae */ /* 0x0005e200081a1014 */
[----:B------:R-:W-:-:S03]  /*241b0*/  IADD3.X R7, PT, PT, R117, UR13, RZ, P1, !PT ;  /* 0x0000000d75077c10 */ /* 0x000fc60008ffe4ff */
[----:B------:R-:W-:Y:S04]  /*241c0*/  STL.64 [R1+0x630], R72 ;  /* 0x0006304801007387 */ /* 0x000fe80000100a00 */
[----:B------:R1:W-:Y:S04]  /*241d0*/  STL.64 [R1+0x660], R6 ;  /* 0x0006600601007387 */ /* 0x0003e80000100a00 */
[----:B------:R-:W-:Y:S04]  /*241e0*/  LDGSTS.E [R234+0x47280], desc[UR20][R6.64], P0 ;  /* 0x4728000006ea7fae */ /* 0x000fe800081a1014 */
[----:B-1----:R-:W4:Y:S01]  /*241f0*/  LDL.LU.64 R6, [R1+0xab8] ;  /* 0x000ab80001067983 */ /* 0x002f220000300a00 */
[----:B------:R-:W-:-:S04]  /*24200*/  IADD3 R76, P1, PT, R166, UR12, RZ ;  /* 0x0000000ca64c7c10 */ /* 0x000fc8000ff3e0ff */
[----:B------:R-:W-:Y:S02]  /*24210*/  IADD3.X R77, PT, PT, R167, UR13, RZ, P1, !PT ;  /* 0x0000000da74d7c10 */ /* 0x000fe40008ffe4ff */
[----:B------:R-:W-:Y:S01]  /*24220*/  IADD3 R74, P1, PT, R182, UR12, RZ ;  /* 0x0000000cb64a7c10 */ /* 0x000fe2000ff3e0ff */
[----:B------:R-:W4:Y:S03]  /*24230*/  LDL.LU.64 R166, [R1+0xaa0] ;  /* 0x000aa00001a67983 */ /* 0x000f260000300a00 */
[----:B------:R-:W-:Y:S01]  /*24240*/  IADD3.X R75, PT, PT, R183, UR13, RZ, P1, !PT ;  /* 0x0000000db74b7c10 */ /* 0x000fe20008ffe4ff */
[----:B------:R-:W-:Y:S01]  /*24250*/  LDGSTS.E [R234+0x47680], desc[UR20][R76.64], P0 ;  /* 0x476800004cea7fae */ /* 0x000fe200081a1014 */
[----:B--2---:R-:W-:-:S03]  /*24260*/  IADD3 R72, P1, PT, R122, UR12, RZ ;  /* 0x0000000c7a487c10 */ /* 0x004fc6000ff3e0ff */
[----:B------:R-:W-:Y:S01]  /*24270*/  STL.64 [R1+0x698], R76 ;  /* 0x0006984c01007387 */ /* 0x000fe20000100a00 */
[----:B------:R-:W-:-:S03]  /*24280*/  IADD3.X R73, PT, PT, R123, UR13, RZ, P1, !PT ;  /* 0x0000000d7b497c10 */ /* 0x000fc60008ffe4ff */
[----:B------:R-:W2:Y:S01]  /*24290*/  LDL.LU.64 R182, [R1+0xa88] ;  /* 0x000a880001b67983 */ /* 0x000ea20000300a00 */
[----:B------:R-:W-:-:S03]  /*242a0*/  IADD3 R132, P1, PT, R164, UR12, RZ ;  /* 0x0000000ca4847c10 */ /* 0x000fc6000ff3e0ff */
[----:B------:R-:W-:Y:S04]  /*242b0*/  STL.64 [R1+0x6d0], R74 ;  /* 0x0006d04a01007387 */ /* 0x000fe80000100a00 */
[----:B------:R2:W-:Y:S04]  /*242c0*/  STL.64 [R1+0x6e8], R72 ;  /* 0x0006e84801007387 */ /* 0x0005e80000100a00 */
[----:B------:R-:W2:Y:S01]  /*242d0*/  LDL.LU.64 R150, [R1+0xa70] ;  /* 0x000a700001967983 */ /* 0x000ea20000300a00 */
[----:B------:R-:W-:-:S03]  /*242e0*/  IADD3.X R133, PT, PT, R165, UR13, RZ, P1, !PT ;  /* 0x0000000da5857c10 */ /* 0x000fc60008ffe4ff */
[----:B------:R-:W2:Y:S04]  /*242f0*/  LDL.LU.64 R110, [R1+0xa50] ;  /* 0x000a5000016e7983 */ /* 0x000ea80000300a00 */
[----:B------:R-:W-:Y:S04]  /*24300*/  LDGSTS.E [R234+0x47a80], desc[UR20][R74.64], P0 ;  /* 0x47a800004aea7fae */ /* 0x000fe800081a1014 */
[----:B------:R2:W-:Y:S01]  /*24310*/  LDGSTS.E [R234+0x47e80], desc[UR20][R72.64], P0 ;  /* 0x47e8000048ea7fae */ /* 0x0005e200081a1014 */
[----:B---3--:R-:W-:-:S03]  /*24320*/  IADD3 R148, P1, PT, R200, UR12, RZ ;  /* 0x0000000cc8947c10 */ /* 0x008fc6000ff3e0ff */
[----:B------:R-:W-:Y:S01]  /*24330*/  LDGSTS.E [R232+0x40300], desc[UR20][R132.64], P0 ;  /* 0x4030000084e87fae */ /* 0x000fe200081a1014 */
[----:B------:R-:W-:-:S03]  /*24340*/  IADD3.X R149, PT, PT, R201, UR13, RZ, P1, !PT ;  /* 0x0000000dc9957c10 */ /* 0x000fc60008ffe4ff */
[----:B------:R-:W3:Y:S01]  /*24350*/  LDL.LU.64 R200, [R1+0xa30] ;  /* 0x000a300001c87983 */ /* 0x000ee20000300a00 */
[----:B------:R-:W-:-:S03]  /*24360*/  IADD3 R164, P1, PT, R184, UR12, RZ ;  /* 0x0000000cb8a47c10 */ /* 0x000fc6000ff3e0ff */
[----:B------:R-:W3:Y:S01]  /*24370*/  LDL.LU.64 R116, [R1+0xa10] ;  /* 0x000a100001747983 */ /* 0x000ee20000300a00 */
[----:B------:R-:W-:-:S03]  /*24380*/  IADD3.X R165, PT, PT, R185, UR13, RZ, P1, !PT ;  /* 0x0000000db9a57c10 */ /* 0x000fc60008ffe4ff */
[----:B------:R-:W3:Y:S04]  /*24390*/  LDL.LU.64 R122, [R1+0x9e0] ;  /* 0x0009e000017a7983 */ /* 0x000ee80000300a00 */
[----:B------:R-:W-:Y:S04]  /*243a0*/  LDGSTS.E [R232+0x40700], desc[UR20][R148.64], P0 ;  /* 0x4070000094e87fae */ /* 0x000fe800081a1014 */
[----:B------:R-:W-:Y:S01]  /*243b0*/  LDGSTS.E [R232+0x40b00], desc[UR20][R164.64], P0 ;  /* 0x40b00000a4e87fae */ /* 0x000fe200081a1014 */
[----:B----4-:R-:W-:-:S04]  /*243c0*/  IADD3 R184, P1, PT, R202, UR12, RZ ;  /* 0x0000000ccab87c10 */ /* 0x010fc8000ff3e0ff */
[----:B------:R-:W-:Y:S02]  /*243d0*/  IADD3.X R185, PT, PT, R203, UR13, RZ, P1, !PT ;  /* 0x0000000dcbb97c10 */ /* 0x000fe40008ffe4ff */
[----:B------:R-:W-:-:S03]  /*243e0*/  IADD3 R202, P1, PT, R134, UR12, RZ ;  /* 0x0000000c86ca7c10 */ /* 0x000fc6000ff3e0ff */
[----:B------:R-:W-:Y:S01]  /*243f0*/  LDGSTS.E [R232+0x40f00], desc[UR20][R184.64], P0 ;  /* 0x40f00000b8e87fae */ /* 0x000fe200081a1014 */
[----:B------:R-:W-:-:S03]  /*24400*/  IADD3.X R203, PT, PT, R135, UR13, RZ, P1, !PT ;  /* 0x0000000d87cb7c10 */ /* 0x000fc60008ffe4ff */
[----:B------:R-:W4:Y:S04]  /*24410*/  LDL.LU.64 R134, [R1+0x9b0] ;  /* 0x0009b00001867983 */ /* 0x000f280000300a00 */
[----:B------:R-:W-:Y:S01]  /*24420*/  LDGSTS.E [R232+0x41300], desc[UR20][R202.64], P0 ;  /* 0x41300000cae87fae */ /* 0x000fe200081a1014 */
[----:B------:R-:W-:-:S04]  /*24430*/  IADD3 R224, P1, PT, R6, UR12, RZ ;  /* 0x0000000c06e07c10 */ /* 0x000fc8000ff3e0ff */
[----:B------:R-:W-:Y:S02]  /*24440*/  IADD3.X R225, PT, PT, R7, UR13, RZ, P1, !PT ;  /* 0x0000000d07e17c10 */ /* 0x000fe40008ffe4ff */
[----:B------:R-:W4:Y:S01]  /*24450*/  LDL.LU.64 R6, [R1+0x988] ;  /* 0x0009880001067983 */ /* 0x000f220000300a00 */
[----:B------:R-:W-:-:S03]  /*24460*/  IADD3 R228, P1, PT, R166, UR12, RZ ;  /* 0x0000000ca6e47c10 */ /* 0x000fc6000ff3e0ff */
[----:B------:R-:W-:Y:S01]  /*24470*/  LDGSTS.E [R232+0x41700], desc[UR20][R224.64], P0 ;  /* 0x41700000e0e87fae */ /* 0x000fe200081a1014 */
[----:B------:R-:W-:-:S03]  /*24480*/  IADD3.X R229, PT, PT, R167, UR13, RZ, P1, !PT ;  /* 0x0000000da7e57c10 */ /* 0x000fc60008ffe4ff */
[----:B------:R-:W4:Y:S04]  /*24490*/  LDL.LU.64 R166, [R1+0x950] ;  /* 0x0009500001a67983 */ /* 0x000f280000300a00 */
[----:B------:R-:W-:Y:S01]  /*244a0*/  LDGSTS.E [R232+0x41b00], desc[UR20][R228.64], P0 ;  /* 0x41b00000e4e87fae */ /* 0x000fe200081a1014 */
[----:B--2---:R-:W-:-:S04]  /*244b0*/  IADD3 R72, P1, PT, R182, UR12, RZ ;  /* 0x0000000cb6487c10 */ /* 0x004fc8000ff3e0ff */
[----:B------:R-:W-:Y:S02]  /*244c0*/  IADD3.X R73, PT, PT, R183, UR13, RZ, P1, !PT ;  /* 0x0000000db7497c10 */ /* 0x000fe40008ffe4ff */
[----:B------:R-:W-:-:S03]  /*244d0*/  IADD3 R74, P1, PT, R150, UR12, RZ ;  /* 0x0000000c964a7c10 */ /* 0x000fc6000ff3e0ff */
[----:B------:R1:W-:Y:S01]  /*244e0*/  STL.64 [R1], R72 ;  /* 0x0000004801007387 */ /* 0x0003e20000100a00 */
[----:B------:R-:W-:-:S03]  /*244f0*/  IADD3.X R75, PT, PT, R151, UR13, RZ, P1, !PT ;  /* 0x0000000d974b7c10 */ /* 0x000fc60008ffe4ff */
[----:B------:R1:W-:Y:S04]  /*24500*/  LDGSTS.E [R232+0x41f00], desc[UR20][R72.64], P0 ;  /* 0x41f0000048e87fae */ /* 0x0003e800081a1014 */
[----:B------:R-:W2:Y:S04]  /*24510*/  LDL.LU.64 R182, [R1+0x910] ;  /* 0x0009100001b67983 */ /* 0x000ea80000300a00 */
[----:B------:R3:W-:Y:S01]  /*24520*/  STL.64 [R1+0x20], R74 ;  /* 0x0000204a01007387 */ /* 0x0007e20000100a00 */
[----:B-1----:R-:W-:-:S03]  /*24530*/  IADD3 R72, P1, PT, R110, UR12, RZ ;  /* 0x0000000c6e487c10 */ /* 0x002fc6000ff3e0ff */
[----:B------:R-:W2:Y:S01]  /*24540*/  LDL.LU.64 R150, [R1+0x8c8] ;  /* 0x0008c80001967983 */ /* 0x000ea20000300a00 */
[----:B------:R-:W-:-:S03]  /*24550*/  IADD3.X R73, PT, PT, R111, UR13, RZ, P1, !PT ;  /* 0x0000000d6f497c10 */ /* 0x000fc60008ffe4ff */
[----:B------:R1:W-:Y:S01]  /*24560*/  LDGSTS.E [R232+0x42300], desc[UR20][R74.64], P0 ;  /* 0x423000004ae87fae */ /* 0x0003e200081a1014 */
[----:B---3--:R-:W-:-:S03]  /*24570*/  IADD3 R136, P1, PT, R200, UR12, RZ ;  /* 0x0000000cc8887c10 */ /* 0x008fc6000ff3e0ff */
[----:B------:R4:W-:Y:S01]  /*24580*/  STL.64 [R1+0x170], R72 ;  /* 0x0001704801007387 */ /* 0x0009e20000100a00 */
[----:B------:R-:W-:-:S03]  /*24590*/  IADD3.X R137, PT, PT, R201, UR13, RZ, P1, !PT ;  /* 0x0000000dc9897c10 */ /* 0x000fc60008ffe4ff */
[----:B------:R-:W3:Y:S01]  /*245a0*/  LDL.LU.64 R200, [R1+0x868] ;  /* 0x0008680001c87983 */ /* 0x000ee20000300a00 */
[----:B------:R-:W-:-:S03]  /*245b0*/  IADD3 R76, P1, PT, R116, UR12, RZ ;  /* 0x0000000c744c7c10 */ /* 0x000fc6000ff3e0ff */
[----:B------:R-:W3:Y:S01]  /*245c0*/  LDL.LU.64 R110, [R1+0x810] ;  /* 0x00081000016e7983 */ /* 0x000ee20000300a00 */
[----:B------:R-:W-:Y:S02]  /*245d0*/  IADD3.X R77, PT, PT, R117, UR13, RZ, P1, !PT ;  /* 0x0000000d754d7c10 */ /* 0x000fe40008ffe4ff */
[----:B-1----:R-:W-:Y:S01]  /*245e0*/  IADD3 R74, P1, PT, R122, UR12, RZ ;  /* 0x0000000c7a4a7c10 */ /* 0x002fe2000ff3e0ff */
[----:B------:R4:W-:Y:S03]  /*245f0*/  LDGSTS.E [R232+0x42700], desc[UR20][R72.64], P0 ;  /* 0x4270000048e87fae */ /* 0x0009e600081a1014 */
[----:B------:R-:W-:Y:S01]  /*24600*/  IADD3.X R75, PT, PT, R123, UR13, RZ, P1, !PT ;  /* 0x0000000d7b4b7c10 */ /* 0x000fe20008ffe4ff */
[----:B------:R-:W3:Y:S04]  /*24610*/  LDL.LU.64 R116, [R1+0x7d0] ;  /* 0x0007d00001747983 */ /* 0x000ee80000300a00 */
[----:B------:R1:W-:Y:S04]  /*24620*/  STL.64 [R1+0x218], R76 ;  /* 0x0002184c01007387 */ /* 0x0003e80000100a00 */
[----:B------:R1:W-:Y:S04]  /*24630*/  STL.64 [R1+0x258], R74 ;  /* 0x0002584a01007387 */ /* 0x0003e80000100a00 */
[----:B------:R-:W3:Y:S04]  /*24640*/  LDL.LU.64 R122, [R1+0x768] ;  /* 0x00076800017a7983 */ /* 0x000ee80000300a00 */
[----:B------:R-:W-:Y:S04]  /*24650*/  LDGSTS.E [R232+0x42b00], desc[UR20][R136.64], P0 ;  /* 0x42b0000088e87fae */ /* 0x000fe800081a1014 */
[----:B------:R1:W-:Y:S04]  /*24660*/  LDGSTS.E [R232+0x42f00], desc[UR20][R76.64], P0 ;  /* 0x42f000004ce87fae */ /* 0x0003e800081a1014 */
[----:B------:R1:W-:Y:S01]  /*24670*/  LDGSTS.E [R232+0x43300], desc[UR20][R74.64], P0 ;  /* 0x433000004ae87fae */ /* 0x0003e200081a1014 */
[----:B----4-:R-:W-:-:S04]  /*24680*/  IADD3 R72, P1, PT, R134, UR12, RZ ;  /* 0x0000000c86487c10 */ /* 0x010fc8000ff3e0ff */
[----:B------:R-:W-:-:S05]  /*24690*/  IADD3.X R73, PT, PT, R135, UR13, RZ, P1, !PT ;  /* 0x0000000d87497c10 */ /* 0x000fca0008ffe4ff */
[----:B------:R2:W-:Y:S04]  /*246a0*/  STL.64 [R1+0x280], R72 ;  /* 0x0002804801007387 */ /* 0x0005e80000100a00 */
[----:B------:R-:W4:Y:S04]  /*246b0*/  LDL.LU.64 R134, [R1+0x548] ;  /* 0x0005480001867983 */ /* 0x000f280000300a00 */
[----:B------:R2:W-:Y:S01]  /*246c0*/  LDGSTS.E [R232+0x43700], desc[UR20][R72.64], P0 ;  /* 0x4370000048e87fae */ /* 0x0005e200081a1014 */
[----:B-1----:R-:W-:-:S04]  /*246d0*/  IADD3 R76, P1, PT, R6, UR12, RZ ;  /* 0x0000000c064c7c10 */ /* 0x002fc8000ff3e0ff */
[----:B------:R-:W-:Y:S02]  /*246e0*/  IADD3.X R77, PT, PT, R7, UR13, RZ, P1, !PT ;  /* 0x0000000d074d7c10 */ /* 0x000fe40008ffe4ff */
[----:B------:R-:W4:Y:S01]  /*246f0*/  LDL.LU.64 R6, [R1+0x138] ;  /* 0x0001380001067983 */ /* 0x000f220000300a00 */
[----:B------:R-:W-:-:S03]  /*24700*/  IADD3 R74, P1, PT, R166, UR12, RZ ;  /* 0x0000000ca64a7c10 */ /* 0x000fc6000ff3e0ff */
[----:B------:R1:W-:Y:S01]  /*24710*/  LDGSTS.E [R232+0x43b00], desc[UR20][R76.64], P0 ;  /* 0x43b000004ce87fae */ /* 0x0003e200081a1014 */
[----:B------:R-:W-:-:S03]  /*24720*/  IADD3.X R75, PT, PT, R167, UR13, RZ, P1, !PT ;  /* 0x0000000da74b7c10 */ /* 0x000fc60008ffe4ff */
[----:B------:R1:W-:Y:S04]  /*24730*/  STL.64 [R1+0x2c0], R76 ;  /* 0x0002c04c01007387 */ /* 0x0003e80000100a00 */
[----:B------:R3:W-:Y:S04]  /*24740*/  STL.64 [R1+0x300], R74 ;  /* 0x0003004a01007387 */ /* 0x0007e80000100a00 */
[----:B------:R-:W4:Y:S04]  /*24750*/  LDL.LU.64 R166, [R1+0x90] ;  /* 0x0000900001a67983 */ /* 0x000f280000300a00 */
[----:B------:R3:W-:Y:S01]  /*24760*/  LDGSTS.E [R232+0x43f00], desc[UR20][R74.64], P0 ;  /* 0x43f000004ae87fae */ /* 0x0007e200081a1014 */
[----:B--2---:R-:W-:-:S04]  /*24770*/  IADD3 R72, P1, PT, R182, UR12, RZ ;  /* 0x0000000cb6487c10 */ /* 0x004fc8000ff3e0ff */
[----:B------:R-:W-:Y:S02]  /*24780*/  IADD3.X R73, PT, PT, R183, UR13, RZ, P1, !PT ;  /* 0x0000000db7497c10 */ /* 0x000fe40008ffe4ff */
[----:B-1----:R-:W-:-:S03]  /*24790*/  IADD3 R76, P1, PT, R150, UR12, RZ ;  /* 0x0000000c964c7c10 */ /* 0x002fc6000ff3e0ff */
[----:B------:R1:W-:Y:S01]  /*247a0*/  STL.64 [R1+0x340], R72 ;  /* 0x0003404801007387 */ /* 0x0003e20000100a00 */
[----:B------:R-:W-:-:S03]  /*247b0*/  IADD3.X R77, PT, PT, R151, UR13, RZ, P1, !PT ;  /* 0x0000000d974d7c10 */ /* 0x000fc60008ffe4ff */
[----:B------:R-:W2:Y:S04]  /*247c0*/  LDL.LU.64 R182, [R1+0x88] ;  /* 0x0000880001b67983 */ /* 0x000ea80000300a00 */
[----:B------:R1:W-:Y:S01]  /*247d0*/  LDGSTS.E [R232+0x44300], desc[UR20][R72.64], P0 ;  /* 0x4430000048e87fae */ /* 0x0003e200081a1014 */
[----:B---3--:R-:W-:-:S03]  /*247e0*/  IADD3 R74, P1, PT, R200, UR12, RZ ;  /* 0x0000000cc84a7c10 */ /* 0x008fc6000ff3e0ff */
[----:B------:R3:W-:Y:S01]  /*247f0*/  LDGSTS.E [R232+0x44700], desc[UR20][R76.64], P0 ;  /* 0x447000004ce87fae */ /* 0x0007e200081a1014 */
[----:B------:R-:W-:-:S03]  /*24800*/  IADD3.X R75, PT, PT, R201, UR13, RZ, P1, !PT ;  /* 0x0000000dc94b7c10 */ /* 0x000fc60008ffe4ff */
[----:B------:R-:W2:Y:S01]  /*24810*/  LDL.LU.64 R200, [R1+0x80] ;  /* 0x0000800001c87983 */ /* 0x000ea20000300a00 */
[----:B-1----:R-:W-:-:S03]  /*24820*/  IADD3 R72, P1, PT, R110, UR12, RZ ;  /* 0x0000000c6e487c10 */ /* 0x002fc6000ff3e0ff */
[----:B------:R3:W-:Y:S01]  /*24830*/  STL.64 [R1+0x380], R76 ;  /* 0x0003804c01007387 */ /* 0x0007e20000100a00 */
[----:B------:R-:W-:-:S03]  /*24840*/  IADD3.X R73, PT, PT, R111, UR13, RZ, P1, !PT ;  /* 0x0000000d6f497c10 */ /* 0x000fc60008ffe4ff */
[----:B------:R1:W-:Y:S04]  /*24850*/  STL.64 [R1+0x3b8], R74 ;  /* 0x0003b84a01007387 */ /* 0x0003e80000100a00 */
[----:B------:R-:W2:Y:S04]  /*24860*/  LDL.LU.64 R150, [R1+0x78] ;  /* 0x0000780001967983 */ /* 0x000ea80000300a00 */
[----:B------:R4:W-:Y:S01]  /*24870*/  STL.64 [R1+0x3f8], R72 ;  /* 0x0003f84801007387 */ /* 0x0009e20000100a00 */
[----:B---3--:R-:W-:-:S03]  /*24880*/  IADD3 R76, P1, PT, R116, UR12, RZ ;  /* 0x0000000c744c7c10 */ /* 0x008fc6000ff3e0ff */
[----:B------:R-:W3:Y:S01]  /*24890*/  LDL.LU.64 R110, [R1+0x70] ;  /* 0x00007000016e7983 */ /* 0x000ee20000300a00 */
[----:B------:R-:W-:-:S03]  /*248a0*/  IADD3.X R77, PT, PT, R117, UR13, RZ, P1, !PT ;  /* 0x0000000d754d7c10 */ /* 0x000fc60008ffe4ff */
[----:B------:R1:W-:Y:S04]  /*248b0*/  LDGSTS.E [R232+0x44b00], desc[UR20][R74.64], P0 ;  /* 0x44b000004ae87fae */ /* 0x0003e800081a1014 */
[----:B------:R4:W-:Y:S04]  /*248c0*/  LDGSTS.E [R232+0x44f00], desc[UR20][R72.64], P0 ;  /* 0x44f0000048e87fae */ /* 0x0009e800081a1014 */
[----:B------:R-:W3:Y:S01]  /*248d0*/  LDL.LU.64 R116, [R1+0x68] ;  /* 0x0000680001747983 */ /* 0x000ee20000300a00 */
[----:B-1----:R-:W-:-:S03]  /*248e0*/  IADD3 R74, P1, PT, R122, UR12, RZ ;  /* 0x0000000c7a4a7c10 */ /* 0x002fc6000ff3e0ff */
[----:B------:R1:W-:Y:S01]  /*248f0*/  LDGSTS.E [R232+0x45300], desc[UR20][R76.64], P0 ;  /* 0x453000004ce87fae */ /* 0x0003e200081a1014 */
[----:B------:R-:W-:-:S03]  /*24900*/  IADD3.X R75, PT, PT, R123, UR13, RZ, P1, !PT ;  /* 0x0000000d7b4b7c10 */ /* 0x000fc60008ffe4ff */
[----:B------:R1:W-:Y:S04]  /*24910*/  STL.64 [R1+0x428], R76 ;  /* 0x0004284c01007387 */ /* 0x0003e80000100a00 */
[----:B------:R1:W-:Y:S04]  /*24920*/  STL.64 [R1+0x470], R74 ;  /* 0x0004704a01007387 */ /* 0x0003e80000100a00 */
[----:B------:R-:W3:Y:S04]  /*24930*/  LDL.LU.64 R122, [R1+0x60] ;  /* 0x00006000017a7983 */ /* 0x000ee80000300a00 */
        /* <DEDUP_REMOVED lines=17> */
[----:B------:R-:W-:-:S05]  /*24a50*/  IADD3.X R73, PT, PT, R183, UR13, RZ, P1, !PT ;  /* 0x0000000db7497c10 */ /* 0x000fca0008ffe4ff */
[----:B------:R3:W-:Y:S01]  /*24a60*/  STL.64 [R1+0x540], R72 ;  /* 0x0005404801007387 */ /* 0x0007e20000100a00 */
[----:B-1----:R-:W-:-:S03]  /*24a70*/  IADD3 R76, P1, PT, R200, UR12, RZ ;  /* 0x0000000cc84c7c10 */ /* 0x002fc6000ff3e0ff */
[----:B------:R-:W2:Y:S01]  /*24a80*/  LDL.LU.64 R182, [R1+0xb40] ;  /* 0x000b400001b67983 */ /* 0x000ea20000300a00 */
[----:B------:R-:W-:-:S03]  /*24a90*/  IADD3.X R77, PT, PT, R201, UR13, RZ, P1, !PT ;  /* 0x0000000dc94d7c10 */ /* 0x000fc60008ffe4ff */
[----:B------:R3:W-:Y:S04]  /*24aa0*/  LDGSTS.E [R232+0x46700], desc[UR20][R72.64], P0 ;  /* 0x4670000048e87fae */ /* 0x0007e800081a1014 */
[----:B------:R-:W2:Y:S01]  /*24ab0*/  LDL.LU.64 R200, [R1+0xb30] ;  /* 0x000b300001c87983 */ /* 0x000ea20000300a00 */
[----:B------:R-:W-:-:S03]  /*24ac0*/  IADD3 R74, P1, PT, R150, UR12, RZ ;  /* 0x0000000c964a7c10 */ /* 0x000fc6000ff3e0ff */
[----:B------:R1:W-:Y:S01]  /*24ad0*/  LDGSTS.E [R232+0x46b00], desc[UR20][R76.64], P0 ;  /* 0x46b000004ce87fae */ /* 0x0003e200081a1014 */
[----:B------:R-:W-:Y:S02]  /*24ae0*/  IADD3.X R75, PT, PT, R151, UR13, RZ, P1, !PT ;  /* 0x0000000d974b7c10 */ /* 0x000fe40008ffe4ff */
[----:B---3--:R-:W-:Y:S01]  /*24af0*/  IADD3 R72, P1, PT, R110, UR12, RZ ;  /* 0x0000000c6e487c10 */ /* 0x008fe2000ff3e0ff */
[----:B------:R1:W-:Y:S03]  /*24b00*/  STL.64 [R1+0x578], R76 ;  /* 0x0005784c01007387 */ /* 0x0003e60000100a00 */
[----:B------:R-:W-:Y:S01]  /*24b10*/  IADD3.X R73, PT, PT, R111, UR13, RZ, P1, !PT ;  /* 0x0000000d6f497c10 */ /* 0x000fe20008ffe4ff */
[----:B------:R-:W3:Y:S04]  /*24b20*/  LDL.LU.64 R108, [R1+0xb28] ;  /* 0x000b2800016c7983 */ /* 0x000ee80000300a00 */
[----:B------:R1:W-:Y:S04]  /*24b30*/  STL.64 [R1+0x5a0], R74 ;  /* 0x0005a04a01007387 */ /* 0x0003e80000100a00 */
[----:B------:R4:W-:Y:S01]  /*24b40*/  STL.64 [R1+0x5c0], R72 ;  /* 0x0005c04801007387 */ /* 0x0009e20000100a00 */
[----:B-1----:R-:W-:-:S03]  /*24b50*/  IADD3 R76, P1, PT, R116, UR12, RZ ;  /* 0x0000000c744c7c10 */ /* 0x002fc6000ff3e0ff */
[----:B------:R-:W3:Y:S01]  /*24b60*/  LDL.LU.64 R154, [R1+0xb10] ;  /* 0x000b1000019a7983 */ /* 0x000ee20000300a00 */
[----:B------:R-:W-:-:S03]  /*24b70*/  IADD3.X R77, PT, PT, R117, UR13, RZ, P1, !PT ;  /* 0x0000000d754d7c10 */ /* 0x000fc60008ffe4ff */
[----:B------:R1:W-:Y:S04]  /*24b80*/  LDGSTS.E [R232+0x46f00], desc[UR20][R74.64], P0 ;  /* 0x46f000004ae87fae */ /* 0x0003e800081a1014 */
[----:B------:R-:W3:Y:S04]  /*24b90*/  LDL.LU.64 R114, [R1+0xb00] ;  /* 0x000b000001727983 */ /* 0x000ee80000300a00 */
[----:B------:R4:W-:Y:S01]  /*24ba0*/  LDGSTS.E [R232+0x47300], desc[UR20][R72.64], P0 ;  /* 0x4730000048e87fae */ /* 0x0009e200081a1014 */
[----:B-1----:R-:W-:-:S03]  /*24bb0*/  IADD3 R74, P1, PT, R122, UR12, RZ ;  /* 0x0000000c7a4a7c10 */ /* 0x002fc6000ff3e0ff */
[----:B------:R-:W-:Y:S01]  /*24bc0*/  STL.64 [R1+0x648], R76 ;  /* 0x0006484c01007387 */ /* 0x000fe20000100a00 */
[----:B------:R-:W-:-:S03]  /*24bd0*/  IADD3.X R75, PT, PT, R123, UR13, RZ, P1, !PT ;  /* 0x0000000d7b4b7c10 */ /* 0x000fc60008ffe4ff */
[----:B------:R-:W3:Y:S04]  /*24be0*/  LDL.LU.64 R120, [R1+0xaf0] ;  /* 0x000af00001787983 */ /* 0x000ee80000300a00 */
[----:B------:R-:W-:Y:S04]  /*24bf0*/  STL.64 [R1+0x688], R74 ;  /* 0x0006884a01007387 */ /* 0x000fe80000100a00 */
[----:B------:R-:W-:Y:S04]  /*24c00*/  LDGSTS.E [R232+0x47700], desc[UR20][R76.64], P0 ;  /* 0x477000004ce87fae */ /* 0x000fe800081a1014 */
[----:B------:R-:W-:Y:S01]  /*24c10*/  LDGSTS.E [R232+0x47b00], desc[UR20][R74.64], P0 ;  /* 0x47b000004ae87fae */ /* 0x000fe200081a1014 */
[----:B----4-:R-:W-:-:S04]  /*24c20*/  IADD3 R72, P1, PT, R134, UR12, RZ ;  /* 0x0000000c86487c10 */ /* 0x010fc8000ff3e0ff */
[----:B------:R-:W-:-:S05]  /*24c30*/  IADD3.X R73, PT, PT, R135, UR13, RZ, P1, !PT ;  /* 0x0000000d87497c10 */ /* 0x000fca0008ffe4ff */
[----:B------:R1:W-:Y:S04]  /*24c40*/  STL.64 [R1+0x6c8], R72 ;  /* 0x0006c84801007387 */ /* 0x0003e80000100a00 */
[----:B------:R-:W4:Y:S04]  /*24c50*/  LDL.LU.64 R110, [R1+0xad8] ;  /* 0x000ad800016e7983 */ /* 0x000f280000300a00 */
[----:B------:R1:W-:Y:S01]  /*24c60*/  LDGSTS.E [R232+0x47f00], desc[UR20][R72.64], P0 ;  /* 0x47f0000048e87fae */ /* 0x0003e200081a1014 */
[----:B------:R-:W-:-:S04]  /*24c70*/  IADD3 R134, P1, PT, R6, UR12, RZ ;  /* 0x0000000c06867c10 */ /* 0x000fc8000ff3e0ff */
[----:B------:R-:W-:Y:S02]  /*24c80*/  IADD3.X R135, PT, PT, R7, UR13, RZ, P1, !PT ;  /* 0x0000000d07877c10 */ /* 0x000fe40008ffe4ff */
[----:B------:R-:W4:Y:S04]  /*24c90*/  LDL.LU.64 R6, [R1+0xac0] ;  /* 0x000ac00001067983 */ /* 0x000f280000300a00 */
[----:B------:R-:W4:Y:S04]  /*24ca0*/  LDL.LU.64 R116, [R1+0xaa8] ;  /* 0x000aa80001747983 */ /* 0x000f280000300a00 */
[----:B------:R-:W4:Y:S04]  /*24cb0*/  LDL.LU.64 R122, [R1+0xa90] ;  /* 0x000a9000017a7983 */ /* 0x000f280000300a00 */
[----:B------:R-:W4:Y:S04]  /*24cc0*/  LDL.LU.64 R118, [R1+0xa78] ;  /* 0x000a780001767983 */ /* 0x000f280000300a00 */
[----:B------:R-:W-:Y:S01]  /*24cd0*/  LDGSTS.E [R230+0x40380], desc[UR20][R134.64], P0 ;  /* 0x4038000086e67fae */ /* 0x000fe200081a1014 */
[----:B------:R-:W-:-:S04]  /*24ce0*/  IADD3 R150, P1, PT, R166, UR12, RZ ;  /* 0x0000000ca6967c10 */ /* 0x000fc8000ff3e0ff */
[----:B------:R-:W-:-:S05]  /*24cf0*/  IADD3.X R151, PT, PT, R167, UR13, RZ, P1, !PT ;  /* 0x0000000da7977c10 */ /* 0x000fca0008ffe4ff */
[----:B------:R-:W-:Y:S01]  /*24d00*/  LDGSTS.E [R230+0x40780], desc[UR20][R150.64], P0 ;  /* 0x4078000096e67fae */ /* 0x000fe200081a1014 */
[----:B--2---:R-:W-:-:S04]  /*24d10*/  IADD3 R166, P1, PT, R182, UR12, RZ ;  /* 0x0000000cb6a67c10 */ /* 0x004fc8000ff3e0ff */
[----:B------:R-:W-:Y:S02]  /*24d20*/  IADD3.X R167, PT, PT, R183, UR13, RZ, P1, !PT ;  /* 0x0000000db7a77c10 */ /* 0x000fe40008ffe4ff */
[----:B------:R-:W-:-:S03]  /*24d30*/  IADD3 R182, P1, PT, R200, UR12, RZ ;  /* 0x0000000cc8b67c10 */ /* 0x000fc6000ff3e0ff */
[----:B------:R-:W-:Y:S01]  /*24d40*/  LDGSTS.E [R230+0x40b80], desc[UR20][R166.64], P0 ;  /* 0x40b80000a6e67fae */ /* 0x000fe200081a1014 */
[----:B------:R-:W-:-:S05]  /*24d50*/  IADD3.X R183, PT, PT, R201, UR13, RZ, P1, !PT ;  /* 0x0000000dc9b77c10 */ /* 0x000fca0008ffe4ff */
[----:B------:R-:W-:Y:S01]  /*24d60*/  LDGSTS.E [R230+0x40f80], desc[UR20][R182.64], P0 ;  /* 0x40f80000b6e67fae */ /* 0x000fe200081a1014 */
[----:B---3--:R-:W-:-:S04]  /*24d70*/  IADD3 R200, P1, PT, R108, UR12, RZ ;  /* 0x0000000c6cc87c10 */ /* 0x008fc8000ff3e0ff */
[----:B------:R-:W-:Y:S02]  /*24d80*/  IADD3.X R201, PT, PT, R109, UR13, RZ, P1, !PT ;  /* 0x0000000d6dc97c10 */ /* 0x000fe40008ffe4ff */
[----:B------:R-:W2:Y:S04]  /*24d90*/  LDL.LU.64 R108, [R1+0xa60] ;  /* 0x000a6000016c7983 */ /* 0x000ea80000300a00 */
[----:B------:R-:W-:Y:S01]  /*24da0*/  LDGSTS.E [R230+0x41380], desc[UR20][R200.64], P0 ;  /* 0x41380000c8e67fae */ /* 0x000fe200081a1014 */
[----:B------:R-:W-:-:S04]  /*24db0*/  IADD3 R222, P1, PT, R154, UR12, RZ ;  /* 0x0000000c9ade7c10 */ /* 0x000fc8000ff3e0ff */
[----:B------:R-:W-:Y:S02]  /*24dc0*/  IADD3.X R223, PT, PT, R155, UR13, RZ, P1, !PT ;  /* 0x0000000d9bdf7c10 */ /* 0x000fe40008ffe4ff */
[----:B-1----:R-:W-:-:S03]  /*24dd0*/  IADD3 R232, P1, PT, R114, UR12, RZ ;  /* 0x0000000c72e87c10 */ /* 0x002fc6000ff3e0ff */
[----:B------:R-:W-:Y:S01]  /*24de0*/  LDGSTS.E [R230+0x41780], desc[UR20][R222.64], P0 ;  /* 0x41780000dee67fae */ /* 0x000fe200081a1014 */
[----:B------:R-:W-:-:S03]  /*24df0*/  IADD3.X R233, PT, PT, R115, UR13, RZ, P1, !PT ;  /* 0x0000000d73e97c10 */ /* 0x000fc60008ffe4ff */
[----:B------:R-:W3:Y:S04]  /*24e00*/  LDL.LU.64 R114, [R1+0xa38] ;  /* 0x000a380001727983 */ /* 0x000ee80000300a00 */
[----:B------:R-:W-:Y:S01]  /*24e10*/  LDGSTS.E [R230+0x41b80], desc[UR20][R232.64], P0 ;  /* 0x41b80000e8e67fae */ /* 0x000fe200081a1014 */
[----:B------:R-:W-:-:S04]  /*24e20*/  IADD3 R250, P1, PT, R120, UR12, RZ ;  /* 0x0000000c78fa7c10 */ /* 0x000fc8000ff3e0ff */
[----:B------:R-:W-:Y:S02]  /*24e30*/  IADD3.X R251, PT, PT, R121, UR13, RZ, P1, !PT ;  /* 0x0000000d79fb7c10 */ /* 0x000fe40008ffe4ff */
[----:B------:R-:W3:Y:S04]  /*24e40*/  LDL.LU.64 R120, [R1+0xa18] ;  /* 0x000a180001787983 */ /* 0x000ee80000300a00 */
[----:B------:R-:W-:Y:S01]  /*24e50*/  LDGSTS.E [R230+0x41f80], desc[UR20][R250.64], P0 ;  /* 0x41f80000fae67fae */ /* 0x000fe200081a1014 */
[----:B----4-:R-:W-:-:S04]  /*24e60*/  IADD3 R234, P1, PT, R110, UR12, RZ ;  /* 0x0000000c6eea7c10 */ /* 0x010fc8000ff3e0ff */
[----:B------:R-:W-:Y:S02]  /*24e70*/  IADD3.X R235, PT, PT, R111, UR13, RZ, P1, !PT ;  /* 0x0000000d6feb7c10 */ /* 0x000fe40008ffe4ff */
[----:B------:R-:W4:Y:S04]  /*24e80*/  LDL.LU.64 R110, [R1+0x9f0] ;  /* 0x0009f000016e7983 */ /* 0x000f280000300a00 */
[----:B------:R-:W-:Y:S01]  /*24e90*/  LDGSTS.E [R230+0x42380], desc[UR20][R234.64], P0 ;  /* 0x42380000eae67fae */ /* 0x000fe200081a1014 */
[----:B------:R-:W-:-:S04]  /*24ea0*/  IADD3 R72, P1, PT, R6, UR12, RZ ;  /* 0x0000000c06487c10 */ /* 0x000fc8000ff3e0ff */
[----:B------:R-:W-:Y:S02]  /*24eb0*/  IADD3.X R73, PT, PT, R7, UR13, RZ, P1, !PT ;  /* 0x0000000d07497c10 */ /* 0x000fe40008ffe4ff */
[----:B------:R-:W-:-:S03]  /*24ec0*/  IADD3 R6, P1, PT, R116, UR12, RZ ;  /* 0x0000000c74067c10 */ /* 0x000fc6000ff3e0ff */
[----:B------:R-:W-:Y:S01]  /*24ed0*/  STL.64 [R1+0x68], R72 ;  /* 0x0000684801007387 */ /* 0x000fe20000100a00 */
[----:B------:R-:W-:-:S03]  /*24ee0*/  IADD3.X R7, PT, PT, R117, UR13, RZ, P1, !PT ;  /* 0x0000000d75077c10 */ /* 0x000fc60008ffe4ff */
[----:B------:R-:W4:Y:S01]  /*24ef0*/  LDL.LU.64 R116, [R1+0x9c0] ;  /* 0x0009c00001747983 */ /* 0x000f220000300a00 */
[----:B------:R-:W-:-:S03]  /*24f00*/  IADD3 R154, P1, PT, R122, UR12, RZ ;  /* 0x0000000c7a9a7c10 */ /* 0x000fc6000ff3e0ff */
[----:B------:R2:W-:Y:S04]  /*24f10*/  LDGSTS.E [R230+0x42780], desc[UR20][R72.64], P0 ;  /* 0x4278000048e67fae */ /* 0x0005e800081a1014 */
[----:B------:R1:W-:Y:S04]  /*24f20*/  STL.64 [R1+0x138], R6 ;  /* 0x0001380601007387 */ /* 0x0003e80000100a00 */
[----:B------:R-:W-:Y:S01]  /*24f30*/  LDGSTS.E [R230+0x42b80], desc[UR20][R6.64], P0 ;  /* 0x42b8000006e67fae */ /* 0x000fe200081a1014 */
[----:B------:R-:W-:-:S03]  /*24f40*/  IADD3.X R155, PT, PT, R123, UR13, RZ, P1, !PT ;  /* 0x0000000d7b9b7c10 */ /* 0x000fc60008ffe4ff */
[----:B-1----:R-:W4:Y:S04]  /*24f50*/  LDL.LU.64 R6, [R1+0x978] ;  /* 0x0009780001067983 */ /* 0x002f280000300a00 */
[----:B------:R-:W4:Y:S01]  /*24f60*/  LDL.LU.64 R122, [R1+0x940] ;  /* 0x00094000017a7983 */ /* 0x000f220000300a00 */
[----:B------:R-:W-:-:S03]  /*24f70*/  IADD3 R74, P1, PT, R118, UR12, RZ ;  /* 0x0000000c764a7c10 */ /* 0x000fc6000ff3e0ff */
[----:B------:R-:W-:Y:S01]  /*24f80*/  LDGSTS.E [R230+0x42f80], desc[UR20][R154.64], P0 ;  /* 0x42f800009ae67fae */ /* 0x000fe200081a1014 */
[----:B------:R-:W-:-:S05]  /*24f90*/  IADD3.X R75, PT, PT, R119, UR13, RZ, P1, !PT ;  /* 0x0000000d774b7c10 */ /* 0x000fca0008ffe4ff */
[----:B------:R1:W-:Y:S04]  /*24fa0*/  STL.64 [R1+0x230], R74 ;  /* 0x0002304a01007387 */ /* 0x0003e80000100a00 */
[----:B------:R-:W4:Y:S04]  /*24fb0*/  LDL.LU.64 R102, [R1+0x8e8] ;  /* 0x0008e80001667983 */ /* 0x000f280000300a00 */
[----:B------:R1:W-:Y:S01]  /*24fc0*/  LDGSTS.E [R230+0x43380], desc[UR20][R74.64], P0 ;  /* 0x433800004ae67fae */ /* 0x0003e200081a1014 */
[----:B--2---:R-:W-:-:S04]  /*24fd0*/  IADD3 R72, P1, PT, R108, UR12, RZ ;  /* 0x0000000c6c487c10 */ /* 0x004fc8000ff3e0ff */
[----:B------:R-:W-:-:S05]  /*24fe0*/  IADD3.X R73, PT, PT, R109, UR13, RZ, P1, !PT ;  /* 0x0000000d6d497c10 */ /* 0x000fca0008ffe4ff */
[----:B------:R4:W-:Y:S04]  /*24ff0*/  STL.64 [R1+0x270], R72 ;  /* 0x0002704801007387 */ /* 0x0009e80000100a00 */
[----:B------:R-:W2:Y:S04]  /*25000*/  LDL.LU.64 R104, [R1+0x888] ;  /* 0x0008880001687983 */ /* 0x000ea80000300a00 */
[----:B------:R-:W2:Y:S01]  /*25010*/  LDL.LU.64 R106, [R1+0x820] ;  /* 0x00082000016a7983 */ /* 0x000ea20000300a00 */
[----:B---3--:R-:W-:-:S03]  /*25020*/  IADD3 R76, P1, PT, R114, UR12, RZ ;  /* 0x0000000c724c7c10 */ /* 0x008fc6000ff3e0ff */
[----:B------:R-:W3:Y:S01]  /*25030*/  LDL.LU.64 R112, [R1+0x7a0] ;  /* 0x0007a00001707983 */ /* 0x000ee20000300a00 */
[----:B------:R-:W-:-:S03]  /*25040*/  IADD3.X R77, PT, PT, R115, UR13, RZ, P1, !PT ;  /* 0x0000000d734d7c10 */ /* 0x000fc60008ffe4ff */
[----:B------:R4:W-:Y:S01]  /*25050*/  LDGSTS.E [R230+0x43780], desc[UR20][R72.64], P0 ;  /* 0x4378000048e67fae */ /* 0x0009e200081a1014 */
[----:B-1----:R-:W-:-:S03]  /*25060*/  IADD3 R74, P1, PT, R120, UR12, RZ ;  /* 0x0000000c784a7c10 */ /* 0x002fc6000ff3e0ff */
[----:B------:R-:W-:Y:S01]  /*25070*/  STL.64 [R1+0x2b0], R76 ;  /* 0x0002b04c01007387 */ /* 0x000fe20000100a00 */
[----:B------:R-:W-:-:S03]  /*25080*/  IADD3.X R75, PT, PT, R121, UR13, RZ, P1, !PT ;  /* 0x0000000d794b7c10 */ /* 0x000fc60008ffe4ff */
[----:B------:R-:W-:Y:S04]  /*25090*/  LDGSTS.E [R230+0x43b80], desc[UR20][R76.64], P0 ;  /* 0x43b800004ce67fae */ /* 0x000fe800081a1014 */
[----:B------:R1:W-:Y:S04]  /*250a0*/  STL.64 [R1+0x2f0], R74 ;  /* 0x0002f04a01007387 */ /* 0x0003e80000100a00 */
[----:B------:R-:W3:Y:S04]  /*250b0*/  LDL.LU.64 R118, [R1+0xd0] ;  /* 0x0000d00001767983 */ /* 0x000ee80000300a00 */
[----:B------:R-:W3:Y:S04]  /*250c0*/  LDL.LU.64 R108, [R1+0xc8] ;  /* 0x0000c800016c7983 */ /* 0x000ee80000300a00 */
[----:B------:R1:W-:Y:S01]  /*250d0*/  LDGSTS.E [R230+0x43f80], desc[UR20][R74.64], P0 ;  /* 0x43f800004ae67fae */ /* 0x0003e200081a1014 */
[----:B----4-:R-:W-:-:S04]  /*250e0*/  IADD3 R72, P1, PT, R110, UR12, RZ ;  /* 0x0000000c6e487c10 */ /* 0x010fc8000ff3e0ff */
[----:B------:R-:W-:-:S05]  /*250f0*/  IADD3.X R73, PT, PT, R111, UR13, RZ, P1, !PT ;  /* 0x0000000d6f497c10 */ /* 0x000fca0008ffe4ff */
[----:B------:R4:W-:Y:S04]  /*25100*/  STL.64 [R1+0x318], R72 ;  /* 0x0003184801007387 */ /* 0x0009e80000100a00 */
[----:B------:R-:W3:Y:S04]  /*25110*/  LDL.LU.64 R114, [R1+0xc0] ;  /* 0x0000c00001727983 */ /* 0x000ee80000300a00 */
[----:B------:R4:W-:Y:S01]  /*25120*/  LDGSTS.E [R230+0x44380], desc[UR20][R72.64], P0 ;  /* 0x4438000048e67fae */ /* 0x0009e200081a1014 */
[----:B-1----:R-:W-:-:S03]  /*25130*/  IADD3 R74, P1, PT, R116, UR12, RZ ;  /* 0x0000000c744a7c10 */ /* 0x002fc6000ff3e0ff */
[----:B------:R-:W3:Y:S01]  /*25140*/  LDL.LU.64 R120, [R1+0xb8] ;  /* 0x0000b80001787983 */ /* 0x000ee20000300a00 */
[----:B------:R-:W-:-:S05]  /*25150*/  IADD3.X R75, PT, PT, R117, UR13, RZ, P1, !PT ;  /* 0x0000000d754b7c10 */ /* 0x000fca0008ffe4ff */
[----:B------:R-:W-:Y:S04]  /*25160*/  STL.64 [R1+0x348], R74 ;  /* 0x0003484a01007387 */ /* 0x000fe80000100a00 */
[----:B------:R-:W3:Y:S04]  /*25170*/  LDL.LU.64 R110, [R1+0xb0] ;  /* 0x0000b000016e7983 */ /* 0x000ee80000300a00 */
[----:B------:R2:W-:Y:S01]  /*25180*/  LDGSTS.E [R230+0x44780], desc[UR20][R74.64], P0 ;  /* 0x447800004ae67fae */ /* 0x0005e200081a1014 */
[----:B----4-:R-:W-:-:S04]  /*25190*/  IADD3 R72, P1, PT, R6, UR12, RZ ;  /* 0x0000000c06487c10 */ /* 0x010fc8000ff3e0ff */
[----:B------:R-:W-:Y:S02]  /*251a0*/  IADD3.X R73, PT, PT, R7, UR13, RZ, P1, !PT ;  /* 0x0000000d07497c10 */ /* 0x000fe40008ffe4ff */
[----:B------:R-:W-:-:S03]  /*251b0*/  IADD3 R6, P1, PT, R122, UR12, RZ ;  /* 0x0000000c7a067c10 */ /* 0x000fc6000ff3e0ff */
[----:B------:R-:W-:Y:S01]  /*251c0*/  STL.64 [R1+0x388], R72 ;  /* 0x0003884801007387 */ /* 0x000fe20000100a00 */
[----:B------:R-:W-:-:S03]  /*251d0*/  IADD3.X R7, PT, PT, R123, UR13, RZ, P1, !PT ;  /* 0x0000000d7b077c10 */ /* 0x000fc60008ffe4ff */
[----:B------:R-:W4:Y:S04]  /*251e0*/  LDL.LU.64 R116, [R1+0xa8] ;  /* 0x0000a80001747983 */ /* 0x000f280000300a00 */
[----:B------:R1:W-:Y:S04]  /*251f0*/  LDGSTS.E [R230+0x44b80], desc[UR20][R72.64], P0 ;  /* 0x44b8000048e67fae */ /* 0x0003e800081a1014 */
[----:B------:R1:W-:Y:S04]  /*25200*/  STL.64 [R1+0x3c8], R6 ;  /* 0x0003c80601007387 */ /* 0x0003e80000100a00 */
[----:B------:R-:W-:Y:S04]  /*25210*/  LDGSTS.E [R230+0x44f80], desc[UR20][R6.64], P0 ;  /* 0x44f8000006e67fae */ /* 0x000fe800081a1014 */
[----:B-1----:R-:W4:Y:S04]  /*25220*/  LDL.LU.64 R6, [R1+0xa0] ;  /* 0x0000a00001067983 */ /* 0x002f280000300a00 */
[----:B------:R-:W4:Y:S01]  /*25230*/  LDL.LU.64 R122, [R1+0x98] ;  /* 0x00009800017a7983 */ /* 0x000f220000300a00 */
[----:B------:R-:W-:-:S04]  /*25240*/  IADD3 R76, P1, PT, R102, UR12, RZ ;  /* 0x0000000c664c7c10 */ /* 0x000fc8000ff3e0ff */
        /* <DEDUP_REMOVED lines=9> */
[----:B---3--:R-:W-:-:S03]  /*252e0*/  IADD3 R76, P1, PT, R112, UR12, RZ ;  /* 0x0000000c704c7c10 */ /* 0x008fc6000ff3e0ff */
        /* <DEDUP_REMOVED lines=13> */
[----:B------:R-:W-:Y:S01]  /*253c0*/  VIADD R231, R231, 0x7f ;  /* 0x0000007fe7e77836 */ /* 0x000fe20000000000 */
[----:B------:R-:W-:Y:S01]  /*253d0*/  UMOV UR18, URZ ;  /* 0x000000ff00127c82 */ /* 0x000fe20008000000 */
[----:B-1----:R-:W-:-:S04]  /*253e0*/  IADD3 R76, P1, PT, R114, UR12, RZ ;  /* 0x0000000c724c7c10 */ /* 0x002fc8000ff3e0ff */
[----:B------:R-:W-:Y:S02]  /*253f0*/  IADD3.X R77, PT, PT, R115, UR13, RZ, P1, !PT ;  /* 0x0000000d734d7c10 */ /* 0x000fe40008ffe4ff */
[----:B--2---:R-:W-:-:S03]  /*25400*/  IADD3 R74, P1, PT, R120, UR12, RZ ;  /* 0x0000000c784a7c10 */ /* 0x004fc6000ff3e0ff */
[----:B------:R-:W-:Y:S01]  /*25410*/  LDGSTS.E [R230+0x46b80], desc[UR20][R76.64], P0 ;  /* 0x46b800004ce67fae */ /* 0x000fe200081a1014 */
[----:B------:R-:W-:-:S03]  /*25420*/  IADD3.X R75, PT, PT, R121, UR13, RZ, P1, !PT ;  /* 0x0000000d794b7c10 */ /* 0x000fc60008ffe4ff */
[----:B------:R-:W-:Y:S01]  /*25430*/  STL.64 [R1+0x548], R76 ;  /* 0x0005484c01007387 */ /* 0x000fe20000100a00 */
[----:B---3--:R-:W-:-:S03]  /*25440*/  IADD3 R72, P1, PT, R110, UR12, RZ ;  /* 0x0000000c6e487c10 */ /* 0x008fc6000ff3e0ff */
[----:B------:R4:W-:Y:S01]  /*25450*/  STL.64 [R1+0x590], R74 ;  /* 0x0005904a01007387 */ /* 0x0009e20000100a00 */
[----:B------:R-:W-:-:S03]  /*25460*/  IADD3.X R73, PT, PT, R111, UR13, RZ, P1, !PT ;  /* 0x0000000d6f497c10 */ /* 0x000fc60008ffe4ff */
[----:B------:R4:W-:Y:S04]  /*25470*/  LDGSTS.E [R230+0x46f80], desc[UR20][R74.64], P0 ;  /* 0x46f800004ae67fae */ /* 0x0009e800081a1014 */
[----:B------:R1:W-:Y:S04]  /*25480*/  STL.64 [R1+0x5b0], R72 ;  /* 0x0005b04801007387 */ /* 0x0003e80000100a00 */
[----:B------:R1:W-:Y:S01]  /*25490*/  LDGSTS.E [R230+0x47380], desc[UR20][R72.64], P0 ;  /* 0x4738000048e67fae */ /* 0x0003e200081a1014 */
[----:B----4-:R-:W-:-:S04]  /*254a0*/  IADD3 R74, P1, PT, R116, UR12, RZ ;  /* 0x0000000c744a7c10 */ /* 0x010fc8000ff3e0ff */
[----:B------:R-:W-:-:S05]  /*254b0*/  IADD3.X R75, PT, PT, R117, UR13, RZ, P1, !PT ;  /* 0x0000000d754b7c10 */ /* 0x000fca0008ffe4ff */
[----:B------:R2:W-:Y:S04]  /*254c0*/  STL.64 [R1+0x638], R74 ;  /* 0x0006384a01007387 */ /* 0x0005e80000100a00 */
[----:B------:R2:W-:Y:S01]  /*254d0*/  LDGSTS.E [R230+0x47780], desc[UR20][R74.64], P0 ;  /* 0x477800004ae67fae */ /* 0x0005e200081a1014 */
[----:B-1----:R-:W-:-:S04]  /*254e0*/  IADD3 R72, P1, PT, R6, UR12, RZ ;  /* 0x0000000c06487c10 */ /* 0x002fc8000ff3e0ff */
[----:B------:R-:W-:Y:S02]  /*254f0*/  IADD3.X R73, PT, PT, R7, UR13, RZ, P1, !PT ;  /* 0x0000000d07497c10 */ /* 0x000fe40008ffe4ff */
[----:B------:R-:W-:-:S03]  /*25500*/  IADD3 R6, P1, PT, R122, UR12, RZ ;  /* 0x0000000c7a067c10 */ /* 0x000fc6000ff3e0ff */
[----:B------:R2:W-:Y:S01]  /*25510*/  LDGSTS.E [R230+0x47b80], desc[UR20][R72.64], P0 ;  /* 0x47b8000048e67fae */ /* 0x0005e200081a1014 */
[----:B------:R-:W-:-:S03]  /*25520*/  IADD3.X R7, PT, PT, R123, UR13, RZ, P1, !PT ;  /* 0x0000000d7b077c10 */ /* 0x000fc60008ffe4ff */
[----:B------:R2:W-:Y:S04]  /*25530*/  STL.64 [R1+0x658], R72 ;  /* 0x0006584801007387 */ /* 0x0005e80000100a00 */
[----:B------:R2:W-:Y:S01]  /*25540*/  STL.64 [R1+0x690], R6 ;  /* 0x0006900601007387 */ /* 0x0005e20000100a00 */
[----:B------:R-:W-:-:S03]  /*25550*/  ISETP.GE.AND P1, PT, R231, 0x100, PT ;  /* 0x00000100e700780c */ /* 0x000fc60003f26270 */
[----:B------:R2:W-:Y:S01]  /*25560*/  LDGSTS.E [R230+0x47f80], desc[UR20][R6.64], P0 ;  /* 0x47f8000006e67fae */ /* 0x0005e200081a1014 */
[----:B------:R-:W-:-:S03]  /*25570*/  ISETP.GE.AND P0, PT, R231, 0x80, PT ;  /* 0x00000080e700780c */ /* 0x000fc60003f06270 */
[----:B------:R-:W0:Y:S06]  /*25580*/  LDGDEPBAR ;  /* 0x00000000000079af */ /* 0x000e2c0000000000 */
[----:B------:R-:W-:Y:S05]  /*25590*/  @!P1 BRA `(.L_x_7) ;  /* 0x0000010000e49947 */ /* 0x000fea0003800000 */
[----:B------:R-:W3:Y:S01]  /*255a0*/  LDL.LU.64 R116, [R1+0xd8] ;  /* 0x0000d80001747983 */ /* 0x000ee20000300a00 */
[----:B-----5:R-:W1:Y:S03]  /*255b0*/  LDC R2, c[0x0][0x3a0] ;  /* 0x0000e800ff027b82 */ /* 0x020e660000000800 */
[----:B------:R-:W4:Y:S01]  /*255c0*/  LDL.LU.64 R122, [R1+0xe0] ;  /* 0x0000e000017a7983 */ /* 0x000f220000300a00 */
[----:B--2---:R-:W-:Y:S02]  /*255d0*/  IMAD.MOV.U32 R7, RZ, RZ, R8 ;  /* 0x000000ffff077224 */ /* 0x004fe400078e0008 */
[----:B------:R-:W-:Y:S02]  /*255e0*/  IMAD.MOV.U32 R8, RZ, RZ, R9 ;  /* 0x000000ffff087224 */ /* 0x000fe400078e0009 */
[----:B------:R-:W-:Y:S02]  /*255f0*/  IMAD.MOV.U32 R9, RZ, RZ, R10 ;  /* 0x000000ffff097224 */ /* 0x000fe400078e000a */
[----:B------:R-:W-:-:S02]  /*25600*/  IMAD.MOV.U32 R10, RZ, RZ, R11 ;  /* 0x000000ffff0a7224 */ /* 0x000fc400078e000b */
[----:B------:R-:W-:Y:S02]  /*25610*/  IMAD.MOV.U32 R11, RZ, RZ, R12 ;  /* 0x000000ffff0b7224 */ /* 0x000fe400078e000c */
[----:B------:R-:W-:Y:S02]  /*25620*/  IMAD.MOV.U32 R12, RZ, RZ, R13 ;  /* 0x000000ffff0c7224 */ /* 0x000fe400078e000d */
[----:B------:R-:W-:Y:S02]  /*25630*/  IMAD.MOV.U32 R13, RZ, RZ, R14 ;  /* 0x000000ffff0d7224 */ /* 0x000fe400078e000e */
        /* <DEDUP_REMOVED lines=20> */
[----:B-1----:R-:W-:-:S02]  /*25780*/  VIADD R2, R2, 0x7f ;  /* 0x0000007f02027836 */ /* 0x002fc40000000000 */
[----:B------:R-:W-:Y:S02]  /*25790*/  IMAD.MOV.U32 R34, RZ, RZ, R35 ;  /* 0x000000ffff227224 */ /* 0x000fe400078e0023 */
[----:B------:R-:W-:Y:S01]  /*257a0*/  IMAD.MOV.U32 R35, RZ, RZ, R36 ;  /* 0x000000ffff237224 */ /* 0x000fe200078e0024 */
[----:B------:R-:W-:Y:S01]  /*257b0*/  SHF.R.S32.HI R5, RZ, 0x1f, R2 ;  /* 0x0000001fff057819 */ /* 0x000fe20000011402 */
[----:B------:R-:W-:Y:S02]  /*257c0*/  IMAD.MOV.U32 R36, RZ, RZ, R37 ;  /* 0x000000ffff247224 */ /* 0x000fe400078e0025 */
[----:B------:R-:W-:Y:S01]  /*257d0*/  IMAD.MOV.U32 R37, RZ, RZ, R38 ;  /* 0x000000ffff257224 */ /* 0x000fe200078e0026 */
[----:B------:R-:W-:Y:S01]  /*257e0*/  LEA.HI R5, R5, R2, RZ, 0x7 ;  /* 0x0000000205057211 */ /* 0x000fe200078f38ff */
        /* <DEDUP_REMOVED lines=10> */
[----:B------:R-:W-:Y:S01]  /*25890*/  IMAD.MOV.U32 R46, RZ, RZ, R47 ;  /* 0x000000ffff2e7224 */ /* 0x000fe200078e002f */
[----:B------:R-:W-:Y:S01]  /*258a0*/  STL.64 [R1+0xca0], R2 ;  /* 0x000ca00201007387 */ /* 0x000fe20000100a00 */
[----:B------:R-:W-:Y:S02]  /*258b0*/  IMAD.MOV.U32 R47, RZ, RZ, R48 ;  /* 0x000000ffff2f7224 */ /* 0x000fe400078e0030 */
[----:B------:R-:W-:Y:S01]  /*258c0*/  IMAD.MOV.U32 R48, RZ, RZ, R49 ;  /* 0x000000ffff307224 */ /* 0x000fe200078e0031 */
[----:B------:R-:W-:Y:S01]  /*258d0*/  STL.64 [R1+0xca8], R4 ;  /* 0x000ca80401007387 */ /* 0x000fe20000100a00 */
[----:B------:R-:W-:-:S02]  /*258e0*/  IMAD.MOV.U32 R49, RZ, RZ, R50 ;  /* 0x000000ffff317224 */ /* 0x000fc400078e0032 */
[----:B------:R-:W-:Y:S01]  /*258f0*/  IMAD.MOV.U32 R50, RZ, RZ, R51 ;  /* 0x000000ffff327224 */ /* 0x000fe200078e0033 */
[----:B------:R-:W-:Y:S01]  /*25900*/  STL.64 [R1+0xcb0], R6 ;  /* 0x000cb00601007387 */ /* 0x000fe20000100a00 */
[----:B------:R-:W-:Y:S02]  /*25910*/  IMAD.MOV.U32 R51, RZ, RZ, R52 ;  /* 0x000000ffff337224 */ /* 0x000fe400078e0034 */
[----:B------:R-:W-:Y:S01]  /*25920*/  IMAD.MOV.U32 R52, RZ, RZ, R53 ;  /* 0x000000ffff347224 */ /* 0x000fe200078e0035 */
[----:B------:R1:W-:Y:S01]  /*25930*/  STL.64 [R1+0xcb8], R8 ;  /* 0x000cb80801007387 */ /* 0x0003e20000100a00 */
[----:B------:R-:W-:-:S03]  /*25940*/  IMAD.MOV.U32 R53, RZ, RZ, R54 ;  /* 0x000000ffff357224 */ /* 0x000fc600078e0036 */
[----:B------:R-:W-:Y:S01]  /*25950*/  STL.64 [R1+0xcc0], R10 ;  /* 0x000cc00a01007387 */ /* 0x000fe20000100a00 */
[----:B------:R-:W-:-:S03]  /*25960*/  IMAD.MOV.U32 R54, RZ, RZ, R55 ;  /* 0x000000ffff367224 */ /* 0x000fc600078e0037 */
[----:B------:R-:W-:Y:S01]  /*25970*/  STL.64 [R1+0xcc8], R12 ;  /* 0x000cc80c01007387 */ /* 0x000fe20000100a00 */
[----:B------:R-:W-:-:S03]  /*25980*/  IMAD.MOV.U32 R55, RZ, RZ, R56 ;  /* 0x000000ffff377224 */ /* 0x000fc600078e0038 */
[----:B------:R-:W-:Y:S01]  /*25990*/  STL.64 [R1+0xcd0], R14 ;  /* 0x000cd00e01007387 */ /* 0x000fe20000100a00 */
[----:B------:R-:W-:-:S03]  /*259a0*/  IMAD.MOV.U32 R56, RZ, RZ, R57 ;  /* 0x000000ffff387224 */ /* 0x000fc600078e0039 */
[----:B------:R-:W-:Y:S01]  /*259b0*/  STL.64 [R1+0xcd8], R16 ;  /* 0x000cd81001007387 */ /* 0x000fe20000100a00 */
[----:B------:R-:W-:-:S03]  /*259c0*/  IMAD.MOV.U32 R57, RZ, RZ, R58 ;  /* 0x000000ffff397224 */ /* 0x000fc600078e003a */
[----:B------:R2:W-:Y:S01]  /*259d0*/  STL.64 [R1+0xce0], R18 ;  /* 0x000ce01201007387 */ /* 0x0005e20000100a00 */
[----:B------:R-:W-:-:S03]  /*259e0*/  IMAD.MOV.U32 R58, RZ, RZ, R59 ;  /* 0x000000ffff3a7224 */ /* 0x000fc600078e003b */
[----:B------:R-:W-:Y:S01]  /*259f0*/  STL.64 [R1+0xce8], R20 ;  /* 0x000ce81401007387 */ /* 0x000fe20000100a00 */
[----:B------:R-:W-:-:S03]  /*25a00*/  IMAD.MOV.U32 R59, RZ, RZ, R60 ;  /* 0x000000ffff3b7224 */ /* 0x000fc600078e003c */
[----:B------:R-:W-:Y:S01]  /*25a10*/  STL.64 [R1+0xcf0], R22 ;  /* 0x000cf01601007387 */ /* 0x000fe20000100a00 */
[----:B------:R-:W-:-:S03]  /*25a20*/  IMAD.MOV.U32 R60, RZ, RZ, R61 ;  /* 0x000000ffff3c7224 */ /* 0x000fc600078e003d */
[----:B------:R1:W-:Y:S01]  /*25a30*/  STL.64 [R1+0xcf8], R24 ;  /* 0x000cf81801007387 */ /* 0x0003e20000100a00 */
[----:B------:R-:W-:-:S03]  /*25a40*/  IMAD.MOV.U32 R61, RZ, RZ, R62 ;  /* 0x000000ffff3d7224 */ /* 0x000fc600078e003e */
[----:B------:R1:W-:Y:S01]  /*25a50*/  STL.64 [R1+0xd00], R26 ;  /* 0x000d001a01007387 */ /* 0x0003e20000100a00 */
        /* <DEDUP_REMOVED lines=9> */
[----:B------:R-:W2:Y:S01]  /*25af0*/  LDL.LU.64 R118, [R1+0x128] ;  /* 0x0001280001767983 */ /* 0x000ea20000300a00 */
[----:B------:R-:W-:-:S03]  /*25b00*/  IMAD.MOV.U32 R67, RZ, RZ, R68 ;  /* 0x000000ffff437224 */ /* 0x000fc600078e0044 */
[----:B------:R-:W2:Y:S01]  /*25b10*/  LDL.LU.64 R108, [R1+0x130] ;  /* 0x00013000016c7983 */ /* 0x000ea20000300a00 */
[----:B------:R-:W-:-:S03]  /*25b20*/  IMAD.MOV.U32 R68, RZ, RZ, R69 ;  /* 0x000000ffff447224 */ /* 0x000fc600078e0045 */
[----:B------:R-:W2:Y:S04]  /*25b30*/  LDL.LU.64 R114, [R1+0x118] ;  /* 0x0001180001727983 */ /* 0x000ea80000300a00 */
[----:B------:R-:W2:Y:S04]  /*25b40*/  LDL.LU.64 R120, [R1+0x120] ;  /* 0x0001200001787983 */ /* 0x000ea80000300a00 */
[----:B------:R-:W2:Y:S01]  /*25b50*/  LDL.LU.64 R110, [R1+0x100] ;  /* 0x00010000016e7983 */ /* 0x000ea20000300a00 */
[----:B-1----:R-:W-:Y:S02]  /*25b60*/  IMAD.MOV.U32 R8, RZ, RZ, R234 ;  /* 0x000000ffff087224 */ /* 0x002fe400078e00ea */
[----:B------:R-:W-:-:S02]  /*25b70*/  IMAD.MOV.U32 R9, RZ, RZ, R235 ;  /* 0x000000ffff097224 */ /* 0x000fc400078e00eb */
[----:B---3--:R-:W-:Y:S02]  /*25b80*/  IMAD.MOV.U32 R69, RZ, RZ, R116 ;  /* 0x000000ffff457224 */ /* 0x008fe400078e0074 */
[----:B------:R-:W-:Y:S02]  /*25b90*/  IMAD.MOV.U32 R70, RZ, RZ, R117 ;  /* 0x000000ffff467224 */ /* 0x000fe400078e0075 */
[----:B----4-:R-:W-:Y:S01]  /*25ba0*/  IMAD.MOV.U32 R71, RZ, RZ, R122 ;  /* 0x000000ffff477224 */ /* 0x010fe200078e007a */
[----:B------:R-:W3:Y:S01]  /*25bb0*/  LDL.LU.64 R116, [R1+0x110] ;  /* 0x0001100001747983 */ /* 0x000ee20000300a00 */
[----:B------:R-:W-:-:S03]  /*25bc0*/  IMAD.MOV.U32 R72, RZ, RZ, R123 ;  /* 0x000000ffff487224 */ /* 0x000fc600078e007b */
[----:B------:R-:W4:Y:S04]  /*25bd0*/  LDL.LU.64 R122, [R1+0xf8] ;  /* 0x0000f800017a7983 */ /* 0x000f280000300a00 */
[----:B------:R-:W-:Y:S04]  /*25be0*/  STL [R1+0x5ec], R194 ;  /* 0x0005ecc201007387 */ /* 0x000fe80000100800 */
[----:B------:R-:W-:Y:S04]  /*25bf0*/  STL [R1+0x5f4], R174 ;  /* 0x0005f4ae01007387 */ /* 0x000fe80000100800 */
[----:B------:R-:W-:Y:S04]  /*25c00*/  STL [R1+0x5f0], R175 ;  /* 0x0005f0af01007387 */ /* 0x000fe80000100800 */
[----:B------:R-:W-:Y:S04]  /*25c10*/  STL [R1+0x5fc], R176 ;  /* 0x0005fcb001007387 */ /* 0x000fe80000100800 */
[----:B------:R-:W-:Y:S04]  /*25c20*/  STL [R1+0x5f8], R177 ;  /* 0x0005f8b101007387 */ /* 0x000fe80000100800 */
[----:B------:R-:W-:Y:S04]  /*25c30*/  STL [R1+0x604], R170 ;  /* 0x000604aa01007387 */ /* 0x000fe80000100800 */
[----:B------:R-:W-:Y:S04]  /*25c40*/  STL [R1+0x600], R171 ;  /* 0x000600ab01007387 */ /* 0x000fe80000100800 */
[----:B------:R-:W-:Y:S04]  /*25c50*/  STL [R1+0x60c], R168 ;  /* 0x00060ca801007387 */ /* 0x000fe80000100800 */
[----:B------:R1:W-:Y:S04]  /*25c60*/  STL [R1+0x608], R169 ;  /* 0x000608a901007387 */ /* 0x0003e80000100800 */
[----:B------:R-:W-:Y:S04]  /*25c70*/  STL [R1+0x614], R172 ;  /* 0x000614ac01007387 */ /* 0x000fe80000100800 */
[----:B------:R-:W-:Y:S04]  /*25c80*/  STL [R1+0x610], R173 ;  /* 0x000610ad01007387 */ /* 0x000fe80000100800 */
[----:B------:R-:W-:Y:S04]  /*25c90*/  STL [R1+0x61c], R140 ;  /* 0x00061c8c01007387 */ /* 0x000fe80000100800 */
[----:B------:R-:W-:Y:S04]  /*25ca0*/  STL [R1+0x618], R141 ;  /* 0x0006188d01007387 */ /* 0x000fe80000100800 */
[----:B------:R1:W-:Y:S04]  /*25cb0*/  STL [R1+0x624], R128 ;  /* 0x0006248001007387 */ /* 0x0003e80000100800 */
[----:B------:R1:W-:Y:S04]  /*25cc0*/  STL [R1+0x620], R129 ;  /* 0x0006208101007387 */ /* 0x0003e80000100800 */
[----:B------:R1:W-:Y:S04]  /*25cd0*/  STL [R1+0x628], R124 ;  /* 0x0006287c01007387 */ /* 0x0003e80000100800 */
[----:B------:R1:W-:Y:S04]  /*25ce0*/  STL [R1+0x5e8], R126 ;  /* 0x0005e87e01007387 */ /* 0x0003e80000100800 */
[----:B------:R-:W3:Y:S04]  /*25cf0*/  LDL.LU.64 R4, [R1+0x218] ;  /* 0x0002180001047983 */ /* 0x000ee80000300a00 */
[----:B------:R-:W3:Y:S04]  /*25d00*/  LDL.LU.64 R6, [R1+0x238] ;  /* 0x0002380001067983 */ /* 0x000ee80000300a00 */
[----:B--2---:R-:W2:Y:S04]  /*25d10*/  LDL.LU.64 R18, [R1+0x20] ;  /* 0x0000200001127983 */ /* 0x004ea80000300a00 */
[----:B------:R-:W2:Y:S04]  /*25d20*/  LDL.LU.64 R24, [R1] ;  /* 0x0000000001187983 */ /* 0x000ea80000300a00 */
[----:B------:R-:W2:Y:S04]  /*25d30*/  LDL.LU.64 R20, [R1+0x68] ;  /* 0x0000680001147983 */ /* 0x000ea80000300a00 */
[----:B------:R-:W2:Y:S04]  /*25d40*/  LDL.LU.64 R12, [R1+0x1c8] ;  /* 0x0001c800010c7983 */ /* 0x000ea80000300a00 */
[----:B------:R-:W2:Y:S04]  /*25d50*/  LDL.LU.64 R230, [R1+0x170] ;  /* 0x0001700001e67983 */ /* 0x000ea80000300a00 */
[----:B------:R-:W2:Y:S04]  /*25d60*/  LDL.LU.64 R22, [R1+0x138] ;  /* 0x0001380001167983 */ /* 0x000ea80000300a00 */
[----:B------:R-:W2:Y:S04]  /*25d70*/  LDL.LU.64 R10, [R1+0x8] ;  /* 0x00000800010a7983 */ /* 0x000ea80000300a00 */
[----:B------:R-:W2:Y:S04]  /*25d80*/  LDL.LU.64 R234, [R1+0x158] ;  /* 0x0001580001ea7983 */ /* 0x000ea80000300a00 */
[----:B------:R-:W1:Y:S01]  /*25d90*/  LDL.LU.64 R26, [R1+0x140] ;  /* 0x00014000011a7983 */ /* 0x000e620000300a00 */
        /* <DEDUP_REMOVED lines=14> */
[----:B--2---:R-:W-:Y:S02]  /*25e80*/  IMAD.MOV.U32 R167, RZ, RZ, R234 ;  /* 0x000000ffffa77224 */ /* 0x004fe400078e00ea */
[----:B------:R-:W-:Y:S02]  /*25e90*/  IMAD.MOV.U32 R166, RZ, RZ, R235 ;  /* 0x000000ffffa67224 */ /* 0x000fe400078e00eb */
[----:B------:R-:W2:Y:S04]  /*25ea0*/  LDL.LU.64 R234, [R1+0x188] ;  /* 0x0001880001ea7983 */ /* 0x000ea80000300a00 */
[----:B------:R-:W3:Y:S04]  /*25eb0*/  LDL.LU.64 R30, [R1+0x168] ;  /* 0x00016800011e7983 */ /* 0x000ee80000300a00 */
[----:B------:R-:W3:Y:S01]  /*25ec0*/  LDL.LU.64 R28, [R1+0x150] ;  /* 0x00015000011c7983 */ /* 0x000ee20000300a00 */
[----:B-1----:R-:W-:-:S02]  /*25ed0*/  IMAD.MOV.U32 R169, RZ, RZ, R26 ;  /* 0x000000ffffa97224 */ /* 0x002fc400078e001a */
[----:B------:R-:W-:Y:S02]  /*25ee0*/  IMAD.MOV.U32 R168, RZ, RZ, R27 ;  /* 0x000000ffffa87224 */ /* 0x000fe400078e001b */
[----:B------:R-:W4:Y:S01]  /*25ef0*/  LDL.LU.64 R26, [R1+0xe8] ;  /* 0x0000e800011a7983 */ /* 0x000f220000300a00 */
        /* <DEDUP_REMOVED lines=14> */
[----:B--2---:R-:W-:Y:S02]  /*25fe0*/  IMAD.MOV.U32 R183, RZ, RZ, R234 ;  /* 0x000000ffffb77224 */ /* 0x004fe400078e00ea */
[----:B------:R-:W-:Y:S02]  /*25ff0*/  IMAD.MOV.U32 R182, RZ, RZ, R235 ;  /* 0x000000ffffb67224 */ /* 0x000fe400078e00eb */
[----:B------:R-:W2:Y:S04]  /*26000*/  LDL.LU.64 R234, [R1+0x1b8] ;  /* 0x0001b80001ea7983 */ /* 0x000ea80000300a00 */
[----:B------:R-:W2:Y:S01]  /*26010*/  LDL.LU.64 R32, [R1+0x198] ;  /* 0x0001980001207983 */ /* 0x000ea20000300a00 */
[----:B---3--:R-:W-:-:S02]  /*26020*/  IMAD.MOV.U32 R185, RZ, RZ, R30 ;  /* 0x000000ffffb97224 */ /* 0x008fc400078e001e */
[----:B------:R-:W-:Y:S02]  /*26030*/  IMAD.MOV.U32 R184, RZ, RZ, R31 ;  /* 0x000000ffffb87224 */ /* 0x000fe400078e001f */
[----:B------:R-:W3:Y:S01]  /*26040*/  LDL.LU.64 R30, [R1+0x178] ;  /* 0x00017800011e7983 */ /* 0x000ee20000300a00 */
[----:B------:R-:W-:Y:S02]  /*26050*/  IMAD.MOV.U32 R187, RZ, RZ, R28 ;  /* 0x000000ffffbb7224 */ /* 0x000fe400078e001c */
[----:B------:R-:W-:Y:S02]  /*26060*/  IMAD.MOV.U32 R186, RZ, RZ, R29 ;  /* 0x000000ffffba7224 */ /* 0x000fe400078e001d */
[----:B------:R-:W3:Y:S01]  /*26070*/  LDL.LU.64 R28, [R1+0x108] ;  /* 0x00010800011c7983 */ /* 0x000ee20000300a00 */
[----:B------:R-:W-:Y:S02]  /*26080*/  IMAD.MOV.U32 R85, RZ, RZ, R188 ;  /* 0x000000ffff557224 */ /* 0x000fe400078e00bc */
[----:B------:R-:W-:-:S02]  /*26090*/  IMAD.MOV.U32 R86, RZ, RZ, R189 ;  /* 0x000000ffff567224 */ /* 0x000fc400078e00bd */
[----:B----4-:R-:W-:Y:S02]  /*260a0*/  IMAD.MOV.U32 R189, RZ, RZ, R26 ;  /* 0x000000ffffbd7224 */ /* 0x010fe400078e001a */
[----:B------:R-:W-:Y:S02]  /*260b0*/  IMAD.MOV.U32 R188, RZ, RZ, R27 ;  /* 0x000000ffffbc7224 */ /* 0x000fe400078e001b */
[----:B------:R-:W4:Y:S01]  /*260c0*/  LDL.LU.64 R26, [R1+0xf0] ;  /* 0x0000f000011a7983 */ /* 0x000f220000300a00 */
        /* <DEDUP_REMOVED lines=15> */
[----:B--2---:R-:W-:-:S02]  /*261c0*/  IMAD.MOV.U32 R200, RZ, RZ, R234 ;  /* 0x000000ffffc87224 */ /* 0x004fc400078e00ea */
[----:B------:R-:W-:Y:S02]  /*261d0*/  IMAD.MOV.U32 R199, RZ, RZ, R235 ;  /* 0x000000ffffc77224 */ /* 0x000fe400078e00eb */
[----:B------:R-:W2:Y:S01]  /*261e0*/  LDL.LU.64 R234, [R1+0x200] ;  /* 0x0002000001ea7983 */ /* 0x000ea20000300a00 */
[----:B------:R-:W-:Y:S02]  /*261f0*/  IMAD.MOV.U32 R202, RZ, RZ, R32 ;  /* 0x000000ffffca7224 */ /* 0x000fe400078e0020 */
[----:B------:R-:W-:Y:S02]  /*26200*/  IMAD.MOV.U32 R201, RZ, RZ, R33 ;  /* 0x000000ffffc97224 */ /* 0x000fe400078e0021 */
[----:B------:R-:W2:Y:S01]  /*26210*/  LDL.LU.64 R32, [R1+0x1c0] ;  /* 0x0001c00001207983 */ /* 0x000ea20000300a00 */
[----:B---3--:R-:W-:Y:S02]  /*26220*/  IMAD.MOV.U32 R204, RZ, RZ, R30 ;  /* 0x000000ffffcc7224 */ /* 0x008fe400078e001e */
[----:B------:R-:W-:-:S02]  /*26230*/  IMAD.MOV.U32 R203, RZ, RZ, R31 ;  /* 0x000000ffffcb7224 */ /* 0x000fc400078e001f */
[----:B------:R-:W3:Y:S01]  /*26240*/  LDL.LU.64 R30, [R1+0x1a8] ;  /* 0x0001a800011e7983 */ /* 0x000ee20000300a00 */
[----:B------:R-:W-:Y:S02]  /*26250*/  IMAD.MOV.U32 R78, RZ, RZ, R205 ;  /* 0x000000ffff4e7224 */ /* 0x000fe400078e00cd */
[----:B------:R-:W-:Y:S02]  /*26260*/  IMAD.MOV.U32 R79, RZ, RZ, R206 ;  /* 0x000000ffff4f7224 */ /* 0x000fe400078e00ce */
[----:B------:R-:W-:Y:S02]  /*26270*/  IMAD.MOV.U32 R206, RZ, RZ, R28 ;  /* 0x000000ffffce7224 */ /* 0x000fe400078e001c */
[----:B------:R-:W-:Y:S02]  /*26280*/  IMAD.MOV.U32 R205, RZ, RZ, R29 ;  /* 0x000000ffffcd7224 */ /* 0x000fe400078e001d */
[----:B------:R-:W3:Y:S01]  /*26290*/  LDL.LU.64 R28, [R1+0x160] ;  /* 0x00016000011c7983 */ /* 0x000ee20000300a00 */
[----:B------:R-:W-:-:S02]  /*262a0*/  IMAD.MOV.U32 R80, RZ, RZ, R207 ;  /* 0x000000ffff507224 */ /* 0x000fc400078e00cf */
[----:B------:R-:W-:Y:S02]  /*262b0*/  IMAD.MOV.U32 R175, RZ, RZ, R208 ;  /* 0x000000ffffaf7224 */ /* 0x000fe400078e00d0 */
[----:B----4-:R-:W-:Y:S02]  /*262c0*/  IMAD.MOV.U32 R208, RZ, RZ, R26 ;  /* 0x000000ffffd07224 */ /* 0x010fe400078e001a */
[----:B------:R-:W-:Y:S02]  /*262d0*/  IMAD.MOV.U32 R207, RZ, RZ, R27 ;  /* 0x000000ffffcf7224 */ /* 0x000fe400078e001b */
[----:B------:R-:W4:Y:S01]  /*262e0*/  LDL.LU.64 R26, [R1+0x148] ;  /* 0x00014800011a7983 */ /* 0x000f220000300a00 */
        /* <DEDUP_REMOVED lines=24> */
[----:B------:R-:W-:Y:S01]  /*26470*/  IMAD.MOV.U32 R115, RZ, RZ, R122 ;  /* 0x000000ffff737224 */ /* 0x000fe200078e007a */
[----:B------:R-:W3:Y:S01]  /*26480*/  LDL.LU.64 R34, [R1+0x1a0] ;  /* 0x0001a00001227983 */ /* 0x000ee20000300a00 */
[----:B------:R-:W-:Y:S02]  /*26490*/  IMAD.MOV.U32 R75, RZ, RZ, R214 ;  /* 0x000000ffff4b7224 */ /* 0x000fe400078e00d6 */
[----:B------:R-:W-:Y:S02]  /*264a0*/  IMAD.MOV.U32 R122, RZ, RZ, R193 ;  /* 0x000000ffff7a7224 */ /* 0x000fe400078e00c1 */
[----:B------:R-:W-:Y:S02]  /*264b0*/  IMAD.MOV.U32 R193, RZ, RZ, R221 ;  /* 0x000000ffffc17224 */ /* 0x000fe400078e00dd */
[----:B------:R-:W-:-:S02]  /*264c0*/  IMAD.MOV.U32 R214, RZ, RZ, R222 ;  /* 0x000000ffffd67224 */ /* 0x000fc400078e00de */
[----:B------:R-:W-:Y:S02]  /*264d0*/  IMAD.MOV.U32 R222, RZ, RZ, R28 ;  /* 0x000000ffffde7224 */ /* 0x000fe400078e001c */
[----:B------:R-:W-:Y:S02]  /*264e0*/  IMAD.MOV.U32 R221, RZ, RZ, R29 ;  /* 0x000000ffffdd7224 */ /* 0x000fe400078e001d */
[----:B------:R-:W3:Y:S01]  /*264f0*/  LDL.LU.64 R28, [R1+0x190] ;  /* 0x00019000011c7983 */ /* 0x000ee20000300a00 */
[----:B------:R-:W-:Y:S02]  /*26500*/  IMAD.MOV.U32 R73, RZ, RZ, R212 ;  /* 0x000000ffff497224 */ /* 0x000fe400078e00d4 */
[----:B------:R-:W-:Y:S02]  /*26510*/  IMAD.MOV.U32 R74, RZ, RZ, R213 ;  /* 0x000000ffff4a7224 */ /* 0x000fe400078e00d5 */
[----:B------:R-:W-:Y:S02]  /*26520*/  IMAD.MOV.U32 R212, RZ, RZ, R224 ;  /* 0x000000ffffd47224 */ /* 0x000fe400078e00e0 */
[----:B------:R-:W-:-:S02]  /*26530*/  IMAD.MOV.U32 R213, RZ, RZ, R223 ;  /* 0x000000ffffd57224 */ /* 0x000fc400078e00df */
[----:B----4-:R-:W-:Y:S02]  /*26540*/  IMAD.MOV.U32 R224, RZ, RZ, R26 ;  /* 0x000000ffffe07224 */ /* 0x010fe400078e001a */
[----:B------:R-:W-:Y:S02]  /*26550*/  IMAD.MOV.U32 R223, RZ, RZ, R27 ;  /* 0x000000ffffdf7224 */ /* 0x000fe400078e001b */
[----:B------:R-:W-:Y:S02]  /*26560*/  IMAD.MOV.U32 R26, RZ, RZ, R24 ;  /* 0x000000ffff1a7224 */ /* 0x000fe400078e0018 */
[----:B------:R-:W-:Y:S02]  /*26570*/  IMAD.MOV.U32 R27, RZ, RZ, R25 ;  /* 0x000000ffff1b7224 */ /* 0x000fe400078e0019 */
[----:B------:R-:W4:Y:S01]  /*26580*/  LDL.LU.64 R24, [R1+0x298] ;  /* 0x0002980001187983 */ /* 0x000f220000300a00 */
        /* <DEDUP_REMOVED lines=18> */
[----:B--2---:R-:W-:Y:S02]  /*266b0*/  IMAD.MOV.U32 R232, RZ, RZ, R234 ;  /* 0x000000ffffe87224 */ /* 0x004fe400078e00ea */
[----:B------:R-:W-:-:S02]  /*266c0*/  IMAD.MOV.U32 R234, RZ, RZ, R32 ;  /* 0x000000ffffea7224 */ /* 0x000fc400078e0020 */
[----:B------:R-:W-:Y:S02]  /*266d0*/  IMAD.MOV.U32 R233, RZ, RZ, R33 ;  /* 0x000000ffffe97224 */ /* 0x000fe400078e0021 */
[----:B------:R-:W2:Y:S01]  /*266e0*/  LDL.LU.64 R32, [R1+0x248] ;  /* 0x0002480001207983 */ /* 0x000ea20000300a00 */
[----:B------:R-:W-:Y:S02]  /*266f0*/  IMAD.MOV.U32 R231, RZ, RZ, R235 ;  /* 0x000000ffffe77224 */ /* 0x000fe400078e00eb */
[----:B---3--:R-:W-:Y:S01]  /*26700*/  IMAD.MOV.U32 R236, RZ, RZ, R30 ;  /* 0x000000ffffec7224 */ /* 0x008fe200078e001e */
[----:B------:R-:W3:Y:S01]  /*26710*/  LDL.LU.64 R126, [R1+0x210] ;  /* 0x00021000017e7983 */ /* 0x000ee20000300a00 */
[----:B------:R-:W-:-:S03]  /*26720*/  IMAD.MOV.U32 R235, RZ, RZ, R31 ;  /* 0x000000ffffeb7224 */ /* 0x000fc600078e001f */
[----:B------:R-:W3:Y:S01]  /*26730*/  LDL.LU.64 R30, [R1+0x1e0] ;  /* 0x0001e000011e7983 */ /* 0x000ee20000300a00 */
        /* <DEDUP_REMOVED lines=18> */
[----:B------:R-:W3:Y:S01]  /*26860*/  LDL.LU.64 R34, [R1+0x1b0] ;  /* 0x0001b00001227983 */ /* 0x000ee20000300a00 */
[----:B------:R-:W-:Y:S02]  /*26870*/  IMAD.MOV.U32 R88, RZ, RZ, R191 ;  /* 0x000000ffff587224 */ /* 0x000fe400078e00bf */
[----:B------:R-:W-:Y:S02]  /*26880*/  IMAD.MOV.U32 R173, RZ, RZ, R240 ;  /* 0x000000ffffad7224 */ /* 0x000fe400078e00f0 */
[----:B------:R-:W-:Y:S02]  /*26890*/  IMAD.MOV.U32 R191, RZ, RZ, R239 ;  /* 0x000000ffffbf7224 */ /* 0x000fe400078e00ef */
[----:B------:R-:W-:Y:S02]  /*268a0*/  IMAD.MOV.U32 R240, RZ, RZ, R28 ;  /* 0x000000fffff07224 */ /* 0x000fe400078e001c */
[----:B------:R-:W-:Y:S02]  /*268b0*/  IMAD.MOV.U32 R239, RZ, RZ, R29 ;  /* 0x000000ffffef7224 */ /* 0x000fe400078e001d */
[----:B------:R-:W3:Y:S01]  /*268c0*/  LDL.LU.64 R28, [R1+0x180] ;  /* 0x00018000011c7983 */ /* 0x000ee20000300a00 */
[----:B------:R-:W-:-:S02]  /*268d0*/  IMAD.MOV.U32 R16, RZ, RZ, R138 ;  /* 0x000000ffff107224 */ /* 0x000fc400078e008a */
        /* <DEDUP_REMOVED lines=26> */
[----:B--2---:R-:W-:Y:S02]  /*26a80*/  IMAD.MOV.U32 R250, RZ, RZ, R32 ;  /* 0x000000fffffa7224 */ /* 0x004fe400078e0020 */
[----:B------:R-:W-:Y:S02]  /*26a90*/  IMAD.MOV.U32 R249, RZ, RZ, R33 ;  /* 0x000000fffff97224 */ /* 0x000fe400078e0021 */
[----:B------:R-:W2:Y:S01]  /*26aa0*/  LDL.LU.64 R32, [R1+0x250] ;  /* 0x0002500001207983 */ /* 0x000ea20000300a00 */
[----:B------:R-:W-:Y:S02]  /*26ab0*/  IMAD.MOV.U32 R17, RZ, RZ, R139 ;  /* 0x000000ffff117224 */ /* 0x000fe400078e008b */
[----:B------:R-:W-:Y:S02]  /*26ac0*/  IMAD.MOV.U32 R139, RZ, RZ, R152 ;  /* 0x000000ffff8b7224 */ /* 0x000fe400078e0098 */
[----:B------:R-:W-:Y:S01]  /*26ad0*/  IMAD.MOV.U32 R152, RZ, RZ, R245 ;  /* 0x000000ffff987224 */ /* 0x000fe200078e00f5 */
[----:B---3--:R1:W-:Y:S01]  /*26ae0*/  STL [R1+0x4], R30 ;  /* 0x0000041e01007387 */ /* 0x0083e20000100800 */
[----:B------:R-:W-:-:S02]  /*26af0*/  IMAD.MOV.U32 R245, RZ, RZ, R251 ;  /* 0x000000fffff57224 */ /* 0x000fc400078e00fb */
[----:B------:R-:W-:Y:S02]  /*26b00*/  IMAD.MOV.U32 R252, RZ, RZ, R126 ;  /* 0x000000fffffc7224 */ /* 0x000fe400078e007e */
[----:B------:R-:W-:Y:S02]  /*26b10*/  IMAD.MOV.U32 R251, RZ, RZ, R127 ;  /* 0x000000fffffb7224 */ /* 0x000fe400078e007f */
[----:B------:R-:W3:Y:S01]  /*26b20*/  LDL.LU.64 R126, [R1+0x220] ;  /* 0x00022000017e7983 */ /* 0x000ee20000300a00 */
[----:B------:R-:W-:Y:S02]  /*26b30*/  IMAD.MOV.U32 R87, RZ, RZ, R190 ;  /* 0x000000ffff577224 */ /* 0x000fe400078e00be */
[----:B------:R-:W-:Y:S02]  /*26b40*/  IMAD.MOV.U32 R190, RZ, RZ, R31 ;  /* 0x000000ffffbe7224 */ /* 0x000fe400078e001f */
[----:B-1----:R-:W3:Y:S04]  /*26b50*/  LDL.LU.64 R30, [R1+0x1e8] ;  /* 0x0001e800011e7983 */ /* 0x002ee80000300a00 */
[----:B------:R1:W-:Y:S02]  /*26b60*/  STL [R1], R190 ;  /* 0x000000be01007387 */ /* 0x0003e40000100800 */
[----:B-1----:R-:W-:-:S02]  /*26b70*/  IMAD.MOV.U32 R190, RZ, RZ, R35 ;  /* 0x000000ffffbe7224 */ /* 0x002fc400078e0023 */
[----:B------:R1:W-:Y:S04]  /*26b80*/  STL [R1+0xc], R34 ;  /* 0x00000c2201007387 */ /* 0x0003e80000100800 */
[----:B-1----:R1:W5:Y:S04]  /*26b90*/  LDL.LU.64 R34, [R1+0xd20] ;  /* 0x000d200001227983 */ /* 0x0023680000300a00 */
[----:B------:R1:W-:Y:S04]  /*26ba0*/  STL [R1+0x14], R28 ;  /* 0x0000141c01007387 */ /* 0x0003e80000100800 */
[----:B------:R-:W-:Y:S04]  /*26bb0*/  STL [R1+0x8], R190 ;  /* 0x000008be01007387 */ /* 0x000fe80000100800 */
[----:B------:R1:W-:Y:S02]  /*26bc0*/  STL [R1+0x1c], R18 ;  /* 0x00001c1201007387 */ /* 0x0003e40000100800 */
[----:B-1----:R-:W-:-:S05]  /*26bd0*/  IMAD.MOV.U32 R28, RZ, RZ, R29 ;  /* 0x000000ffff1c7224 */ /* 0x002fca00078e001d */
[----:B------:R-:W-:Y:S01]  /*26be0*/  STL [R1+0x10], R28 ;  /* 0x0000101c01007387 */ /* 0x000fe20000100800 */
[----:B------:R-:W-:-:S03]  /*26bf0*/  IMAD.MOV.U32 R18, RZ, RZ, R19 ;  /* 0x000000ffff127224 */ /* 0x000fc600078e0013 */
[----:B------:R-:W-:Y:S04]  /*26c00*/  STL [R1+0x24], R8 ;  /* 0x0000240801007387 */ /* 0x000fe80000100800 */
[----:B------:R1:W-:Y:S04]  /*26c10*/  STL [R1+0x18], R18 ;  /* 0x0000181201007387 */ /* 0x0003e80000100800 */
[----:B-1----:R-:W3:Y:S01]  /*26c20*/  LDL.LU.64 R18, [R1+0x330] ;  /* 0x0003300001127983 */ /* 0x002ee20000300a00 */
[----:B------:R-:W-:-:S03]  /*26c30*/  IMAD.MOV.U32 R8, RZ, RZ, R9 ;  /* 0x000000ffff087224 */ /* 0x000fc600078e0009 */
[----:B------:R-:W-:Y:S04]  /*26c40*/  STL [R1+0x2c], R26 ;  /* 0x00002c1a01007387 */ /* 0x000fe80000100800 */
[----:B------:R1:W-:Y:S04]  /*26c50*/  STL [R1+0x20], R8 ;  /* 0x0000200801007387 */ /* 0x0003e80000100800 */
[----:B-1----:R-:W3:Y:S01]  /*26c60*/  LDL.LU.64 R8, [R1+0x2d0] ;  /* 0x0002d00001087983 */ /* 0x002ee20000300a00 */
[----:B------:R-:W-:-:S03]  /*26c70*/  IMAD.MOV.U32 R26, RZ, RZ, R27 ;  /* 0x000000ffff1a7224 */ /* 0x000fc600078e001b */
[----:B----4-:R1:W-:Y:S04]  /*26c80*/  STL [R1+0x34], R24 ;  /* 0x0000341801007387 */ /* 0x0103e80000100800 */
[----:B------:R4:W-:Y:S04]  /*26c90*/  STL [R1+0x28], R26 ;  /* 0x0000281a01007387 */ /* 0x0009e80000100800 */
[----:B------:R-:W3:Y:S01]  /*26ca0*/  LDL.LU.64 R28, [R1+0x290] ;  /* 0x00029000011c7983 */ /* 0x000ee20000300a00 */
[----:B-1----:R-:W-:-:S03]  /*26cb0*/  IMAD.MOV.U32 R24, RZ, RZ, R25 ;  /* 0x000000ffff187224 */ /* 0x002fc600078e0019 */
[----:B----4-:R-:W4:Y:S04]  /*26cc0*/  LDL.LU.64 R26, [R1+0x260] ;  /* 0x00026000011a7983 */ /* 0x010f280000300a00 */
[----:B------:R1:W-:Y:S04]  /*26cd0*/  STL [R1+0x30], R24 ;  /* 0x0000301801007387 */ /* 0x0003e80000100800 */
[----:B--2---:R2:W-:Y:S04]  /*26ce0*/  STL [R1+0x3c], R32 ;  /* 0x00003c2001007387 */ /* 0x0045e80000100800 */
[----:B-1----:R-:W4:Y:S01]  /*26cf0*/  LDL.LU.64 R24, [R1+0x228] ;  /* 0x0002280001187983 */ /* 0x002f220000300a00 */
[----:B------:R-:W-:-:S03]  /*26d00*/  IMAD.MOV.U32 R190, RZ, RZ, R33 ;  /* 0x000000ffffbe7224 */ /* 0x000fc600078e0021 */
[----:B--2---:R1:W5:Y:S04]  /*26d10*/  LDL.LU.64 R32, [R1+0xd18] ;  /* 0x000d180001207983 */ /* 0x0043680000300a00 */
[----:B------:R-:W-:Y:S04]  /*26d20*/  STL [R1+0x38], R190 ;  /* 0x000038be01007387 */ /* 0x000fe80000100800 */
[----:B---3--:R2:W-:Y:S02]  /*26d30*/  STL [R1+0x44], R126 ;  /* 0x0000447e01007387 */ /* 0x0085e40000100800 */
[----:B--2---:R-:W-:-:S05]  /*26d40*/  IMAD.MOV.U32 R126, RZ, RZ, R127 ;  /* 0x000000ffff7e7224 */ /* 0x004fca00078e007f */
[----:B------:R-:W-:Y:S04]  /*26d50*/  STL [R1+0x40], R126 ;  /* 0x0000407e01007387 */ /* 0x000fe80000100800 */
[----:B------:R2:W-:Y:S02]  /*26d60*/  STL [R1+0x4c], R30 ;  /* 0x00004c1e01007387 */ /* 0x0005e40000100800 */
[----:B--2---:R-:W-:-:S05]  /*26d70*/  IMAD.MOV.U32 R30, RZ, RZ, R31 ;  /* 0x000000ffff1e7224 */ /* 0x004fca00078e001f */
[----:B------:R2:W-:Y:S04]  /*26d80*/  STL [R1+0x48], R30 ;  /* 0x0000481e01007387 */ /* 0x0005e80000100800 */
[----:B------:R3:W-:Y:S01]  /*26d90*/  STL [R1+0x54], R12 ;  /* 0x0000540c01007387 */ /* 0x0007e20000100800 */
[----:B--2---:R-:W-:-:S03]  /*26da0*/  IMAD.MOV.U32 R30, RZ, RZ, R13 ;  /* 0x000000ffff1e7224 */ /* 0x004fc600078e000d */
[----:B---3--:R-:W2:Y:S04]  /*26db0*/  LDL.LU.64 R12, [R1+0x378] ;  /* 0x00037800010c7983 */ /* 0x008ea80000300a00 */
[----:B------:R3:W-:Y:S04]  /*26dc0*/  STL [R1+0x50], R30 ;  /* 0x0000501e01007387 */ /* 0x0007e80000100800 */
[----:B------:R1:W-:Y:S01]  /*26dd0*/  STL [R1+0x5c], R10 ;  /* 0x00005c0a01007387 */ /* 0x0003e20000100800 */
[----:B---3--:R-:W-:-:S03]  /*26de0*/  IMAD.MOV.U32 R30, RZ, RZ, R11 ;  /* 0x000000ffff1e7224 */ /* 0x008fc600078e000b */
[----:B-1----:R-:W3:Y:S04]  /*26df0*/  LDL.LU.64 R10, [R1+0x320] ;  /* 0x00032000010a7983 */ /* 0x002ee80000300a00 */
[----:B------:R1:W-:Y:S04]  /*26e00*/  STL [R1+0x58], R30 ;  /* 0x0000581e01007387 */ /* 0x0003e80000100800 */
[----:B------:R1:W-:Y:S02]  /*26e10*/  STL [R1+0x64], R20 ;  /* 0x0000641401007387 */ /* 0x0003e40000100800 */
[----:B-1----:R-:W-:-:S02]  /*26e20*/  IMAD.MOV.U32 R30, RZ, RZ, R21 ;  /* 0x000000ffff1e7224 */ /* 0x002fc400078e0015 */
[----:B------:R-:W3:Y:S04]  /*26e30*/  LDL.LU.64 R20, [R1+0x2c8] ;  /* 0x0002c80001147983 */ /* 0x000ee80000300a00 */
        /* <DEDUP_REMOVED lines=8> */
[----:B------:R-:W-:Y:S04]  /*26ec0*/  STL [R1+0x70], R30 ;  /* 0x0000701e01007387 */ /* 0x000fe80000100800 */
[----:B------:R1:W-:Y:S02]  /*26ed0*/  STL [R1+0x7c], R28 ;  /* 0x00007c1c01007387 */ /* 0x0003e40000100800 */
[----:B-1----:R-:W-:-:S05]  /*26ee0*/  IMAD.MOV.U32 R28, RZ, RZ, R29 ;  /* 0x000000ffff1c7224 */ /* 0x002fca00078e001d */
[----:B------:R-:W-:Y:S04]  /*26ef0*/  STL [R1+0x78], R28 ;  /* 0x0000781c01007387 */ /* 0x000fe80000100800 */
[----:B----4-:R1:W-:Y:S02]  /*26f00*/  STL [R1+0x84], R26 ;  /* 0x0000841a01007387 */ /* 0x0103e40000100800 */
[----:B-1----:R-:W-:-:S05]  /*26f10*/  IMAD.MOV.U32 R26, RZ, RZ, R27 ;  /* 0x000000ffff1a7224 */ /* 0x002fca00078e001b */
[----:B------:R-:W-:Y:S04]  /*26f20*/  STL [R1+0x80], R26 ;  /* 0x0000801a01007387 */ /* 0x000fe80000100800 */
[----:B------:R1:W-:Y:S02]  /*26f30*/  STL [R1+0x8c], R24 ;  /* 0x00008c1801007387 */ /* 0x0003e40000100800 */
[----:B-1----:R-:W-:-:S05]  /*26f40*/  IMAD.MOV.U32 R24, RZ, RZ, R25 ;  /* 0x000000ffff187224 */ /* 0x002fca00078e0019 */
[----:B------:R1:W-:Y:S04]  /*26f50*/  STL [R1+0x88], R24 ;  /* 0x0000881801007387 */ /* 0x0003e80000100800 */
[----:B------:R4:W-:Y:S01]  /*26f60*/  STL [R1+0x94], R16 ;  /* 0x0000941001007387 */ /* 0x0009e20000100800 */
[----:B-1----:R-:W-:-:S03]  /*26f70*/  IMAD.MOV.U32 R24, RZ, RZ, R17 ;  /* 0x000000ffff187224 */ /* 0x002fc600078e0011 */
[----:B----4-:R-:W4:Y:S04]  /*26f80*/  LDL.LU.64 R16, [R1+0x3c0] ;  /* 0x0003c00001107983 */ /* 0x010f280000300a00 */
[----:B------:R1:W-:Y:S04]  /*26f90*/  STL [R1+0x90], R24 ;  /* 0x0000901801007387 */ /* 0x0003e80000100800 */
[----:B------:R1:W-:Y:S02]  /*26fa0*/  STL [R1+0x9c], R14 ;  /* 0x00009c0e01007387 */ /* 0x0003e40000100800 */
[----:B-1----:R-:W-:-:S02]  /*26fb0*/  IMAD.MOV.U32 R24, RZ, RZ, R15 ;  /* 0x000000ffff187224 */ /* 0x002fc400078e000f */
[----:B------:R-:W4:Y:S04]  /*26fc0*/  LDL.LU.64 R14, [R1+0x368] ;  /* 0x00036800010e7983 */ /* 0x000f280000300a00 */
[----:B------:R1:W-:Y:S04]  /*26fd0*/  STL [R1+0x98], R24 ;  /* 0x0000981801007387 */ /* 0x0003e80000100800 */
[----:B------:R2:W-:Y:S01]  /*26fe0*/  STL [R1+0xa4], R22 ;  /* 0x0000a41601007387 */ /* 0x0005e20000100800 */
[----:B-1----:R-:W-:-:S03]  /*26ff0*/  IMAD.MOV.U32 R24, RZ, RZ, R23 ;  /* 0x000000ffff187224 */ /* 0x002fc600078e0017 */
[----:B--2---:R-:W2:Y:S04]  /*27000*/  LDL.LU.64 R22, [R1+0x310] ;  /* 0x0003100001167983 */ /* 0x004ea80000300a00 */
[----:B------:R1:W-:Y:S04]  /*27010*/  STL [R1+0xa0], R24 ;  /* 0x0000a01801007387 */ /* 0x0003e80000100800 */
[----:B------:R1:W-:Y:S02]  /*27020*/  STL [R1+0xac], R12 ;  /* 0x0000ac0c01007387 */ /* 0x0003e40000100800 */
[----:B-1----:R-:W-:-:S02]  /*27030*/  IMAD.MOV.U32 R24, RZ, RZ, R13 ;  /* 0x000000ffff187224 */ /* 0x002fc400078e000d */
[----:B------:R-:W2:Y:S04]  /*27040*/  LDL.LU.64 R12, [R1+0x2d8] ;  /* 0x0002d800010c7983 */ /* 0x000ea80000300a00 */
[----:B------:R1:W-:Y:S04]  /*27050*/  STL [R1+0xa8], R24 ;  /* 0x0000a81801007387 */ /* 0x0003e80000100800 */
[----:B---3--:R3:W-:Y:S01]  /*27060*/  STL [R1+0xb4], R10 ;  /* 0x0000b40a01007387 */ /* 0x0087e20000100800 */
[----:B-1----:R-:W-:-:S03]  /*27070*/  IMAD.MOV.U32 R24, RZ, RZ, R11 ;  /* 0x000000ffff187224 */ /* 0x002fc600078e000b */
[----:B---3--:R-:W3:Y:S04]  /*27080*/  LDL.LU.64 R10, [R1+0x2a8] ;  /* 0x0002a800010a7983 */ /* 0x008ee80000300a00 */
        /* <DEDUP_REMOVED lines=25> */
[----:B----4-:R4:W-:Y:S01]  /*27220*/  STL [R1+0xec], R16 ;  /* 0x0000ec1001007387 */ /* 0x0109e20000100800 */
[----:B-1----:R-:W-:-:S03]  /*27230*/  IMAD.MOV.U32 R24, RZ, RZ, R17 ;  /* 0x000000ffff187224 */ /* 0x002fc600078e0011 */
[----:B----4-:R-:W4:Y:S04]  /*27240*/  LDL.LU.64 R16, [R1+0x308] ;  /* 0x0003080001107983 */ /* 0x010f280000300a00 */
[----:B------:R1:W-:Y:S04]  /*27250*/  STL [R1+0xe8], R24 ;  /* 0x0000e81801007387 */ /* 0x0003e80000100800 */
[----:B------:R1:W-:Y:S02]  /*27260*/  STL [R1+0xf4], R14 ;  /* 0x0000f40e01007387 */ /* 0x0003e40000100800 */
[----:B-1----:R-:W-:-:S02]  /*27270*/  IMAD.MOV.U32 R24, RZ, RZ, R15 ;  /* 0x000000ffff187224 */ /* 0x002fc400078e000f */
[----:B------:R-:W4:Y:S04]  /*27280*/  LDL.LU.64 R14, [R1+0x2e8] ;  /* 0x0002e800010e7983 */ /* 0x000f280000300a00 */
[----:B------:R1:W-:Y:S04]  /*27290*/  STL [R1+0xf0], R24 ;  /* 0x0000f01801007387 */ /* 0x0003e80000100800 */
[----:B--2---:R2:W-:Y:S01]  /*272a0*/  STL [R1+0xfc], R22 ;  /* 0x0000fc1601007387 */ /* 0x0045e20000100800 */
        /* <DEDUP_REMOVED lines=367> */
[----:B------:R1:W-:Y:S04]  /*289a0*/  STL [R1+0x3dc], R18 ;  /* 0x0003dc1201007387 */ /* 0x0003e80000100800 */
[----:B-1----:R-:W3:Y:S01]  /*289b0*/  LDL.LU.64 R24, [R1+0x750] ;  /* 0x0007500001187983 */ /* 0x002ee20000300a00 */
[----:B------:R-:W-:-:S05]  /*289c0*/  IMAD.MOV.U32 R18, RZ, RZ, R19 ;  /* 0x000000ffff127224 */ /* 0x000fca00078e0013 */
[----:B------:R1:W-:Y:S04]  /*289d0*/  STL [R1+0x3d8], R18 ;  /* 0x0003d81201007387 */ /* 0x0003e80000100800 */
[----:B------:R1:W-:Y:S02]  /*289e0*/  STL [R1+0x3e4], R8 ;  /* 0x0003e40801007387 */ /* 0x0003e40000100800 */
[----:B-1----:R-:W-:Y:S02]  /*289f0*/  IMAD.MOV.U32 R18, RZ, RZ, R9 ;  /* 0x000000ffff127224 */ /* 0x002fe400078e0009 */
        /* <DEDUP_REMOVED lines=14> */
[----:B----4-:R4:W-:Y:S04]  /*28ae0*/  STL [R1+0x404], R16 ;  /* 0x0004041001007387 */ /* 0x0109e80000100800 */
[----:B-1----:R-:W3:Y:S01]  /*28af0*/  LDL.LU.64 R18, [R1+0x540] ;  /* 0x0005400001127983 */ /* 0x002ee20000300a00 */
[----:B----4-:R-:W-:-:S05]  /*28b00*/  IMAD.MOV.U32 R16, RZ, RZ, R17 ;  /* 0x000000ffff107224 */ /* 0x010fca00078e0011 */
[----:B------:R1:W-:Y:S04]  /*28b10*/  STL [R1+0x400], R16 ;  /* 0x0004001001007387 */ /* 0x0003e80000100800 */
[----:B------:R4:W-:Y:S04]  /*28b20*/  STL [R1+0x40c], R14 ;  /* 0x00040c0e01007387 */ /* 0x0009e80000100800 */
[----:B-1----:R-:W3:Y:S01]  /*28b30*/  LDL.LU.64 R16, [R1+0x520] ;  /* 0x0005200001107983 */ /* 0x002ee20000300a00 */
[----:B----4-:R-:W-:-:S05]  /*28b40*/  IMAD.MOV.U32 R14, RZ, RZ, R15 ;  /* 0x000000ffff0e7224 */ /* 0x010fca00078e000f */
[----:B------:R1:W-:Y:S04]  /*28b50*/  STL [R1+0x408], R14 ;  /* 0x0004080e01007387 */ /* 0x0003e80000100800 */
[----:B--2---:R2:W-:Y:S04]  /*28b60*/  STL [R1+0x414], R22 ;  /* 0x0004141601007387 */ /* 0x0045e80000100800 */
[----:B-1----:R-:W4:Y:S01]  /*28b70*/  LDL.LU.64 R14, [R1+0x880] ;  /* 0x00088000010e7983 */ /* 0x002f220000300a00 */
[----:B--2---:R-:W-:-:S03]  /*28b80*/  IMAD.MOV.U32 R22, RZ, RZ, R23 ;  /* 0x000000ffff167224 */ /* 0x004fc600078e0017 */
[----:B------:R1:W-:Y:S04]  /*28b90*/  STL [R1+0x41c], R12 ;  /* 0x00041c0c01007387 */ /* 0x0003e80000100800 */
[----:B------:R2:W-:Y:S01]  /*28ba0*/  STL [R1+0x410], R22 ;  /* 0x0004101601007387 */ /* 0x0005e20000100800 */
[----:B-1----:R-:W-:-:S03]  /*28bb0*/  IMAD.MOV.U32 R12, RZ, RZ, R13 ;  /* 0x000000ffff0c7224 */ /* 0x002fc600078e000d */
[----:B--2---:R-:W2:Y:S04]  /*28bc0*/  LDL.LU.64 R22, [R1+0x780] ;  /* 0x0007800001167983 */ /* 0x004ea80000300a00 */
[----:B---3--:R-:W-:Y:S04]  /*28bd0*/  STL [R1+0x424], R10 ;  /* 0x0004240a01007387 */ /* 0x008fe80000100800 */
[----:B------:R1:W-:Y:S04]  /*28be0*/  STL [R1+0x418], R12 ;  /* 0x0004180c01007387 */ /* 0x0003e80000100800 */
[----:B-1----:R-:W3:Y:S01]  /*28bf0*/  LDL.LU.64 R12, [R1+0x718] ;  /* 0x00071800010c7983 */ /* 0x002ee20000300a00 */
[----:B------:R-:W-:-:S03]  /*28c00*/  IMAD.MOV.U32 R10, RZ, RZ, R11 ;  /* 0x000000ffff0a7224 */ /* 0x000fc600078e000b */
[----:B------:R1:W-:Y:S04]  /*28c10*/  STL [R1+0x42c], R20 ;  /* 0x00042c1401007387 */ /* 0x0003e80000100800 */
[----:B------:R1:W-:Y:S02]  /*28c20*/  STL [R1+0x420], R10 ;  /* 0x0004200a01007387 */ /* 0x0003e40000100800 */
[----:B-1----:R-:W-:Y:S02]  /*28c30*/  IMAD.MOV.U32 R20, RZ, RZ, R21 ;  /* 0x000000ffff147224 */ /* 0x002fe400078e0015 */
[----:B------:R-:W3:Y:S04]  /*28c40*/  LDL.LU.64 R10, [R1+0x6a0] ;  /* 0x0006a000010a7983 */ /* 0x000ee80000300a00 */
[----:B------:R-:W-:Y:S04]  /*28c50*/  STL [R1+0x434], R24 ;  /* 0x0004341801007387 */ /* 0x000fe80000100800 */
[----:B------:R1:W-:Y:S04]  /*28c60*/  STL [R1+0x428], R20 ;  /* 0x0004281401007387 */ /* 0x0003e80000100800 */
[----:B-1----:R-:W3:Y:S01]  /*28c70*/  LDL.LU.64 R20, [R1+0x640] ;  /* 0x0006400001147983 */ /* 0x002ee20000300a00 */
[----:B------:R-:W-:-:S03]  /*28c80*/  IMAD.MOV.U32 R24, RZ, RZ, R25 ;  /* 0x000000ffff187224 */ /* 0x000fc600078e0019 */
[----:B------:R-:W-:Y:S04]  /*28c90*/  STL [R1+0x43c], R8 ;  /* 0x00043c0801007387 */ /* 0x000fe80000100800 */
        /* <DEDUP_REMOVED lines=21> */
[----:B-1----:R-:W-:-:S02]  /*28df0*/  IMAD.MOV.U32 R16, RZ, RZ, R17 ;  /* 0x000000ffff107224 */ /* 0x002fc400078e0011 */
[----:B----4-:R-:W-:Y:S04]  /*28e00*/  STL [R1+0x46c], R14 ;  /* 0x00046c0e01007387 */ /* 0x010fe80000100800 */
[----:B------:R1:W-:Y:S04]  /*28e10*/  STL [R1+0x460], R16 ;  /* 0x0004601001007387 */ /* 0x0003e80000100800 */
[----:B-1----:R-:W4:Y:S01]  /*28e20*/  LDL.LU.64 R16, [R1+0x748] ;  /* 0x0007480001107983 */ /* 0x002f220000300a00 */
[----:B------:R-:W-:-:S03]  /*28e30*/  IMAD.MOV.U32 R14, RZ, RZ, R15 ;  /* 0x000000ffff0e7224 */ /* 0x000fc600078e000f */
[----:B--2---:R1:W-:Y:S04]  /*28e40*/  STL [R1+0x474], R22 ;  /* 0x0004741601007387 */ /* 0x0043e80000100800 */
[----:B------:R2:W-:Y:S01]  /*28e50*/  STL [R1+0x468], R14 ;  /* 0x0004680e01007387 */ /* 0x0005e20000100800 */
[----:B-1----:R-:W-:-:S03]  /*28e60*/  IMAD.MOV.U32 R22, RZ, RZ, R23 ;  /* 0x000000ffff167224 */ /* 0x002fc600078e0017 */
[----:B--2---:R-:W2:Y:S04]  /*28e70*/  LDL.LU.64 R14, [R1+0x6d8] ;  /* 0x0006d800010e7983 */ /* 0x004ea80000300a00 */
[----:B---3--:R1:W-:Y:S04]  /*28e80*/  STL [R1+0x47c], R12 ;  /* 0x00047c0c01007387 */ /* 0x0083e80000100800 */
[----:B------:R-:W-:Y:S04]  /*28e90*/  STL [R1+0x470], R22 ;  /* 0x0004701601007387 */ /* 0x000fe80000100800 */
[----:B------:R-:W3:Y:S01]  /*28ea0*/  LDL.LU.64 R26, [R1+0x680] ;  /* 0x00068000011a7983 */ /* 0x000ee20000300a00 */
[----:B-1----:R-:W-:-:S03]  /*28eb0*/  IMAD.MOV.U32 R12, RZ, RZ, R13 ;  /* 0x000000ffff0c7224 */ /* 0x002fc600078e000d */
[----:B------:R1:W-:Y:S04]  /*28ec0*/  STL [R1+0x484], R10 ;  /* 0x0004840a01007387 */ /* 0x0003e80000100800 */
[----:B------:R1:W-:Y:S02]  /*28ed0*/  STL [R1+0x478], R12 ;  /* 0x0004780c01007387 */ /* 0x0003e40000100800 */
[----:B-1----:R-:W-:Y:S02]  /*28ee0*/  IMAD.MOV.U32 R10, RZ, RZ, R11 ;  /* 0x000000ffff0a7224 */ /* 0x002fe400078e000b */
[----:B------:R-:W3:Y:S04]  /*28ef0*/  LDL.64 R12, [R1+0x630] ;  /* 0x00063000010c7983 */ /* 0x000ee80000100a00 */
[----:B------:R-:W-:Y:S04]  /*28f00*/  STL [R1+0x48c], R20 ;  /* 0x00048c1401007387 */ /* 0x000fe80000100800 */
[----:B------:R1:W-:Y:S04]  /*28f10*/  STL [R1+0x480], R10 ;  /* 0x0004800a01007387 */ /* 0x0003e80000100800 */
[----:B-1----:R-:W3:Y:S04]  /*28f20*/  LDL.LU.64 R10, [R1+0x5a0] ;  /* 0x0005a000010a7983 */ /* 0x002ee80000300a00 */
[----:B------:R-:W3:Y:S01]  /*28f30*/  LDL.LU.64 R24, [R1+0x590] ;  /* 0x0005900001187983 */ /* 0x000ee20000300a00 */
        /* <DEDUP_REMOVED lines=9> */
[----:B------:R-:W-:Y:S04]  /*28fd0*/  STL [R1+0x498], R20 ;  /* 0x0004981401007387 */ /* 0x000fe80000100800 */
[----:B------:R1:W-:Y:S04]  /*28fe0*/  STL [R1+0x4a4], R4 ;  /* 0x0004a40401007387 */ /* 0x0003e80000100800 */
[----:B------:R-:W3:Y:S01]  /*28ff0*/  LDL.LU.64 R22, [R1+0x778] ;  /* 0x0007780001167983 */ /* 0x000ee20000300a00 */
[----:B-1----:R-:W-:-:S03]  /*29000*/  IMAD.MOV.U32 R4, RZ, RZ, R5 ;  /* 0x000000ffff047224 */ /* 0x002fc600078e0005 */
[----:B------:R1:W-:Y:S04]  /*29010*/  STL [R1+0x4ac], R2 ;  /* 0x0004ac0201007387 */ /* 0x0003e80000100800 */
[----:B------:R1:W-:Y:S02]  /*29020*/  STL [R1+0x4a0], R4 ;  /* 0x0004a00401007387 */ /* 0x0003e40000100800 */
[----:B-1----:R-:W-:Y:S02]  /*29030*/  IMAD.MOV.U32 R2, RZ, RZ, R3 ;  /* 0x000000ffff027224 */ /* 0x002fe400078e0003 */
[----:B------:R-:W3:Y:S04]  /*29040*/  LDL.LU.64 R4, [R1+0x710] ;  /* 0x0007100001047983 */ /* 0x000ee80000300a00 */
[----:B------:R-:W-:Y:S04]  /*29050*/  STL [R1+0x4b4], R18 ;  /* 0x0004b41201007387 */ /* 0x000fe80000100800 */
[----:B------:R1:W-:Y:S04]  /*29060*/  STL [R1+0x4a8], R2 ;  /* 0x0004a80201007387 */ /* 0x0003e80000100800 */
[----:B-1----:R-:W3:Y:S04]  /*29070*/  LDL.LU.64 R2, [R1+0x6b8] ;  /* 0x0006b80001027983 */ /* 0x002ee80000300a00 */
[----:B------:R-:W3:Y:S01]  /*29080*/  LDL.LU.64 R20, [R1+0x660] ;  /* 0x0006600001147983 */ /* 0x000ee20000300a00 */
[----:B------:R-:W-:-:S05]  /*29090*/  IMAD.MOV.U32 R18, RZ, RZ, R19 ;  /* 0x000000ffff127224 */ /* 0x000fca00078e0013 */
[----:B------:R1:W-:Y:S04]  /*290a0*/  STL [R1+0x4b0], R18 ;  /* 0x0004b01201007387 */ /* 0x0003e80000100800 */
[----:B----4-:R4:W-:Y:S04]  /*290b0*/  STL [R1+0x4bc], R16 ;  /* 0x0004bc1001007387 */ /* 0x0109e80000100800 */
[----:B-1----:R-:W3:Y:S01]  /*290c0*/  LDL.LU.64 R18, [R1+0x5c0] ;  /* 0x0005c00001127983 */ /* 0x002ee20000300a00 */
[----:B----4-:R-:W-:-:S05]  /*290d0*/  IMAD.MOV.U32 R16, RZ, RZ, R17 ;  /* 0x000000ffff107224 */ /* 0x010fca00078e0011 */
[----:B------:R1:W-:Y:S04]  /*290e0*/  STL [R1+0x4b8], R16 ;  /* 0x0004b81001007387 */ /* 0x0003e80000100800 */
[----:B--2---:R2:W-:Y:S04]  /*290f0*/  STL [R1+0x4c4], R14 ;  /* 0x0004c40e01007387 */ /* 0x0045e80000100800 */
[----:B-1----:R-:W4:Y:S01]  /*29100*/  LDL.LU.64 R16, [R1+0x5b0] ;  /* 0x0005b00001107983 */ /* 0x002f220000300a00 */
[----:B--2---:R-:W-:-:S05]  /*29110*/  IMAD.MOV.U32 R14, RZ, RZ, R15 ;  /* 0x000000ffff0e7224 */ /* 0x004fca00078e000f */
[----:B------:R1:W-:Y:S04]  /*29120*/  STL [R1+0x4c0], R14 ;  /* 0x0004c00e01007387 */ /* 0x0003e80000100800 */
[----:B---3--:R2:W-:Y:S04]  /*29130*/  STL [R1+0x4cc], R26 ;  /* 0x0004cc1a01007387 */ /* 0x0085e80000100800 */
[----:B-1----:R-:W3:Y:S01]  /*29140*/  LDL.LU.64 R14, [R1+0xb38] ;  /* 0x000b3800010e7983 */ /* 0x002ee20000300a00 */
[----:B--2---:R-:W-:-:S03]  /*29150*/  IMAD.MOV.U32 R26, RZ, RZ, R27 ;  /* 0x000000ffff1a7224 */ /* 0x004fc600078e001b */
[----:B------:R-:W-:Y:S04]  /*29160*/  STL [R1+0x4d4], R12 ;  /* 0x0004d40c01007387 */ /* 0x000fe80000100800 */
[----:B------:R1:W-:Y:S02]  /*29170*/  STL [R1+0x4c8], R26 ;  /* 0x0004c81a01007387 */ /* 0x0003e40000100800 */
[----:B-1----:R-:W-:Y:S02]  /*29180*/  IMAD.MOV.U32 R26, RZ, RZ, R13 ;  /* 0x000000ffff1a7224 */ /* 0x002fe400078e000d */
[----:B------:R-:W2:Y:S04]  /*29190*/  LDL.LU.64 R12, [R1+0x800] ;  /* 0x00080000010c7983 */ /* 0x000ea80000300a00 */
[----:B------:R-:W-:Y:S04]  /*291a0*/  STL [R1+0x4d0], R26 ;  /* 0x0004d01a01007387 */ /* 0x000fe80000100800 */
[----:B------:R1:W-:Y:S04]  /*291b0*/  STL [R1+0x4dc], R10 ;  /* 0x0004dc0a01007387 */ /* 0x0003e80000100800 */
[----:B------:R1:W-:Y:S02]  /*291c0*/  STL [R1+0x4e4], R24 ;  /* 0x0004e41801007387 */ /* 0x0003e40000100800 */
[----:B-1----:R-:W-:-:S05]  /*291d0*/  IMAD.MOV.U32 R10, RZ, RZ, R11 ;  /* 0x000000ffff0a7224 */ /* 0x002fca00078e000b */
[----:B------:R1:W-:Y:S01]  /*291e0*/  STL [R1+0x4d8], R10 ;  /* 0x0004d80a01007387 */ /* 0x0003e20000100800 */
[----:B------:R-:W-:-:S03]  /*291f0*/  IMAD.MOV.U32 R24, RZ, RZ, R25 ;  /* 0x000000ffff187224 */ /* 0x000fc600078e0019 */
[----:B-1----:R-:W2:Y:S04]  /*29200*/  LDL.LU.64 R10, [R1+0x7b0] ;  /* 0x0007b000010a7983 */ /* 0x002ea80000300a00 */
[----:B------:R-:W-:Y:S04]  /*29210*/  STL [R1+0x4ec], R8 ;  /* 0x0004ec0801007387 */ /* 0x000fe80000100800 */
[----:B------:R1:W-:Y:S02]  /*29220*/  STL [R1+0x4e0], R24 ;  /* 0x0004e01801007387 */ /* 0x0003e40000100800 */
[----:B-1----:R-:W-:-:S02]  /*29230*/  IMAD.MOV.U32 R24, RZ, RZ, R9 ;  /* 0x000000ffff187224 */ /* 0x002fc400078e0009 */
        /* <DEDUP_REMOVED lines=19> */
[----:B------:R1:W-:Y:S04]  /*29370*/  STL [R1+0x51c], R18 ;  /* 0x00051c1201007387 */ /* 0x0003e80000100800 */
[----:B------:R-:W-:Y:S04]  /*29380*/  STL [R1+0x510], R20 ;  /* 0x0005101401007387 */ /* 0x000fe80000100800 */
[----:B------:R-:W2:Y:S01]  /*29390*/  LDL.LU.64 R126, [R1+0x638] ;  /* 0x00063800017e7983 */ /* 0x000ea20000300a00 */
[----:B-1----:R-:W-:-:S05]  /*293a0*/  IMAD.MOV.U32 R18, RZ, RZ, R19 ;  /* 0x000000ffff127224 */ /* 0x002fca00078e0013 */
[----:B------:R-:W-:Y:S04]  /*293b0*/  STL [R1+0x518], R18 ;  /* 0x0005181201007387 */ /* 0x000fe80000100800 */
[----:B----4-:R1:W-:Y:S02]  /*293c0*/  STL [R1+0x524], R16 ;  /* 0x0005241001007387 */ /* 0x0103e40000100800 */
[----:B-1----:R-:W-:Y:S02]  /*293d0*/  IMAD.MOV.U32 R16, RZ, RZ, R17 ;  /* 0x000000ffff107224 */ /* 0x002fe400078e0011 */
[----:B---3--:R1:W-:Y:S04]  /*293e0*/  STL [R1+0x52c], R14 ;  /* 0x00052c0e01007387 */ /* 0x0083e80000100800 */
[----:B------:R-:W-:Y:S04]  /*293f0*/  STL [R1+0x520], R16 ;  /* 0x0005201001007387 */ /* 0x000fe80000100800 */
[----:B------:R-:W3:Y:S01]  /*29400*/  LDL.LU.64 R30, [R1+0xb48] ;  /* 0x000b4800011e7983 */ /* 0x000ee20000300a00 */
[----:B-1----:R-:W-:-:S03]  /*29410*/  IMAD.MOV.U32 R14, RZ, RZ, R15 ;  /* 0x000000ffff0e7224 */ /* 0x002fc600078e000f */
[----:B------:R-:W4:Y:S04]  /*29420*/  LDL.LU.64 R28, [R1+0x838] ;  /* 0x00083800011c7983 */ /* 0x000f280000300a00 */
[----:B------:R-:W-:Y:S04]  /*29430*/  STL [R1+0x528], R14 ;  /* 0x0005280e01007387 */ /* 0x000fe80000100800 */
[----:B--2---:R1:W-:Y:S04]  /*29440*/  STL [R1+0x534], R12 ;  /* 0x0005340c01007387 */ /* 0x0043e80000100800 */
[----:B------:R-:W2:Y:S04]  /*29450*/  LDL.LU.64 R26, [R1+0x7b8] ;  /* 0x0007b800011a7983 */ /* 0x000ea80000300a00 */
[----:B------:R-:W2:Y:S01]  /*29460*/  LDL.LU.64 R24, [R1+0x758] ;  /* 0x0007580001187983 */ /* 0x000ea20000300a00 */
[----:B-1----:R-:W-:-:S05]  /*29470*/  IMAD.MOV.U32 R12, RZ, RZ, R13 ;  /* 0x000000ffff0c7224 */ /* 0x002fca00078e000d */
[----:B------:R-:W-:Y:S04]  /*29480*/  STL [R1+0x530], R12 ;  /* 0x0005300c01007387 */ /* 0x000fe80000100800 */
[----:B------:R1:W-:Y:S04]  /*29490*/  STL [R1+0x53c], R10 ;  /* 0x00053c0a01007387 */ /* 0x0003e80000100800 */
        /* <DEDUP_REMOVED lines=18> */
[----:B------:R1:W-:Y:S04]  /*295c0*/  STL [R1+0x550], R4 ;  /* 0x0005500401007387 */ /* 0x0003e80000100800 */
[----:B------:R1:W-:Y:S04]  /*295d0*/  STL [R1+0x55c], R2 ;  /* 0x00055c0201007387 */ /* 0x0003e80000100800 */
[----:B------:R-:W2:Y:S04]  /*295e0*/  LDL.LU.64 R6, [R1+0x730] ;  /* 0x0007300001067983 */ /* 0x000ea80000300a00 */
[----:B-1----:R-:W2:Y:S01]  /*295f0*/  LDL.LU.64 R4, [R1+0x6e8] ;  /* 0x0006e80001047983 */ /* 0x002ea20000300a00 */
[----:B------:R-:W-:-:S05]  /*29600*/  IMAD.MOV.U32 R2, RZ, RZ, R3 ;  /* 0x000000ffff027224 */ /* 0x000fca00078e0003 */
[----:B------:R1:W-:Y:S04]  /*29610*/  STL [R1+0x558], R2 ;  /* 0x0005580201007387 */ /* 0x0003e80000100800 */
[----:B------:R1:W-:Y:S04]  /*29620*/  STL [R1+0x564], R126 ;  /* 0x0005647e01007387 */ /* 0x0003e80000100800 */
[----:B-1----:R-:W2:Y:S01]  /*29630*/  LDL.LU.64 R2, [R1+0x6c8] ;  /* 0x0006c80001027983 */ /* 0x002ea20000300a00 */
[----:B------:R-:W-:-:S03]  /*29640*/  IMAD.MOV.U32 R190, RZ, RZ, R127 ;  /* 0x000000ffffbe7224 */ /* 0x000fc600078e007f */
[----:B------:R-:W2:Y:S04]  /*29650*/  LDL.LU.64 R126, [R1+0x690] ;  /* 0x00069000017e7983 */ /* 0x000ea80000300a00 */
[----:B------:R3:W-:Y:S02]  /*29660*/  STL [R1+0x560], R190 ;  /* 0x000560be01007387 */ /* 0x0007e40000100800 */
[----:B---3--:R-:W-:Y:S02]  /*29670*/  IMAD.MOV.U32 R190, RZ, RZ, R31 ;  /* 0x000000ffffbe7224 */ /* 0x008fe400078e001f */
[----:B------:R1:W-:Y:S04]  /*29680*/  STL [R1+0x56c], R30 ;  /* 0x00056c1e01007387 */ /* 0x0003e80000100800 */
[----:B-1----:R1:W5:Y:S04]  /*29690*/  LDL.LU.64 R30, [R1+0xd10] ;  /* 0x000d1000011e7983 */ /* 0x0023680000300a00 */
[----:B----4-:R-:W-:Y:S04]  /*296a0*/  STL [R1+0x574], R28 ;  /* 0x0005741c01007387 */ /* 0x010fe80000100800 */
[----:B------:R3:W-:Y:S02]  /*296b0*/  STL [R1+0x568], R190 ;  /* 0x000568be01007387 */ /* 0x0007e40000100800 */
[----:B---3--:R-:W-:-:S02]  /*296c0*/  IMAD.MOV.U32 R190, RZ, RZ, R29 ;  /* 0x000000ffffbe7224 */ /* 0x008fc400078e001d */
[----:B------:R1:W5:Y:S04]  /*296d0*/  LDL.LU.64 R28, [R1+0xd08] ;  /* 0x000d0800011c7983 */ /* 0x0003680000300a00 */
[----:B--2---:R-:W-:Y:S04]  /*296e0*/  STL [R1+0x57c], R26 ;  /* 0x00057c1a01007387 */ /* 0x004fe80000100800 */
[----:B------:R2:W-:Y:S02]  /*296f0*/  STL [R1+0x570], R190 ;  /* 0x000570be01007387 */ /* 0x0005e40000100800 */
[----:B--2---:R-:W-:-:S02]  /*29700*/  IMAD.MOV.U32 R190, RZ, RZ, R27 ;  /* 0x000000ffffbe7224 */ /* 0x004fc400078e001b */
[----:B------:R1:W5:Y:S04]  /*29710*/  LDL.LU.64 R26, [R1+0xd00] ;  /* 0x000d0000011a7983 */ /* 0x0003680000300a00 */
[----:B------:R-:W-:Y:S04]  /*29720*/  STL [R1+0x584], R24 ;  /* 0x0005841801007387 */ /* 0x000fe80000100800 */
        /* <DEDUP_REMOVED lines=46> */
[----:B------:R-:W2:Y:S04]  /*29a10*/  LDL.LU.64 R2, [R1+0xca0] ;  /* 0x000ca00001027983 */ /* 0x000ea80000300a00 */
[----:B------:R3:W-:Y:S04]  /*29a20*/  STL [R1+0x5e4], R126 ;  /* 0x0005e47e01007387 */ /* 0x0007e80000100800 */
[----:B------:R2:W-:Y:S01]  /*29a30*/  STL [R1+0x5d8], R190 ;  /* 0x0005d8be01007387 */ /* 0x0005e20000100800 */
[----:B---3--:R-:W-:-:S05]  /*29a40*/  IMAD.MOV.U32 R126, RZ, RZ, R127 ;  /* 0x000000ffff7e7224 */ /* 0x008fca00078e007f */
[----:B------:R3:W-:Y:S01]  /*29a50*/  STL [R1+0x5e0], R126 ;  /* 0x0005e07e01007387 */ /* 0x0007e20000100800 */
[----:B------:R-:W-:Y:S01]  /*29a60*/  UIADD3 UR14, UPT, UPT, UR14, -0x180, URZ ;  /* 0xfffffe800e0e7890 */ /* 0x000fe2000fffe0ff */
[----:B------:R-:W-:Y:S01]  /*29a70*/  UMOV UR16, 0x1 ;  /* 0x0000000100107882 */ /* 0x000fe20000000000 */
[----:B------:R-:W-:Y:S01]  /*29a80*/  UMOV UR17, 0x2 ;  /* 0x0000000200117882 */ /* 0x000fe20000000000 */
[----:B------:R-:W-:Y:S01]  /*29a90*/  UMOV UR4, URZ ;  /* 0x000000ff00047c82 */ /* 0x000fe20008000000 */
[----:B------:R-:W-:Y:S01]  /*29aa0*/  UMOV UR5, URZ ;  /* 0x000000ff00057c82 */ /* 0x000fe20008000000 */
[----:B------:R-:W-:Y:S01]  /*29ab0*/  UMOV UR6, URZ ;  /* 0x000000ff00067c82 */ /* 0x000fe20008000000 */
[----:B--2---:R-:W-:-:S04]  /*29ac0*/  SHF.R.S32.HI R190, RZ, 0x1f, R2 ;  /* 0x0000001fffbe7819 */ /* 0x004fc80000011402 */
[----:B------:R-:W-:Y:S02]  /*29ad0*/  LEA.HI R190, R190, R2, RZ, 0x7 ;  /* 0x00000002bebe7211 */ /* 0x000fe400078f38ff */
[----:B------:R-:W2:Y:S02]  /*29ae0*/  S2R R2, SR_TID.X ;  /* 0x0000000000027919 */ /* 0x000ea40000002100 */
[----:B---3--:R-:W-:-:S04]  /*29af0*/  SHF.R.S32.HI R126, RZ, 0x7, R190 ;  /* 0x00000007ff7e7819 */ /* 0x008fc800000114be */
[----:B------:R-:W-:-:S05]  /*29b00*/  VIMNMX R127, PT, PT, R126, 0x2, !PT ;  /* 0x000000027e7f7848 */ /* 0x000fca0007fe0100 */
[----:B------:R-:W-:-:S05]  /*29b10*/  VIADD R127, R127, 0xfffffffe ;  /* 0xfffffffe7f7f7836 */ /* 0x000fca0000000000 */
[----:B------:R1:W-:Y:S01]  /*29b20*/  STL [R1+0x62c], R127 ;  /* 0x00062c7f01007387 */ /* 0x0003e20000100800 */
[----:B------:R-:W-:Y:S02]  /*29b30*/  VIADD R190, R126, 0xfffffffd ;  /* 0xfffffffd7ebe7836 */ /* 0x000fe40000000000 */
[----:B------:R-:W-:Y:S01]  /*29b40*/  IMAD.MOV.U32 R126, RZ, RZ, RZ ;  /* 0x000000ffff7e7224 */ /* 0x000fe200078e00ff */
[----:B--2---:R-:W-:-:S04]  /*29b50*/  SHF.R.U32.HI R2, RZ, 0x6, R2 ;  /* 0x00000006ff027819 */ /* 0x004fc80000011602 */
[----:B-1----:R-:W-:-:S07]  /*29b60*/  SGXT.U32 R2, R2, 0x1 ;  /* 0x000000010202781a */ /* 0x002fce0000000000 */
.L_x_10:
[----:B------:R-:W-:Y:S01]  /*29b70*/  UIADD3 UR4, UPT, UPT, UR4, 0x1, URZ ;  /* 0x0000000104047890 */ /* 0x000fe2000fffe0ff */
[----:B------:R-:W-:-:S04]  /*29b80*/  DEPBAR.LE SB0, 0x2 ;  /* 0x000080800000791a */ /* 0x000fc80000000000 */
[----:B------:R-:W-:Y:S01]  /*29b90*/  ULEA UR9, UR16, UR7, 0x3 ;  /* 0x0000000710097291 */ /* 0x000fe2000f8e18ff */
[----:B------:R-:W-:Y:S01]  /*29ba0*/  IMAD.U32 R126, R126, -0x80000000, RZ ;  /* 0x800000007e7e7824 */ /* 0x000fe200078e00ff */
[----:B------:R-:W-:Y:S02]  /*29bb0*/  UISETP.GT.AND UP1, UPT, UR4, 0x2, UPT ;  /* 0x000000020400788c */ /* 0x000fe4000bf24270 */
[----:B------:R-:W-:Y:S02]  /*29bc0*/  UIADD3 UR9, UPT, UPT, UR9, 0x78000, URZ ;  /* 0x0007800009097890 */ /* 0x000fe4000fffe0ff */
[----:B------:R-:W-:Y:S01]  /*29bd0*/  USEL UR4, UR4, URZ, !UP1 ;  /* 0x000000ff04047287 */ /* 0x000fe2000c800000 */
[----:B------:R-:W-:Y:S06]  /*29be0*/  BAR.SYNC.DEFER_BLOCKING 0x0 ;  /* 0x0000000000007b1d */ /* 0x000fec0000010000 */
[----:B-----5:R-:W-:Y:S05]  /*29bf0*/  @P2 BRA `(.L_x_8) ;  /* 0x0000000400c82947 */ /* 0x020fea0003800000 */
[----:B------:R-:W-:Y:S02]  /*29c00*/  ULEA UR24, UR4, UR7, 0xf ;  /* 0x0000000704187291 */ /* 0x000fe4000f8e78ff */
[----:B------:R-:W-:Y:S02]  /*29c10*/  ULEA UR22, UR4, UR7, 0x11 ;  /* 0x0000000704167291 */ /* 0x000fe4000f8e88ff */
[----:B------:R-:W-:Y:S02]  /*29c20*/  UIADD3 UR24, UPT, UPT, UR24, 0x60000, URZ ;  /* 0x0006000018187890 */ /* 0x000fe4000fffe0ff */
[----:B------:R-:W-:Y:S02]  /*29c30*/  USHF.R.U32.HI UR22, URZ, 0x4, UR22 ;  /* 0x00000004ff167899 */ /* 0x000fe40008011616 */
[----:B------:R-:W-:Y:S02]  /*29c40*/  USHF.R.U32.HI UR24, URZ, 0x4, UR24 ;  /* 0x00000004ff187899 */ /* 0x000fe40008011618 */
[----:B------:R-:W-:-:S02]  /*29c50*/  USGXT.U32 UR66, UR22, 0xe ;  /* 0x0000000e1642789a */ /* 0x000fc40008000000 */
[----:B------:R-:W-:Y:S02]  /*29c60*/  USGXT.U32 UR64, UR24, 0xe ;  /* 0x0000000e1840789a */ /* 0x000fe40008000000 */
[----:B------:R-:W-:Y:S01]  /*29c70*/  UIADD3 UR22, UP2, UPT, UR66, 0x2, URZ ;  /* 0x0000000242167890 */ /* 0x000fe2000ff5e0ff */
[----:B------:R-:W-:Y:S01]  /*29c80*/  UMOV UR23, URZ ;  /* 0x000000ff00177c82 */ /* 0x000fe20008000000 */
[----:B------:R-:W-:Y:S02]  /*29c90*/  UIADD3 UR38, UP1, UPT, UR64, 0x2, URZ ;  /* 0x0000000240267890 */ /* 0x000fe4000ff3e0ff */
[----:B------:R-:W-:Y:S02]  /*29ca0*/  UIADD3.X UR23, UPT, UPT, UR23, 0x40004040, URZ, UP2, !UPT ;  /* 0x4000404017177890 */ /* 0x000fe400097fe4ff */
[----:B------:R-:W-:Y:S01]  /*29cb0*/  UIADD3 UR46, UP3, UPT, UR22, 0x7fe, URZ ;  /* 0x000007fe162e7890 */ /* 0x000fe2000ff7e0ff */
[----:B------:R-:W-:Y:S01]  /*29cc0*/  UMOV UR18, URZ ;  /* 0x000000ff00127c82 */ /* 0x000fe20008000000 */
[----:B------:R-:W-:-:S02]  /*29cd0*/  UIADD3 UR60, UP5, UPT, UR22, 0x2, URZ ;  /* 0x00000002163c7890 */ /* 0x000fc4000ffbe0ff */
[----:B------:R-:W-:Y:S02]  /*29ce0*/  UIADD3.X UR39, UPT, UPT, UR18, 0x40004040, URZ, UP1, !UPT ;  /* 0x4000404012277890 */ /* 0x000fe40008ffe4ff */
[----:B------:R-:W-:Y:S02]  /*29cf0*/  UIADD3 UR62, UP6, UPT, UR38, 0x2, URZ ;  /* 0x00000002263e7890 */ /* 0x000fe4000ffde0ff */
[----:B------:R-:W-:Y:S02]  /*29d00*/  UIADD3.X UR47, UPT, UPT, UR23, URZ, URZ, UP3, !UPT ;  /* 0x000000ff172f7290 */ /* 0x000fe40009ffe4ff */
[----:B------:R-:W-:Y:S02]  /*29d10*/  UIADD3 UR44, UP3, UPT, UR38, 0x200, URZ ;  /* 0x00000200262c7890 */ /* 0x000fe4000ff7e0ff */
[----:B------:R-:W-:Y:S02]  /*29d20*/  UIADD3 UR56, UP2, UPT, UR22, 0x4, URZ ;  /* 0x0000000416387890 */ /* 0x000fe4000ff5e0ff */
[----:B------:R-:W-:-:S02]  /*29d30*/  UIADD3.X UR61, UPT, UPT, UR23, URZ, URZ, UP5, !UPT ;  /* 0x000000ff173d7290 */ /* 0x000fc4000affe4ff */
[----:B------:R-:W-:Y:S02]  /*29d40*/  UIADD3 UR36, UP5, UPT, UR22, 0x804, URZ ;  /* 0x0000080416247890 */ /* 0x000fe4000ffbe0ff */
[----:B------:R-:W-:Y:S01]  /*29d50*/  UIADD3.X UR63, UPT, UPT, UR39, URZ, URZ, UP6, !UPT ;  /* 0x000000ff273f7290 */ /* 0x000fe2000b7fe4ff */
[----:B------:R-:W-:Y:S01]  /*29d60*/  UMOV UR68, 0x0 ;  /* 0x0000000000447882 */ /* 0x000fe20000000000 */
[----:B------:R-:W-:Y:S01]  /*29d70*/  UMOV UR69, 0x4400910 ;  /* 0x0440091000457882 */ /* 0x000fe20000000000 */
[----:B------:R-:W-:Y:S01]  /*29d80*/  UIADD3 UR54, UP6, UPT, UR38, 0x4, URZ ;  /* 0x0000000426367890 */ /* 0x000fe2000ffde0ff */
[----:B------:R-:W-:Y:S01]  /*29d90*/  UMOV UR67, 0x40004040 ;  /* 0x4000404000437882 */ /* 0x000fe20000000000 */
[----:B------:R-:W-:Y:S01]  /*29da0*/  UMOV UR65, 0x40004040 ;  /* 0x4000404000417882 */ /* 0x000fe20000000000 */
[----:B------:R-:W-:Y:S01]  /*29db0*/  UIADD3.X UR45, UPT, UPT, UR39, URZ, URZ, UP3, !UPT ;  /* 0x000000ff272d7290 */ /* 0x000fe20009ffe4ff */
[----:B------:R1:W-:Y:S01]  /*29dc0*/  UTCHMMA gdesc[UR64], gdesc[UR66], tmem[UR8], tmem[UR68], idesc[UR69], UPT ;  /* 0x00ff4442400075ea */ /* 0x0003e2000b800008 */
[----:B------:R-:W-:-:S02]  /*29dd0*/  UIADD3.X UR57, UPT, UPT, UR23, URZ, URZ, UP2, !UPT ;  /* 0x000000ff17397290 */ /* 0x000fc400097fe4ff */
[----:B------:R-:W-:Y:S01]  /*29de0*/  UIADD3 UR40, UP3, UPT, UR38, 0x202, URZ ;  /* 0x0000020226287890 */ /* 0x000fe2000ff7e0ff */
[----:B------:R-:W-:Y:S01]  /*29df0*/  UMOV UR26, UR9 ;  /* 0x00000009001a7c82 */ /* 0x000fe20008000000 */
[----:B------:R-:W-:Y:S01]  /*29e00*/  UMOV UR27, URZ ;  /* 0x000000ff001b7c82 */ /* 0x000fe20008000000 */
[----:B------:R-:W-:Y:S02]  /*29e10*/  UIADD3 UR50, UP2, UPT, UR38, 0x1fe, URZ ;  /* 0x000001fe26327890 */ /* 0x000fe4000ff5e0ff */
[----:B------:R-:W-:Y:S02]  /*29e20*/  UIADD3.X UR37, UPT, UPT, UR23, URZ, URZ, UP5, !UPT ;  /* 0x000000ff17257290 */ /* 0x000fe4000affe4ff */
[----:B-1----:R-:W-:Y:S01]  /*29e30*/  UIADD3 UR68, UP5, UPT, UR38, 0x3fe, URZ ;  /* 0x000003fe26447890 */ /* 0x002fe2000ffbe0ff */
[----:B------:R-:W-:Y:S01]  /*29e40*/  UMOV UR18, UR26 ;  /* 0x0000001a00127c82 */ /* 0x000fe20008000000 */
[----:B------:R-:W-:Y:S02]  /*29e50*/  UIADD3 UR42, UP1, UPT, UR22, 0x800, URZ ;  /* 0x00000800162a7890 */ /* 0x000fe4000ff3e0ff */
[----:B------:R-:W-:Y:S01]  /*29e60*/  UIADD3.X UR55, UPT, UPT, UR39, URZ, URZ, UP6, !UPT ;  /* 0x000000ff27377290 */ /* 0x000fe2000b7fe4ff */
[----:B------:R-:W-:Y:S01]  /*29e70*/  UMOV UR70, 0x0 ;  /* 0x0000000000467882 */ /* 0x000fe20000000000 */
[----:B------:R-:W-:Y:S01]  /*29e80*/  UMOV UR71, 0x4400910 ;  /* 0x0440091000477882 */ /* 0x000fe20000000000 */
[----:B------:R-:W-:-:S02]  /*29e90*/  UIADD3 UR26, UP4, UPT, UR22, 0x802, URZ ;  /* 0x00000802161a7890 */ /* 0x000fc4000ff9e0ff */
[----:B------:R1:W-:Y:S01]  /*29ea0*/  UTCHMMA gdesc[UR38], gdesc[UR22], tmem[UR8], tmem[UR70], idesc[UR71], UPT ;  /* 0x00ff4616260075ea */ /* 0x0003e2000b800008 */
[----:B------:R-:W-:Y:S02]  /*29eb0*/  UIADD3.X UR41, UPT, UPT, UR39, URZ, URZ, UP3, !UPT ;  /* 0x000000ff27297290 */ /* 0x000fe40009ffe4ff */
[----:B------:R-:W-:Y:S02]  /*29ec0*/  UIADD3.X UR51, UPT, UPT, UR39, URZ, URZ, UP2, !UPT ;  /* 0x000000ff27337290 */ /* 0x000fe400097fe4ff */
[----:B------:R-:W-:Y:S02]  /*29ed0*/  UIADD3 UR34, UP3, UPT, UR38, 0x204, URZ ;  /* 0x0000020426227890 */ /* 0x000fe4000ff7e0ff */
[----:B------:R-:W-:Y:S02]  /*29ee0*/  UIADD3 UR32, UP6, UPT, UR22, 0xffe, URZ ;  /* 0x00000ffe16207890 */ /* 0x000fe4000ffde0ff */
[----:B------:R-:W-:Y:S02]  /*29ef0*/  UIADD3.X UR69, UPT, UPT, UR39, URZ, URZ, UP5, !UPT ;  /* 0x000000ff27457290 */ /* 0x000fe4000affe4ff */
[----:B------:R-:W-:-:S02]  /*29f00*/  UIADD3 UR30, UP2, UPT, UR22, 0x1000, URZ ;  /* 0x00001000161e7890 */ /* 0x000fc4000ff5e0ff */
[----:B------:R-:W-:Y:S02]  /*29f10*/  UIADD3.X UR43, UPT, UPT, UR23, URZ, URZ, UP1, !UPT ;  /* 0x000000ff172b7290 */ /* 0x000fe40008ffe4ff */
[----:B-1----:R-:W-:Y:S01]  /*29f20*/  UIADD3 UR70, UP5, UPT, UR38, 0x400, URZ ;  /* 0x0000040026467890 */ /* 0x002fe2000ffbe0ff */
[----:B------:R-:W-:Y:S01]  /*29f30*/  UMOV UR58, 0x0 ;  /* 0x00000000003a7882 */ /* 0x000fe20000000000 */
[----:B------:R-:W-:Y:S01]  /*29f40*/  UMOV UR59, 0x4400910 ;  /* 0x04400910003b7882 */ /* 0x000fe20000000000 */
[----:B------:R-:W-:Y:S01]  /*29f50*/  UIADD3 UR28, UP1, UPT, UR22, 0x1002, URZ ;  /* 0x00001002161c7890 */ /* 0x000fe2000ff3e0ff */
[----:B------:R1:W-:Y:S01]  /*29f60*/  UTCHMMA gdesc[UR62], gdesc[UR60], tmem[UR8], tmem[UR58], idesc[UR59], UPT ;  /* 0x00ff3a3c3e0075ea */ /* 0x0003e2000b800008 */
[----:B------:R-:W-:Y:S02]  /*29f70*/  UIADD3.X UR27, UPT, UPT, UR23, URZ, URZ, UP4, !UPT ;  /* 0x000000ff171b7290 */ /* 0x000fe4000a7fe4ff */
[----:B------:R-:W-:Y:S02]  /*29f80*/  UIADD3 UR66, UP4, UPT, UR22, 0x1004, URZ ;  /* 0x0000100416427890 */ /* 0x000fe4000ff9e0ff */
[----:B------:R-:W-:Y:S01]  /*29f90*/  UIADD3.X UR35, UPT, UPT, UR39, URZ, URZ, UP3, !UPT ;  /* 0x000000ff27237290 */ /* 0x000fe20009ffe4ff */
[----:B------:R-:W-:Y:S01]  /*29fa0*/  UMOV UR52, 0x0 ;  /* 0x0000000000347882 */ /* 0x000fe20000000000 */
[----:B------:R-:W-:Y:S01]  /*29fb0*/  UMOV UR53, 0x4400910 ;  /* 0x0440091000357882 */ /* 0x000fe20000000000 */
[----:B------:R-:W-:Y:S01]  /*29fc0*/  UIADD3 UR64, UP3, UPT, UR22, 0x17fe, URZ ;  /* 0x000017fe16407890 */ /* 0x000fe2000ff7e0ff */
[----:B------:R2:W-:Y:S01]  /*29fd0*/  UTCHMMA gdesc[UR54], gdesc[UR56], tmem[UR8], tmem[UR52], idesc[UR53], UPT ;  /* 0x00ff3438360075ea */ /* 0x0005e2000b800008 */
[----:B------:R-:W-:-:S02]  /*29fe0*/  UIADD3.X UR33, UPT, UPT, UR23, URZ, URZ, UP6, !UPT ;  /* 0x000000ff17217290 */ /* 0x000fc4000b7fe4ff */
[----:B-1----:R-:W-:Y:S02]  /*29ff0*/  UIADD3 UR58, UP6, UPT, UR22, 0x1800, URZ ;  /* 0x00001800163a7890 */ /* 0x002fe4000ffde0ff */
[----:B------:R-:W-:Y:S02]  /*2a000*/  UIADD3.X UR71, UPT, UPT, UR39, URZ, URZ, UP5, !UPT ;  /* 0x000000ff27477290 */ /* 0x000fe4000affe4ff */
[----:B------:R-:W-:Y:S01]  /*2a010*/  UIADD3.X UR31, UPT, UPT, UR23, URZ, URZ, UP2, !UPT ;  /* 0x000000ff171f7290 */ /* 0x000fe200097fe4ff */
[----:B------:R-:W-:Y:S01]  /*2a020*/  UMOV UR72, 0x0 ;  /* 0x0000000000487882 */ /* 0x000fe20000000000 */
[----:B------:R-:W-:Y:S01]  /*2a030*/  UMOV UR73, 0x4400910 ;  /* 0x0440091000497882 */ /* 0x000fe20000000000 */
[----:B------:R-:W-:Y:S01]  /*2a040*/  UIADD3 UR60, UP5, UPT, UR38, 0x402, URZ ;  /* 0x00000402263c7890 */ /* 0x000fe2000ffbe0ff */
[----:B------:R1:W-:Y:S01]  /*2a050*/  UTCHMMA gdesc[UR50], gdesc[UR46], tmem[UR8], tmem[UR72], idesc[UR73], UPT ;  /* 0x00ff482e320075ea */ /* 0x0003e2000b800008 */
[----:B------:R-:W-:Y:S02]  /*2a060*/  UIADD3 UR62, UP2, UPT, UR22, 0x1802, URZ ;  /* 0x00001802163e7890 */ /* 0x000fe4000ff5e0ff */
[----:B------:R-:W-:-:S02]  /*2a070*/  UIADD3.X UR29, UPT, UPT, UR23, URZ, URZ, UP1, !UPT ;  /* 0x000000ff171d7290 */ /* 0x000fc40008ffe4ff */
[----:B--2---:R-:W-:Y:S02]  /*2a080*/  UIADD3 UR52, UP1, UPT, UR38, 0x404, URZ ;  /* 0x0000040426347890 */ /* 0x004fe4000ff3e0ff */
[----:B------:R-:W-:Y:S02]  /*2a090*/  UIADD3.X UR67, UPT, UPT, UR23, URZ, URZ, UP4, !UPT ;  /* 0x000000ff17437290 */ /* 0x000fe4000a7fe4ff */
[----:B------:R-:W-:Y:S02]  /*2a0a0*/  UIADD3 UR54, UP4, UPT, UR38, 0x5fe, URZ ;  /* 0x000005fe26367890 */ /* 0x000fe4000ff9e0ff */
[----:B------:R-:W-:Y:S02]  /*2a0b0*/  UIADD3.X UR65, UPT, UPT, UR23, URZ, URZ, UP3, !UPT ;  /* 0x000000ff17417290 */ /* 0x000fe40009ffe4ff */
[----:B-1----:R-:W-:Y:S02]  /*2a0c0*/  UIADD3 UR46, UP3, UPT, UR38, 0x600, URZ ;  /* 0x00000600262e7890 */ /* 0x002fe4000ff7e0ff */
[----:B------:R-:W-:-:S02]  /*2a0d0*/  UIADD3.X UR59, UPT, UPT, UR23, URZ, URZ, UP6, !UPT ;  /* 0x000000ff173b7290 */ /* 0x000fc4000b7fe4ff */
[----:B------:R-:W-:Y:S02]  /*2a0e0*/  UIADD3.X UR61, UPT, UPT, UR39, URZ, URZ, UP5, !UPT ;  /* 0x000000ff273d7290 */ /* 0x000fe4000affe4ff */
[----:B------:R-:W-:Y:S02]  /*2a0f0*/  UIADD3 UR50, UP6, UPT, UR38, 0x602, URZ ;  /* 0x0000060226327890 */ /* 0x000fe4000ffde0ff */
[----:B------:R-:W-:Y:S02]  /*2a100*/  UIADD3.X UR63, UPT, UPT, UR23, URZ, URZ, UP2, !UPT ;  /* 0x000000ff173f7290 */ /* 0x000fe400097fe4ff */
[----:B------:R-:W-:Y:S02]  /*2a110*/  UIADD3 UR22, UP5, UPT, UR22, 0x1804, URZ ;  /* 0x0000180416167890 */ /* 0x000fe4000ffbe0ff */
[----:B------:R-:W-:Y:S02]  /*2a120*/  UIADD3 UR38, UP2, UPT, UR38, 0x604, URZ ;  /* 0x0000060426267890 */ /* 0x000fe4000ff5e0ff */
[----:B------:R-:W-:Y:S01]  /*2a130*/  UIADD3.X UR53, UPT, UPT, UR39, URZ, URZ, UP1, !UPT ;  /* 0x000000ff27357290 */ /* 0x000fe20008ffe4ff */
[----:B------:R-:W-:Y:S01]  /*2a140*/  UMOV UR48, 0x0 ;  /* 0x0000000000307882 */ /* 0x000fe20000000000 */
[----:B------:R-:W-:Y:S01]  /*2a150*/  UMOV UR49, 0x4400910 ;  /* 0x0440091000317882 */ /* 0x000fe20000000000 */
[----:B------:R-:W-:Y:S01]  /*2a160*/  UIADD3.X UR55, UPT, UPT, UR39, URZ, URZ, UP4, !UPT ;  /* 0x000000ff27377290 */ /* 0x000fe2000a7fe4ff */
[----:B------:R1:W-:Y:S01]  /*2a170*/  UTCHMMA gdesc[UR44], gdesc[UR42], tmem[UR8], tmem[UR48], idesc[UR49], UPT ;  /* 0x00ff302a2c0075ea */ /* 0x0003e2000b800008 */
[----:B------:R-:W-:Y:S01]  /*2a180*/  UMOV UR56, 0x0 ;  /* 0x0000000000387882 */ /* 0x000fe20000000000 */
[----:B------:R-:W-:Y:S01]  /*2a190*/  UMOV UR57, 0x4400910 ;  /* 0x0440091000397882 */ /* 0x000fe20000000000 */
[----:B------:R-:W-:Y:S01]  /*2a1a0*/  UIADD3.X UR47, UPT, UPT, UR39, URZ, URZ, UP3, !UPT ;  /* 0x000000ff272f7290 */ /* 0x000fe20009ffe4ff */
[----:B------:R2:W-:Y:S01]  /*2a1b0*/  UTCHMMA gdesc[UR40], gdesc[UR26], tmem[UR8], tmem[UR56], idesc[UR57], UPT ;  /* 0x00ff381a280075ea */ /* 0x0005e2000b800008 */
[----:B------:R-:W-:Y:S01]  /*2a1c0*/  UIADD3.X UR51, UPT, UPT, UR39, URZ, URZ, UP6, !UPT ;  /* 0x000000ff27337290 */ /* 0x000fe2000b7fe4ff */
[----:B------:R2:W-:Y:S01]  /*2a1d0*/  UTCHMMA gdesc[UR34], gdesc[UR36], tmem[UR8], tmem[UR72], idesc[UR73], UPT ;  /* 0x00ff4824220075ea */ /* 0x0005e2000b800008 */
[----:B------:R-:W-:Y:S01]  /*2a1e0*/  UIADD3.X UR23, UPT, UPT, UR23, URZ, URZ, UP5, !UPT ;  /* 0x000000ff17177290 */ /* 0x000fe2000affe4ff */
[----:B------:R2:W-:Y:S01]  /*2a1f0*/  UTCHMMA gdesc[UR68], gdesc[UR32], tmem[UR8], tmem[UR56], idesc[UR57], UPT ;  /* 0x00ff3820440075ea */ /* 0x0005e2000b800008 */
[----:B------:R-:W-:Y:S01]  /*2a200*/  UIADD3.X UR39, UPT, UPT, UR39, URZ, URZ, UP2, !UPT ;  /* 0x000000ff27277290 */ /* 0x000fe200097fe4ff */
[----:B-1----:R-:W-:Y:S01]  /*2a210*/  UMOV UR42, 0x0 ;  /* 0x00000000002a7882 */ /* 0x002fe20000000000 */
[----:B------:R-:W-:Y:S01]  /*2a220*/  UMOV UR43, 0x4400910 ;  /* 0x04400910002b7882 */ /* 0x000fe20000000000 */
[----:B------:R-:W-:Y:S01]  /*2a230*/  UMOV UR76, 0x0 ;  /* 0x00000000004c7882 */ /* 0x000fe20000000000 */
[----:B------:R2:W-:Y:S01]  /*2a240*/  UTCHMMA gdesc[UR70], gdesc[UR30], tmem[UR8], tmem[UR42], idesc[UR43], UPT ;  /* 0x00ff2a1e460075ea */ /* 0x0005e2000b800008 */
[----:B------:R2:W-:Y:S01]  /*2a250*/  UTCHMMA gdesc[UR60], gdesc[UR28], tmem[UR8], tmem[UR48], idesc[UR49], UPT ;  /* 0x00ff301c3c0075ea */ /* 0x0005e2000b800008 */
        /* <DEDUP_REMOVED lines=12> */
.L_x_8:
[----:B------:R-:W1:Y:S01]  /*2a320*/  LDC R190, c[0x0][0x3a0] ;  /* 0x0000e800ffbe7b82 */ /* 0x000e620000000800 */
[----:B--2---:R-:W-:Y:S01]  /*2a330*/  UMOV UR18, UR5 ;  /* 0x0000000500127c82 */ /* 0x004fe20008000000 */
[----:B------:R-:W2:Y:S01]  /*2a340*/  SYNCS.PHASECHK.TRANS64.TRYWAIT P3, [UR15], R126 ;  /* 0x0000007eff0075a7 */ /* 0x000ea2000806110f */
[----:B-1----:R-:W-:-:S05]  /*2a350*/  VIADD R190, R190, 0x7f ;  /* 0x0000007fbebe7836 */ /* 0x002fca0000000000 */
[----:B------:R-:W-:-:S04]  /*2a360*/  SHF.R.S32.HI R127, RZ, 0x1f, R190 ;  /* 0x0000001fff7f7819 */ /* 0x000fc800000114be */
[----:B------:R-:W-:-:S04]  /*2a370*/  LEA.HI R127, R127, R190, RZ, 0x7 ;  /* 0x000000be7f7f7211 */ /* 0x000fc800078f38ff */
[----:B------:R-:W-:-:S05]  /*2a380*/  SHF.R.S32.HI R127, RZ, 0x7, R127 ;  /* 0x00000007ff7f7819 */ /* 0x000fca000001147f */
[----:B------:R-:W-:-:S05]  /*2a390*/  VIADD R127, R127, 0xfffffffd ;  /* 0xfffffffd7f7f7836 */ /* 0x000fca0000000000 */
[----:B------:R-:W-:Y:S01]  /*2a3a0*/  ISETP.LE.AND P1, PT, R127, UR6, PT ;  /* 0x000000067f007c0c */ /* 0x000fe2000bf23270 */
[----:B--2---:R-:W-:-:S12]  /*2a3b0*/  @!P3 BRA `(.L_x_9) ;  /* 0x000000fc00ccb947 */ /* 0x004fd80003800000 */
.L_x_16:
[----:B------:R-:W-:Y:S01]  /*2a3c0*/  STL [R1+0xcbc], R229 ;  /* 0x000cbce501007387 */ /* 0x000fe20000100800 */
[----:B------:R-:W-:Y:S01]  /*2a3d0*/  UIMAD UR5, UR6, -0x80, UR14 ;  /* 0xffffff80060578a4 */ /* 0x000fe2000f8e020e */
[C---:B------:R-:W-:Y:S01]  /*2a3e0*/  LOP3.LUT R127, R2.reuse, 0x2, RZ, 0xfc, !PT ;  /* 0x00000002027f7812 */ /* 0x040fe200078efcff */
[----:B------:R-:W-:Y:S01]  /*2a3f0*/  UIADD3 UR17, UPT, UPT, UR17, 0x1, URZ ;  /* 0x0000000111117890 */ /* 0x000fe2000fffe0ff */
[----:B------:R1:W-:Y:S01]  /*2a400*/  STL [R1+0xcb8], R245 ;  /* 0x000cb8f501007387 */ /* 0x0003e20000100800 */
[----:B-----5:R-:W-:Y:S02]  /*2a410*/  IADD3 R5, P6, PT, R5, UR10, RZ ;  /* 0x0000000a05057c10 */ /* 0x020fe4000ffde0ff */
[----:B------:R-:W-:Y:S01]  /*2a420*/  ISETP.GE.AND P3, PT, R2, UR5, PT ;  /* 0x0000000502007c0c */ /* 0x000fe2000bf66270 */
[----:B------:R-:W-:Y:S01]  /*2a430*/  UISETP.GT.AND UP1, UPT, UR17, 0x2, UPT ;  /* 0x000000021100788c */ /* 0x000fe2000bf24270 */
[----:B------:R-:W-:Y:S01]  /*2a440*/  ISETP.GE.AND P4, PT, R127, UR5, PT ;  /* 0x000000057f007c0c */ /* 0x000fe2000bf86270 */
[----:B------:R2:W-:Y:S01]  /*2a450*/  STL [R1+0xc9c], R0 ;  /* 0x000c9c0001007387 */ /* 0x0005e20000100800 */
[----:B------:R-:W-:Y:S01]  /*2a460*/  SEL R126, RZ, 0x4, P3 ;  /* 0x00000004ff7e7807 */ /* 0x000fe20001800000 */
[----:B------:R-:W-:Y:S01]  /*2a470*/  USEL UR17, UR17, URZ, !UP1 ;  /* 0x000000ff11117287 */ /* 0x000fe2000c800000 */
[----:B------:R-:W-:Y:S01]  /*2a480*/  IADD3.X R6, PT, PT, R6, UR11, RZ, P6, !PT ;  /* 0x0000000b06067c10 */ /* 0x000fe2000b7fe4ff */
[----:B-1----:R-:W1:Y:S01]  /*2a490*/  S2R R245, SR_TID.X ;  /* 0x0000000000f57919 */ /* 0x002e620000002100 */
[----:B------:R-:W-:Y:S01]  /*2a4a0*/  SEL R126, R126, RZ, !P1 ;  /* 0x000000ff7e7e7207 */ /* 0x000fe20004800000 */
[----:B------:R-:W-:Y:S01]  /*2a4b0*/  ULEA UR15, UR17, UR7, 0xf ;  /* 0x00000007110f7291 */ /* 0x000fe2000f8e78ff */
[----:B------:R-:W-:Y:S01]  /*2a4c0*/  IADD3 R7, P6, PT, R7, UR10, RZ ;  /* 0x0000000a07077c10 */ /* 0x000fe2000ffde0ff */
[----:B------:R-:W-:Y:S01]  /*2a4d0*/  IMAD.MOV.U32 R127, RZ, RZ, R6 ;  /* 0x000000ffff7f7224 */ /* 0x000fe200078e0006 */
[----:B------:R-:W-:Y:S01]  /*2a4e0*/  BAR.SYNC.DEFER_BLOCKING 0x0 ;  /* 0x0000000000007b1d */ /* 0x000fe20000010000 */
[----:B------:R-:W-:-:S02]  /*2a4f0*/  ISETP.NE.U32.AND P3, PT, R126, RZ, PT ;  /* 0x000000ff7e00720c */ /* 0x000fc40003f65070 */
[----:B------:R-:W-:Y:S01]  /*2a500*/  SEL R126, RZ, 0x4, P4 ;  /* 0x00000004ff7e7807 */ /* 0x000fe20002000000 */
[----:B------:R-:W-:Y:S01]  /*2a510*/  VIADD R190, R3, UR15 ;  /* 0x0000000f03be7c36 */ /* 0x000fe20008000000 */
[----:B------:R-:W-:Y:S02]  /*2a520*/  IADD3.X R8, PT, PT, R8, UR11, RZ, P6, !PT ;  /* 0x0000000b08087c10 */ /* 0x000fe4000b7fe4ff */
[----:B------:R-:W-:Y:S01]  /*2a530*/  SEL R126, R126, RZ, !P1 ;  /* 0x000000ff7e7e7207 */ /* 0x000fe20004800000 */
[----:B------:R3:W-:Y:S01]  /*2a540*/  STL [R1+0xca0], R3 ;  /* 0x000ca00301007387 */ /* 0x0007e20000100800 */
[----:B------:R-:W-:Y:S02]  /*2a550*/  IADD3 R37, P6, PT, R37, UR10, RZ ;  /* 0x0000000a25257c10 */ /* 0x000fe4000ffde0ff */
[----:B------:R-:W-:Y:S01]  /*2a560*/  ISETP.NE.U32.AND P4, PT, R126, RZ, PT ;  /* 0x000000ff7e00720c */ /* 0x000fe20003f85070 */
[----:B------:R-:W-:Y:S01]  /*2a570*/  IMAD.MOV.U32 R126, RZ, RZ, R5 ;  /* 0x000000ffff7e7224 */ /* 0x000fe200078e0005 */
[----:B------:R-:W-:Y:S01]  /*2a580*/  IADD3.X R38, PT, PT, R38, UR11, RZ, P6, !PT ;  /* 0x0000000b26267c10 */ /* 0x000fe2000b7fe4ff */
[----:B------:R4:W-:Y:S01]  /*2a590*/  STL [R1+0xca8], R5 ;  /* 0x000ca80501007387 */ /* 0x0009e20000100800 */
[----:B------:R-:W-:-:S03]  /*2a5a0*/  IADD3 R39, P6, PT, R39, UR10, RZ ;  /* 0x0000000a27277c10 */ /* 0x000fc6000ffde0ff */
[----:B------:R-:W-:Y:S01]  /*2a5b0*/  STL [R1+0xca4], R6 ;  /* 0x000ca40601007387 */ /* 0x000fe20000100800 */
[----:B------:R-:W-:-:S03]  /*2a5c0*/  IADD3.X R40, PT, PT, R40, UR11, RZ, P6, !PT ;  /* 0x0000000b28287c10 */ /* 0x000fc6000b7fe4ff */
[----:B------:R-:W-:Y:S04]  /*2a5d0*/  STL [R1+0xcb0], R7 ;  /* 0x000cb00701007387 */ /* 0x000fe80000100800 */
[----:B------:R-:W-:Y:S01]  /*2a5e0*/  @!PT LDS RZ, [RZ] ;  /* 0x00000000fffff984 */ /* 0x000fe20000000800 */
[----:B------:R-:W-:Y:S01]  /*2a5f0*/  @!PT LDS RZ, [RZ] ;  /* 0x00000000fffff984 */ /* 0x000fe20000000800 */
[----:B------:R-:W-:Y:S01]  /*2a600*/  @!PT LDS RZ, [RZ] ;  /* 0x00000000fffff984 */ /* 0x000fe20000000800 */
[----:B------:R2:W-:Y:S01]  /*2a610*/  LDGSTS.E [R190+0x60000], desc[UR20][R126.64], P3 ;  /* 0x600000007ebe7fae */ /* 0x0005e200099a1014 */
[--C-:B-1----:R-:W-:Y:S02]  /*2a620*/  SHF.R.U32.HI R229, RZ, 0x6, R245.reuse ;  /* 0x00000006ffe57819 */ /* 0x102fe400000116f5 */
[----:B------:R-:W-:Y:S01]  /*2a630*/  SHF.R.U32.HI R245, RZ, 0x6, R245 ;  /* 0x00000006fff57819 */ /* 0x000fe200000116f5 */
[----:B------:R-:W-:Y:S01]  /*2a640*/  STL [R1+0xcac], R8 ;  /* 0x000cac0801007387 */ /* 0x000fe20000100800 */
[----:B------:R-:W-:Y:S02]  /*2a650*/  SGXT.U32 R229, R229, 0x1 ;  /* 0x00000001e5e5781a */ /* 0x000fe40000000000 */
[----:B------:R-:W-:Y:S01]  /*2a660*/  SGXT.U32 R245, R245, 0x1 ;  /* 0x00000001f5f5781a */ /* 0x000fe20000000000 */
[----:B------:R-:W-:Y:S01]  /*2a670*/  STL [R1+0xcb4], R38 ;  /* 0x000cb42601007387 */ /* 0x000fe20000100800 */
[----:B------:R-:W-:-:S02]  /*2a680*/  LOP3.LUT R229, R229, 0x22, RZ, 0xfc, !PT ;  /* 0x00000022e5e57812 */ /* 0x000fc400078efcff */
[----:B------:R-:W-:Y:S01]  /*2a690*/  LOP3.LUT R245, R245, 0x20, RZ, 0xfc, !PT ;  /* 0x00000020f5f57812 */ /* 0x000fe200078efcff */
[----:B--2---:R-:W-:Y:S02]  /*2a6a0*/  IMAD.MOV.U32 R126, RZ, RZ, R7 ;  /* 0x000000ffff7e7224 */ /* 0x004fe400078e0007 */
[----:B------:R-:W-:Y:S01]  /*2a6b0*/  IMAD.MOV.U32 R127, RZ, RZ, R8 ;  /* 0x000000ffff7f7224 */ /* 0x000fe200078e0008 */
[----:B------:R-:W-:-:S04]  /*2a6c0*/  ISETP.GE.AND P3, PT, R245, UR5, PT ;  /* 0x00000005f5007c0c */ /* 0x000fc8000bf66270 */
[----:B------:R1:W-:Y:S01]  /*2a6d0*/  LDGSTS.E [R190+0x60008], desc[UR20][R126.64], P4 ;  /* 0x600080007ebe7fae */ /* 0x0003e2000a1a1014 */
[----:B------:R-:W-:Y:S02]  /*2a6e0*/  ISETP.GE.AND P4, PT, R229, UR5, PT ;  /* 0x00000005e5007c0c */ /* 0x000fe4000bf86270 */
[----:B------:R-:W2:Y:S01]  /*2a6f0*/  S2R R229, SR_TID.X ;  /* 0x0000000000e57919 */ /* 0x000ea20000002100 */
[----:B-1----:R-:W-:Y:S02]  /*2a700*/  SEL R127, RZ, 0x4, P3 ;  /* 0x00000004ff7f7807 */ /* 0x002fe40001800000 */
[----:B------:R-:W-:Y:S02]  /*2a710*/  SEL R126, RZ, 0x4, P4 ;  /* 0x00000004ff7e7807 */ /* 0x000fe40002000000 */
[----:B------:R-:W-:Y:S02]  /*2a720*/  SEL R127, R127, RZ, !P1 ;  /* 0x000000ff7f7f7207 */ /* 0x000fe40004800000 */
[----:B------:R-:W-:-:S02]  /*2a730*/  SEL R126, R126, RZ, !P1 ;  /* 0x000000ff7e7e7207 */ /* 0x000fc40004800000 */
[----:B------:R-:W-:Y:S01]  /*2a740*/  ISETP.NE.U32.AND P4, PT, R127, RZ, PT ;  /* 0x000000ff7f00720c */ /* 0x000fe20003f85070 */
[----:B------:R-:W-:Y:S01]  /*2a750*/  IMAD.MOV.U32 R127, RZ, RZ, R38 ;  /* 0x000000ffff7f7224 */ /* 0x000fe200078e0026 */
[----:B------:R-:W-:Y:S01]  /*2a760*/  ISETP.NE.U32.AND P3, PT, R126, RZ, PT ;  /* 0x000000ff7e00720c */ /* 0x000fe20003f65070 */
[----:B------:R-:W-:-:S10]  /*2a770*/  IMAD.MOV.U32 R126, RZ, RZ, R37 ;  /* 0x000000ffff7e7224 */ /* 0x000fd400078e0025 */
[----:B------:R1:W-:Y:S01]  /*2a780*/  LDGSTS.E [R190+0x62000], desc[UR20][R126.64], P4 ;  /* 0x620000007ebe7fae */ /* 0x0003e2000a1a1014 */
[--C-:B--2---:R-:W-:Y:S02]  /*2a790*/  SHF.R.U32.HI R0, RZ, 0x6, R229.reuse ;  /* 0x00000006ff007819 */ /* 0x104fe400000116e5 */
[----:B------:R-:W-:Y:S02]  /*2a7a0*/  SHF.R.U32.HI R2, RZ, 0x6, R229 ;  /* 0x00000006ff027819 */ /* 0x000fe400000116e5 */
[----:B------:R-:W-:Y:S02]  /*2a7b0*/  SGXT.U32 R0, R0, 0x1 ;  /* 0x000000010000781a */ /* 0x000fe40000000000 */
[----:B------:R-:W-:Y:S02]  /*2a7c0*/  SGXT.U32 R2, R2, 0x1 ;  /* 0x000000010202781a */ /* 0x000fe40000000000 */
[----:B------:R-:W-:Y:S01]  /*2a7d0*/  LOP3.LUT R0, R0, 0x42, RZ, 0xfc, !PT ;  /* 0x0000004200007812 */ /* 0x000fe200078efcff */
[----:B-1----:R-:W-:Y:S01]  /*2a7e0*/  IMAD.MOV.U32 R126, RZ, RZ, R39 ;  /* 0x000000ffff7e7224 */ /* 0x002fe200078e0027 */
[----:B------:R-:W-:Y:S01]  /*2a7f0*/  LOP3.LUT R2, R2, 0x40, RZ, 0xfc, !PT ;  /* 0x0000004002027812 */ /* 0x000fe200078efcff */
[----:B------:R-:W-:Y:S01]  /*2a800*/  IMAD.MOV.U32 R127, RZ, RZ, R40 ;  /* 0x000000ffff7f7224 */ /* 0x000fe200078e0028 */
[----:B------:R-:W-:-:S02]  /*2a810*/  ISETP.GE.AND P4, PT, R0, UR5, PT ;  /* 0x0000000500007c0c */ /* 0x000fc4000bf86270 */
[----:B------:R-:W2:Y:S04]  /*2a820*/  LDL R0, [R1+0xc98] ;  /* 0x000c980001007983 */ /* 0x000ea80000100800 */
[----:B------:R1:W-:Y:S01]  /*2a830*/  LDGSTS.E [R190+0x62008], desc[UR20][R126.64], P3 ;  /* 0x620080007ebe7fae */ /* 0x0003e200099a1014 */
[----:B------:R-:W-:Y:S02]  /*2a840*/  ISETP.GE.AND P3, PT, R2, UR5, PT ;  /* 0x0000000502007c0c */ /* 0x000fe4000bf66270 */
[----:B------:R-:W-:Y:S02]  /*2a850*/  IADD3 R69, P6, PT, R69, UR10, RZ ;  /* 0x0000000a45457c10 */ /* 0x000fe4000ffde0ff */
[----:B-1----:R-:W-:Y:S02]  /*2a860*/  SEL R127, RZ, 0x4, P3 ;  /* 0x00000004ff7f7807 */ /* 0x002fe40001800000 */
[----:B------:R-:W-:-:S02]  /*2a870*/  SEL R126, RZ, 0x4, P4 ;  /* 0x00000004ff7e7807 */ /* 0x000fc40002000000 */
[----:B------:R-:W-:Y:S02]  /*2a880*/  SEL R127, R127, RZ, !P1 ;  /* 0x000000ff7f7f7207 */ /* 0x000fe40004800000 */
[----:B------:R-:W-:Y:S02]  /*2a890*/  SEL R126, R126, RZ, !P1 ;  /* 0x000000ff7e7e7207 */ /* 0x000fe40004800000 */
[----:B------:R-:W-:Y:S02]  /*2a8a0*/  ISETP.NE.U32.AND P4, PT, R127, RZ, PT ;  /* 0x000000ff7f00720c */ /* 0x000fe40003f85070 */
[----:B------:R-:W-:Y:S02]  /*2a8b0*/  IADD3.X R70, PT, PT, R70, UR11, RZ, P6, !PT ;  /* 0x0000000b46467c10 */ /* 0x000fe4000b7fe4ff */
[----:B------:R-:W-:Y:S02]  /*2a8c0*/  IADD3 R71, P6, PT, R71, UR10, RZ ;  /* 0x0000000a47477c10 */ /* 0x000fe4000ffde0ff */
[----:B------:R-:W-:Y:S01]  /*2a8d0*/  ISETP.NE.U32.AND P3, PT, R126, RZ, PT ;  /* 0x000000ff7e00720c */ /* 0x000fe20003f65070 */
[----:B------:R-:W-:Y:S01]  /*2a8e0*/  IMAD.MOV.U32 R126, RZ, RZ, R69 ;  /* 0x000000ffff7e7224 */ /* 0x000fe200078e0045 */
[----:B---3--:R-:W-:Y:S01]  /*2a8f0*/  SHF.R.U32.HI R3, RZ, 0x6, R229 ;  /* 0x00000006ff037819 */ /* 0x008fe200000116e5 */
[----:B------:R-:W-:Y:S01]  /*2a900*/  IMAD.MOV.U32 R127, RZ, RZ, R70 ;  /* 0x000000ffff7f7224 */ /* 0x000fe200078e0046 */
[----:B------:R-:W-:-:S02]  /*2a910*/  IADD3.X R72, PT, PT, R72, UR11, RZ, P6, !PT ;  /* 0x0000000b48487c10 */ /* 0x000fc4000b7fe4ff */
[----:B------:R-:W-:Y:S02]  /*2a920*/  SGXT.U32 R3, R3, 0x1 ;  /* 0x000000010303781a */ /* 0x000fe40000000000 */
[----:B------:R1:W-:Y:S01]  /*2a930*/  LDGSTS.E [R190+0x64000], desc[UR20][R126.64], P4 ;  /* 0x640000007ebe7fae */ /* 0x0003e2000a1a1014 */
[----:B------:R-:W-:Y:S02]  /*2a940*/  SHF.R.U32.HI R2, RZ, 0x6, R229 ;  /* 0x00000006ff027819 */ /* 0x000fe400000116e5 */
[----:B------:R-:W-:Y:S02]  /*2a950*/  LOP3.LUT R3, R3, 0x60, RZ, 0xfc, !PT ;  /* 0x0000006003037812 */ /* 0x000fe400078efcff */
[----:B------:R-:W-:Y:S01]  /*2a960*/  SGXT.U32 R2, R2, 0x1 ;  /* 0x000000010202781a */ /* 0x000fe20000000000 */
[----:B-1----:R-:W-:Y:S02]  /*2a970*/  IMAD.MOV.U32 R126, RZ, RZ, R71 ;  /* 0x000000ffff7e7224 */ /* 0x002fe400078e0047 */
[----:B------:R-:W-:Y:S01]  /*2a980*/  IMAD.MOV.U32 R127, RZ, RZ, R72 ;  /* 0x000000ffff7f7224 */ /* 0x000fe200078e0048 */
[----:B------:R-:W-:-:S04]  /*2a990*/  LOP3.LUT R2, R2, 0x62, RZ, 0xfc, !PT ;  /* 0x0000006202027812 */ /* 0x000fc800078efcff */
[----:B------:R1:W-:Y:S01]  /*2a9a0*/  LDGSTS.E [R190+0x64008], desc[UR20][R126.64], P3 ;  /* 0x640080007ebe7fae */ /* 0x0003e200099a1014 */
[----:B------:R-:W-:Y:S02]  /*2a9b0*/  ISETP.GE.AND P3, PT, R3, UR5, PT ;  /* 0x0000000503007c0c */ /* 0x000fe4000bf66270 */
[----:B------:R-:W-:Y:S02]  /*2a9c0*/  ISETP.GE.AND P4, PT, R2, UR5, PT ;  /* 0x0000000502007c0c */ /* 0x000fe4000bf86270 */
[----:B------:R-:W-:Y:S02]  /*2a9d0*/  IADD3 R101, P6, PT, R101, UR10, RZ ;  /* 0x0000000a65657c10 */ /* 0x000fe4000ffde0ff */
[----:B-1----:R-:W-:Y:S02]  /*2a9e0*/  SEL R127, RZ, 0x4, P3 ;  /* 0x00000004ff7f7807 */ /* 0x002fe40001800000 */
[----:B------:R-:W-:Y:S02]  /*2a9f0*/  SEL R126, RZ, 0x4, P4 ;  /* 0x00000004ff7e7807 */ /* 0x000fe40002000000 */
[----:B------:R-:W-:-:S02]  /*2aa00*/  SEL R127, R127, RZ, !P1 ;  /* 0x000000ff7f7f7207 */ /* 0x000fc40004800000 */
[----:B------:R-:W-:Y:S02]  /*2aa10*/  SEL R126, R126, RZ, !P1 ;  /* 0x000000ff7e7e7207 */ /* 0x000fe40004800000 */
[----:B------:R-:W-:Y:S02]  /*2aa20*/  ISETP.NE.U32.AND P4, PT, R127, RZ, PT ;  /* 0x000000ff7f00720c */ /* 0x000fe40003f85070 */
[----:B------:R-:W-:Y:S02]  /*2aa30*/  IADD3.X R102, PT, PT, R102, UR11, RZ, P6, !PT ;  /* 0x0000000b66667c10 */ /* 0x000fe4000b7fe4ff */
[----:B------:R-:W-:Y:S02]  /*2aa40*/  IADD3 R103, P6, PT, R103, UR10, RZ ;  /* 0x0000000a67677c10 */ /* 0x000fe4000ffde0ff */
[----:B------:R-:W-:Y:S01]  /*2aa50*/  ISETP.NE.U32.AND P3, PT, R126, RZ, PT ;  /* 0x000000ff7e00720c */ /* 0x000fe20003f65070 */
[----:B------:R-:W-:Y:S01]  /*2aa60*/  IMAD.MOV.U32 R126, RZ, RZ, R101 ;  /* 0x000000ffff7e7224 */ /* 0x000fe200078e0065 */
[----:B------:R-:W-:Y:S01]  /*2aa70*/  SHF.R.U32.HI R3, RZ, 0x6, R229 ;  /* 0x00000006ff037819 */ /* 0x000fe200000116e5 */
        /* <DEDUP_REMOVED lines=8> */
[----:B------:R-:W-:-:S05]  /*2ab00*/  IMAD.MOV.U32 R127, RZ, RZ, R104 ;  /* 0x000000ffff7f7224 */ /* 0x000fca00078e0068 */
[----:B------:R1:W-:Y:S01]  /*2ab10*/  LDGSTS.E [R190+0x66008], desc[UR20][R126.64], P3 ;  /* 0x660080007ebe7fae */ /* 0x0003e200099a1014 */
[----:B------:R-:W-:Y:S02]  /*2ab20*/  ISETP.GE.AND P3, PT, R3, UR5, PT ;  /* 0x0000000503007c0c */ /* 0x000fe4000bf66270 */
[----:B------:R-:W-:-:S04]  /*2ab30*/  LOP3.LUT R2, R2, 0x6, RZ, 0xfc, !PT ;  /* 0x0000000602027812 */ /* 0x000fc800078efcff */
[----:B------:R-:W-:Y:S02]  /*2ab40*/  ISETP.GE.AND P4, PT, R2, UR5, PT ;  /* 0x0000000502007c0c */ /* 0x000fe4000bf86270 */
[----:B-1----:R-:W-:-:S04]  /*2ab50*/  SEL R126, RZ, 0x4, P3 ;  /* 0x00000004ff7e7807 */ /* 0x002fc80001800000 */
[----:B------:R-:W-:Y:S02]  /*2ab60*/  SEL R126, R126, RZ, !P1 ;  /* 0x000000ff7e7e7207 */ /* 0x000fe40004800000 */
[----:B------:R-:W-:Y:S02]  /*2ab70*/  IADD3 R9, P6, PT, R9, UR10, RZ ;  /* 0x0000000a09097c10 */ /* 0x000fe4000ffde0ff */
[----:B------:R-:W-:Y:S02]  /*2ab80*/  ISETP.NE.U32.AND P3, PT, R126, RZ, PT ;  /* 0x000000ff7e00720c */ /* 0x000fe40003f65070 */
[----:B------:R-:W-:Y:S02]  /*2ab90*/  SEL R126, RZ, 0x4, P4 ;  /* 0x00000004ff7e7807 */ /* 0x000fe40002000000 */
[----:B------:R-:W-:Y:S02]  /*2aba0*/  IADD3.X R10, PT, PT, R10, UR11, RZ, P6, !PT ;  /* 0x0000000b0a0a7c10 */ /* 0x000fe4000b7fe4ff */
[----:B------:R-:W-:-:S02]  /*2abb0*/  SEL R126, R126, RZ, !P1 ;  /* 0x000000ff7e7e7207 */ /* 0x000fc40004800000 */
[----:B------:R-:W-:Y:S02]  /*2abc0*/  SHF.R.U32.HI R2, RZ, 0x6, R229 ;  /* 0x00000006ff027819 */ /* 0x000fe400000116e5 */
[----:B------:R-:W-:Y:S02]  /*2abd0*/  IADD3 R11, P6, PT, R11, UR10, RZ ;  /* 0x0000000a0b0b7c10 */ /* 0x000fe4000ffde0ff */
[----:B------:R-:W-:Y:S01]  /*2abe0*/  ISETP.NE.U32.AND P4, PT, R126, RZ, PT ;  /* 0x000000ff7e00720c */ /* 0x000fe20003f85070 */
[----:B------:R-:W-:Y:S01]  /*2abf0*/  IMAD.MOV.U32 R126, RZ, RZ, R9 ;  /* 0x000000ffff7e7224 */ /* 0x000fe200078e0009 */
[----:B------:R-:W-:Y:S01]  /*2ac00*/  SGXT.U32 R2, R2, 0x1 ;  /* 0x000000010202781a */ /* 0x000fe20000000000 */
[----:B------:R-:W-:Y:S01]  /*2ac10*/  IMAD.MOV.U32 R127, RZ, RZ, R10 ;  /* 0x000000ffff7f7224 */ /* 0x000fe200078e000a */
[----:B------:R-:W-:Y:S02]  /*2ac20*/  IADD3.X R12, PT, PT, R12, UR11, RZ, P6, !PT ;  /* 0x0000000b0c0c7c10 */ /* 0x000fe4000b7fe4ff */
[----:B------:R-:W-:-:S02]  /*2ac30*/  LOP3.LUT R2, R2, 0x24, RZ, 0xfc, !PT ;  /* 0x0000002402027812 */ /* 0x000fc400078efcff */
[----:B------:R-:W-:-:S04]  /*2ac40*/  IADD3 R41, P6, PT, R41, UR10, RZ ;  /* 0x0000000a29297c10 */ /* 0x000fc8000ffde0ff */
[----:B------:R-:W-:Y:S01]  /*2ac50*/  IADD3.X R42, PT, PT, R42, UR11, RZ, P6, !PT ;  /* 0x0000000b2a2a7c10 */ /* 0x000fe2000b7fe4ff */
[----:B--2---:R-:W-:Y:S01]  /*2ac60*/  VIADD R190, R0, UR15 ;  /* 0x0000000f00be7c36 */ /* 0x004fe20008000000 */
[----:B------:R-:W-:-:S04]  /*2ac70*/  SHF.R.U32.HI R0, RZ, 0x6, R229 ;  /* 0x00000006ff007819 */ /* 0x000fc800000116e5 */
[----:B------:R1:W-:Y:S01]  /*2ac80*/  LDGSTS.E [R190+0x60000], desc[UR20][R126.64], P3 ;  /* 0x600000007ebe7fae */ /* 0x0003e200099a1014 */
[----:B------:R-:W-:Y:S02]  /*2ac90*/  SGXT.U32 R0, R0, 0x1 ;  /* 0x000000010000781a */ /* 0x000fe40000000000 */
[----:B------:R-:W-:Y:S02]  /*2aca0*/  ISETP.GE.AND P3, PT, R2, UR5, PT ;  /* 0x0000000502007c0c */ /* 0x000fe4000bf66270 */
[----:B------:R-:W-:Y:S01]  /*2acb0*/  LOP3.LUT R0, R0, 0x26, RZ, 0xfc, !PT ;  /* 0x0000002600007812 */ /* 0x000fe200078efcff */
[----:B-1----:R-:W-:Y:S02]  /*2acc0*/  IMAD.MOV.U32 R126, RZ, RZ, R11 ;  /* 0x000000ffff7e7224 */ /* 0x002fe400078e000b */
[----:B------:R-:W-:-:S05]  /*2acd0*/  IMAD.MOV.U32 R127, RZ, RZ, R12 ;  /* 0x000000ffff7f7224 */ /* 0x000fca00078e000c */
[----:B------:R1:W-:Y:S01]  /*2ace0*/  LDGSTS.E [R190+0x60008], desc[UR20][R126.64], P4 ;  /* 0x600080007ebe7fae */ /* 0x0003e2000a1a1014 */
[----:B------:R-:W-:Y:S02]  /*2acf0*/  ISETP.GE.AND P4, PT, R0, UR5, PT ;  /* 0x0000000500007c0c */ /* 0x000fe4000bf86270 */
[----:B------:R-:W-:Y:S02]  /*2ad00*/  SHF.R.U32.HI R0, RZ, 0x6, R229 ;  /* 0x00000006ff007819 */ /* 0x000fe400000116e5 */
[----:B-1----:R-:W-:-:S04]  /*2ad10*/  SEL R127, RZ, 0x4, P3 ;  /* 0x00000004ff7f7807 */ /* 0x002fc80001800000 */
[----:B------:R-:W-:Y:S02]  /*2ad20*/  SEL R127, R127, RZ, !P1 ;  /* 0x000000ff7f7f7207 */ /* 0x000fe40004800000 */
[----:B------:R-:W-:Y:S02]  /*2ad30*/  SEL R126, RZ, 0x4, P4 ;  /* 0x00000004ff7e7807 */ /* 0x000fe40002000000 */
[----:B------:R-:W-:Y:S02]  /*2ad40*/  ISETP.NE.U32.AND P4, PT, R127, RZ, PT ;  /* 0x000000ff7f00720c */ /* 0x000fe40003f85070 */
[----:B------:R-:W-:Y:S02]  /*2ad50*/  SEL R126, R126, RZ, !P1 ;  /* 0x000000ff7e7e7207 */ /* 0x000fe40004800000 */
[----:B------:R-:W-:Y:S01]  /*2ad60*/  SGXT.U32 R0, R0, 0x1 ;  /* 0x000000010000781a */ /* 0x000fe20000000000 */
[----:B------:R-:W-:Y:S01]  /*2ad70*/  IMAD.MOV.U32 R127, RZ, RZ, R42 ;  /* 0x000000ffff7f7224 */ /* 0x000fe200078e002a */
[----:B------:R-:W-:Y:S01]  /*2ad80*/  ISETP.NE.U32.AND P3, PT, R126, RZ, PT ;  /* 0x000000ff7e00720c */ /* 0x000fe20003f65070 */
[----:B------:R-:W-:Y:S01]  /*2ad90*/  IMAD.MOV.U32 R126, RZ, RZ, R41 ;  /* 0x000000ffff7e7224 */ /* 0x000fe200078e0029 */
[----:B------:R-:W-:-:S05]  /*2ada0*/  LOP3.LUT R0, R0, 0x46, RZ, 0xfc, !PT ;  /* 0x0000004600007812 */ /* 0x000fca00078efcff */
[----:B------:R1:W-:Y:S01]  /*2adb0*/  LDGSTS.E [R190+0x62000], desc[UR20][R126.64], P4 ;  /* 0x620000007ebe7fae */ /* 0x0003e2000a1a1014 */
[----:B------:R-:W-:-:S03]  /*2adc0*/  ISETP.GE.AND P4, PT, R0, UR5, PT ;  /* 0x0000000500007c0c */ /* 0x000fc6000bf86270 */
[----:B------:R-:W2:Y:S01]  /*2add0*/  LDL R0, [R1+0xc94] ;  /* 0x000c940001007983 */ /* 0x000ea20000100800 */
[----:B------:R-:W-:Y:S02]  /*2ade0*/  IADD3 R43, P6, PT, R43, UR10, RZ ;  /* 0x0000000a2b2b7c10 */ /* 0x000fe4000ffde0ff */
[----:B------:R-:W-:Y:S02]  /*2adf0*/  SHF.R.U32.HI R2, RZ, 0x6, R229 ;  /* 0x00000006ff027819 */ /* 0x000fe400000116e5 */
[----:B------:R-:W-:Y:S02]  /*2ae00*/  IADD3.X R44, PT, PT, R44, UR11, RZ, P6, !PT ;  /* 0x0000000b2c2c7c10 */ /* 0x000fe4000b7fe4ff */
[----:B------:R-:W-:Y:S01]  /*2ae10*/  SGXT.U32 R2, R2, 0x1 ;  /* 0x000000010202781a */ /* 0x000fe20000000000 */
[----:B-1----:R-:W-:Y:S02]  /*2ae20*/  IMAD.MOV.U32 R126, RZ, RZ, R43 ;  /* 0x000000ffff7e7224 */ /* 0x002fe400078e002b */
[----:B------:R-:W-:Y:S01]  /*2ae30*/  IMAD.MOV.U32 R127, RZ, RZ, R44 ;  /* 0x000000ffff7f7224 */ /* 0x000fe200078e002c */
[----:B------:R-:W-:-:S04]  /*2ae40*/  LOP3.LUT R2, R2, 0x44, RZ, 0xfc, !PT ;  /* 0x0000004402027812 */ /* 0x000fc800078efcff */
[----:B------:R1:W-:Y:S01]  /*2ae50*/  LDGSTS.E [R190+0x62008], desc[UR20][R126.64], P3 ;  /* 0x620080007ebe7fae */ /* 0x0003e200099a1014 */
[----:B------:R-:W-:Y:S02]  /*2ae60*/  ISETP.GE.AND P3, PT, R2, UR5, PT ;  /* 0x0000000502007c0c */ /* 0x000fe4000bf66270 */
[----:B------:R-:W-:Y:S02]  /*2ae70*/  IADD3 R73, P6, PT, R73, UR10, RZ ;  /* 0x0000000a49497c10 */ /* 0x000fe4000ffde0ff */
[----:B-1----:R-:W-:Y:S02]  /*2ae80*/  SEL R127, RZ, 0x4, P3 ;  /* 0x00000004ff7f7807 */ /* 0x002fe40001800000 */
[----:B------:R-:W-:Y:S02]  /*2ae90*/  SEL R126, RZ, 0x4, P4 ;  /* 0x00000004ff7e7807 */ /* 0x000fe40002000000 */
[----:B------:R-:W-:Y:S02]  /*2aea0*/  SEL R127, R127, RZ, !P1 ;  /* 0x000000ff7f7f7207 */ /* 0x000fe40004800000 */
[----:B------:R-:W-:-:S02]  /*2aeb0*/  SEL R126, R126, RZ, !P1 ;  /* 0x000000ff7e7e7207 */ /* 0x000fc40004800000 */
        /* <DEDUP_REMOVED lines=131> */
[----:B------:R1:W-:Y:S02]  /*2b6f0*/  LDGSTS.E [R190+0x66000], desc[UR20][R126.64], P4 ;  /* 0x660000007ebe7fae */ /* 0x0003e4000a1a1014 */
[----:B------:R-:W-:Y:S01]  /*2b700*/  LOP3.LUT R3, R3, 0xc, RZ, 0xfc, !PT ;  /* 0x0000000c03037812 */ /* 0x000fe200078efcff */
[----:B-1----:R-:W-:Y:S02]  /*2b710*/  IMAD.MOV.U32 R126, RZ, RZ, R111 ;  /* 0x000000ffff7e7224 */ /* 0x002fe400078e006f */
[----:B------:R-:W-:-:S05]  /*2b720*/  IMAD.MOV.U32 R127, RZ, RZ, R112 ;  /* 0x000000ffff7f7224 */ /* 0x000fca00078e0070 */
[----:B------:R1:W-:Y:S01]  /*2b730*/  LDGSTS.E [R190+0x66008], desc[UR20][R126.64], P3 ;  /* 0x660080007ebe7fae */ /* 0x0003e200099a1014 */
[----:B------:R-:W-:Y:S02]  /*2b740*/  ISETP.GE.AND P3, PT, R3, UR5, PT ;  /* 0x0000000503007c0c */ /* 0x000fe4000bf66270 */
[----:B------:R-:W-:-:S04]  /*2b750*/  LEA.HI R2, R229, 0xe, RZ, 0x1a ;  /* 0x0000000ee5027811 */ /* 0x000fc800078fd0ff */
        /* <DEDUP_REMOVED lines=18> */
[----:B--2---:R-:W-:-:S05]  /*2b880*/  VIADD R190, R0, UR15 ;  /* 0x0000000f00be7c36 */ /* 0x004fca0008000000 */
[----:B------:R1:W-:Y:S01]  /*2b890*/  LDGSTS.E [R190+0x60000], desc[UR20][R126.64], P3 ;  /* 0x600000007ebe7fae */ /* 0x0003e200099a1014 */
[----:B------:R-:W-:Y:S02]  /*2b8a0*/  ISETP.GE.AND P3, PT, R2, UR5, PT ;  /* 0x0000000502007c0c */ /* 0x000fe4000bf66270 */
[----:B------:R-:W-:Y:S01]  /*2b8b0*/  LEA.HI R0, R229, 0x2e, RZ, 0x1a ;  /* 0x0000002ee5007811 */ /* 0x000fe200078fd0ff */
[----:B-1----:R-:W-:Y:S02]  /*2b8c0*/  IMAD.MOV.U32 R126, RZ, RZ, R19 ;  /* 0x000000ffff7e7224 */ /* 0x002fe400078e0013 */
[----:B------:R-:W-:-:S05]  /*2b8d0*/  IMAD.MOV.U32 R127, RZ, RZ, R20 ;  /* 0x000000ffff7f7224 */ /* 0x000fca00078e0014 */
[----:B------:R1:W-:Y:S01]  /*2b8e0*/  LDGSTS.E [R190+0x60008], desc[UR20][R126.64], P4 ;  /* 0x600080007ebe7fae */ /* 0x0003e2000a1a1014 */
[----:B------:R-:W-:Y:S02]  /*2b8f0*/  ISETP.GE.AND P4, PT, R0, UR5, PT ;  /* 0x0000000500007c0c */ /* 0x000fe4000bf86270 */
[----:B-1----:R-:W-:-:S04]  /*2b900*/  SEL R127, RZ, 0x4, P3 ;  /* 0x00000004ff7f7807 */ /* 0x002fc80001800000 */
[----:B------:R-:W-:Y:S02]  /*2b910*/  SEL R127, R127, RZ, !P1 ;  /* 0x000000ff7f7f7207 */ /* 0x000fe40004800000 */
[----:B------:R-:W-:Y:S02]  /*2b920*/  SEL R126, RZ, 0x4, P4 ;  /* 0x00000004ff7e7807 */ /* 0x000fe40002000000 */
[----:B------:R-:W-:Y:S02]  /*2b930*/  ISETP.NE.U32.AND P4, PT, R127, RZ, PT ;  /* 0x000000ff7f00720c */ /* 0x000fe40003f85070 */
[----:B------:R-:W-:Y:S01]  /*2b940*/  SEL R126, R126, RZ, !P1 ;  /* 0x000000ff7e7e7207 */ /* 0x000fe20004800000 */
[----:B------:R-:W-:Y:S01]  /*2b950*/  IMAD.MOV.U32 R127, RZ, RZ, R50 ;  /* 0x000000ffff7f7224 */ /* 0x000fe200078e0032 */
[----:B------:R-:W-:Y:S02]  /*2b960*/  LEA.HI R0, R229, 0x4e, RZ, 0x1a ;  /* 0x0000004ee5007811 */ /* 0x000fe400078fd0ff */
[----:B------:R-:W-:Y:S01]  /*2b970*/  ISETP.NE.U32.AND P3, PT, R126, RZ, PT ;  /* 0x000000ff7e00720c */ /* 0x000fe20003f65070 */
[----:B------:R-:W-:-:S06]  /*2b980*/  IMAD.MOV.U32 R126, RZ, RZ, R49 ;  /* 0x000000ffff7e7224 */ /* 0x000fcc00078e0031 */
        /* <DEDUP_REMOVED lines=27> */
[----:B------:R-:W-:Y:S02]  /*2bb40*/  LOP3.LUT R3, R3, 0x6c, RZ, 0xfc, !PT ;  /* 0x0000006c03037812 */ /* 0x000fe400078efcff */
[----:B------:R-:W-:Y:S01]  /*2bb50*/  LEA.HI R2, R229, 0x6e, RZ, 0x1a ;  /* 0x0000006ee5027811 */ /* 0x000fe200078fd0ff */
[----:B-1----:R-:W-:Y:S02]  /*2bb60*/  IMAD.MOV.U32 R126, RZ, RZ, R83 ;  /* 0x000000ffff7e7224 */ /* 0x002fe400078e0053 */
[----:B------:R-:W-:-:S05]  /*2bb70*/  IMAD.MOV.U32 R127, RZ, RZ, R84 ;  /* 0x000000ffff7f7224 */ /* 0x000fca00078e0054 */
        /* <DEDUP_REMOVED lines=130> */
[----:B------:R-:W-:Y:S02]  /*2c3a0*/  SHF.R.U32.HI R2, RZ, 0x6, R229 ;  /* 0x00000006ff027819 */ /* 0x000fe400000116e5 */
[----:B------:R-:W-:-:S02]  /*2c3b0*/  SEL R126, R126, RZ, !P1 ;  /* 0x000000ff7e7e7207 */ /* 0x000fc40004800000 */
[----:B------:R-:W-:Y:S02]  /*2c3c0*/  IADD3.X R26, PT, PT, R26, UR11, RZ, P6, !PT ;  /* 0x0000000b1a1a7c10 */ /* 0x000fe4000b7fe4ff */
[----:B------:R-:W-:Y:S02]  /*2c3d0*/  SGXT.U32 R2, R2, 0x1 ;  /* 0x000000010202781a */ /* 0x000fe40000000000 */
[----:B------:R-:W-:Y:S01]  /*2c3e0*/  ISETP.NE.U32.AND P4, PT, R126, RZ, PT ;  /* 0x000000ff7e00720c */ /* 0x000fe20003f85070 */
[----:B------:R-:W-:Y:S01]  /*2c3f0*/  IMAD.MOV.U32 R126, RZ, RZ, R25 ;  /* 0x000000ffff7e7224 */ /* 0x000fe200078e0019 */
[----:B------:R-:W-:Y:S01]  /*2c400*/  LOP3.LUT R2, R2, 0x34, RZ, 0xfc, !PT ;  /* 0x0000003402027812 */ /* 0x000fe200078efcff */
[----:B------:R-:W-:Y:S01]  /*2c410*/  IMAD.MOV.U32 R127, RZ, RZ, R26 ;  /* 0x000000ffff7f7224 */ /* 0x000fe200078e001a */
[----:B------:R-:W-:-:S04]  /*2c420*/  IADD3 R27, P6, PT, R27, UR10, RZ ;  /* 0x0000000a1b1b7c10 */ /* 0x000fc8000ffde0ff */
[----:B------:R-:W-:Y:S02]  /*2c430*/  IADD3.X R28, PT, PT, R28, UR11, RZ, P6, !PT ;  /* 0x0000000b1c1c7c10 */ /* 0x000fe4000b7fe4ff */
[----:B------:R-:W-:-:S04]  /*2c440*/  IADD3 R57, P6, PT, R57, UR10, RZ ;  /* 0x0000000a39397c10 */ /* 0x000fc8000ffde0ff */
[----:B------:R-:W-:Y:S01]  /*2c450*/  IADD3.X R58, PT, PT, R58, UR11, RZ, P6, !PT ;  /* 0x0000000b3a3a7c10 */ /* 0x000fe2000b7fe4ff */
[----:B--2---:R-:W-:-:S05]  /*2c460*/  VIADD R190, R0, UR15 ;  /* 0x0000000f00be7c36 */ /* 0x004fca0008000000 */
[----:B------:R1:W-:Y:S01]  /*2c470*/  LDGSTS.E [R190+0x60000], desc[UR20][R126.64], P3 ;  /* 0x600000007ebe7fae */ /* 0x0003e200099a1014 */
[----:B------:R-:W-:-:S03]  /*2c480*/  ISETP.GE.AND P3, PT, R2, UR5, PT ;  /* 0x0000000502007c0c */ /* 0x000fc6000bf66270 */
[----:B------:R-:W2:Y:S01]  /*2c490*/  LDL.LU R2, [R1+0x5ec] ;  /* 0x0005ec0001027983 */ /* 0x000ea20000300800 */
[----:B------:R-:W-:-:S04]  /*2c4a0*/  SHF.R.U32.HI R0, RZ, 0x6, R229 ;  /* 0x00000006ff007819 */ /* 0x000fc800000116e5 */
[----:B------:R-:W-:Y:S01]  /*2c4b0*/  SGXT.U32 R0, R0, 0x1 ;  /* 0x000000010000781a */ /* 0x000fe20000000000 */
[----:B-1----:R-:W-:Y:S02]  /*2c4c0*/  IMAD.MOV.U32 R126, RZ, RZ, R27 ;  /* 0x000000ffff7e7224 */ /* 0x002fe400078e001b */
[----:B------:R-:W-:Y:S01]  /*2c4d0*/  IMAD.MOV.U32 R127, RZ, RZ, R28 ;  /* 0x000000ffff7f7224 */ /* 0x000fe200078e001c */
[----:B------:R-:W-:-:S04]  /*2c4e0*/  LOP3.LUT R0, R0, 0x36, RZ, 0xfc, !PT ;  /* 0x0000003600007812 */ /* 0x000fc800078efcff */
        /* <DEDUP_REMOVED lines=15> */
[----:B------:R-:W3:Y:S01]  /*2c5e0*/  LDL R0, [R1+0xc84] ;  /* 0x000c840001007983 */ /* 0x000ee20000100800 */
        /* <DEDUP_REMOVED lines=19> */
[----:B----4-:R-:W-:Y:S01]  /*2c720*/  SHF.R.U32.HI R5, RZ, 0x6, R229 ;  /* 0x00000006ff057819 */ /* 0x010fe200000116e5 */
        /* <DEDUP_REMOVED lines=20> */
[----:B------:R-:W-:Y:S01]  /*2c870*/  ISETP.NE.U32.AND P3, PT, R126, RZ, PT ;  /* 0x000000ff7e00720c */ /* 0x000fe20003f65070 */
[----:B------:R-:W-:Y:S01]  /*2c880*/  IMAD.MOV.U32 R126, RZ, RZ, R121 ;  /* 0x000000ffff7e7224 */ /* 0x000fe200078e0079 */
[----:B------:R-:W-:Y:S01]  /*2c890*/  SHF.R.U32.HI R3, RZ, 0x6, R229 ;  /* 0x00000006ff037819 */ /* 0x000fe200000116e5 */
[----:B------:R-:W-:-:S03]  /*2c8a0*/  IMAD.MOV.U32 R127, RZ, RZ, R122 ;  /* 0x000000ffff7f7224 */ /* 0x000fc600078e007a */
[----:B------:R-:W-:-:S03]  /*2c8b0*/  SGXT.U32 R3, R3, 0x1 ;  /* 0x000000010303781a */ /* 0x000fc60000000000 */
[----:B------:R1:W-:Y:S01]  /*2c8c0*/  LDGSTS.E [R190+0x66000], desc[UR20][R126.64], P4 ;  /* 0x660000007ebe7fae */ /* 0x0003e2000a1a1014 */
[----:B------:R-:W-:Y:S02]  /*2c8d0*/  LOP3.LUT R3, R3, 0x18, RZ, 0xfc, !PT ;  /* 0x0000001803037812 */ /* 0x000fe400078efcff */
[----:B--2---:R-:W-:-:S04]  /*2c8e0*/  IADD3 R2, P6, PT, R2, UR10, RZ ;  /* 0x0000000a02027c10 */ /* 0x004fc8000ffde0ff */
[----:B------:R-:W-:Y:S01]  /*2c8f0*/  IADD3.X R123, PT, PT, R123, UR11, RZ, P6, !PT ;  /* 0x0000000b7b7b7c10 */ /* 0x000fe2000b7fe4ff */
[----:B-1----:R-:W-:Y:S01]  /*2c900*/  IMAD.MOV.U32 R126, RZ, RZ, R2 ;  /* 0x000000ffff7e7224 */ /* 0x002fe200078e0002 */
[----:B------:R1:W-:Y:S03]  /*2c910*/  STL [R1+0x5ec], R2 ;  /* 0x0005ec0201007387 */ /* 0x0003e60000100800 */
[----:B------:R-:W-:-:S05]  /*2c920*/  IMAD.MOV.U32 R127, RZ, RZ, R123 ;  /* 0x000000ffff7f7224 */ /* 0x000fca00078e007b */
[----:B------:R2:W-:Y:S01]  /*2c930*/  LDGSTS.E [R190+0x66008], desc[UR20][R126.64], P3 ;  /* 0x660080007ebe7fae */ /* 0x0005e200099a1014 */
[----:B-1----:R-:W-:Y:S02]  /*2c940*/  SHF.R.U32.HI R2, RZ, 0x6, R229 ;  /* 0x00000006ff027819 */ /* 0x002fe400000116e5 */
[----:B------:R-:W-:Y:S02]  /*2c950*/  ISETP.GE.AND P3, PT, R3, UR5, PT ;  /* 0x0000000503007c0c */ /* 0x000fe4000bf66270 */
[----:B------:R-:W-:Y:S01]  /*2c960*/  SGXT.U32 R2, R2, 0x1 ;  /* 0x000000010202781a */ /* 0x000fe20000000000 */
[----:B------:R-:W4:Y:S03]  /*2c970*/  LDL.LU R3, [R1+0x5f0] ;  /* 0x0005f00001037983 */ /* 0x000f260000300800 */
[----:B------:R-:W-:Y:S02]  /*2c980*/  LOP3.LUT R2, R2, 0x1a, RZ, 0xfc, !PT ;  /* 0x0000001a02027812 */ /* 0x000fe400078efcff */
[----:B--2---:R-:W-:-:S02]  /*2c990*/  SEL R126, RZ, 0x4, P3 ;  /* 0x00000004ff7e7807 */ /* 0x004fc40001800000 */
[----:B------:R-:W-:Y:S02]  /*2c9a0*/  ISETP.GE.AND P4, PT, R2, UR5, PT ;  /* 0x0000000502007c0c */ /* 0x000fe4000bf86270 */
[----:B------:R-:W-:Y:S02]  /*2c9b0*/  SEL R126, R126, RZ, !P1 ;  /* 0x000000ff7e7e7207 */ /* 0x000fe40004800000 */
[----:B------:R-:W-:Y:S02]  /*2c9c0*/  IADD3 R29, P6, PT, R29, UR10, RZ ;  /* 0x0000000a1d1d7c10 */ /* 0x000fe4000ffde0ff */
[----:B------:R-:W-:Y:S02]  /*2c9d0*/  ISETP.NE.U32.AND P3, PT, R126, RZ, PT ;  /* 0x000000ff7e00720c */ /* 0x000fe40003f65070 */
[----:B------:R-:W-:Y:S02]  /*2c9e0*/  SEL R126, RZ, 0x4, P4 ;  /* 0x00000004ff7e7807 */ /* 0x000fe40002000000 */
[----:B------:R-:W-:-:S02]  /*2c9f0*/  IADD3.X R30, PT, PT, R30, UR11, RZ, P6, !PT ;  /* 0x0000000b1e1e7c10 */ /* 0x000fc4000b7fe4ff */
[----:B------:R-:W-:Y:S02]  /*2ca00*/  SEL R126, R126, RZ, !P1 ;  /* 0x000000ff7e7e7207 */ /* 0x000fe40004800000 */
[----:B------:R-:W-:Y:S02]  /*2ca10*/  SHF.R.U32.HI R2, RZ, 0x6, R229 ;  /* 0x00000006ff027819 */ /* 0x000fe400000116e5 */
[----:B------:R-:W-:Y:S02]  /*2ca20*/  IADD3 R31, P6, PT, R31, UR10, RZ ;  /* 0x0000000a1f1f7c10 */ /* 0x000fe4000ffde0ff */
[----:B------:R-:W-:Y:S01]  /*2ca30*/  ISETP.NE.U32.AND P4, PT, R126, RZ, PT ;  /* 0x000000ff7e00720c */ /* 0x000fe20003f85070 */
[----:B------:R-:W-:Y:S01]  /*2ca40*/  IMAD.MOV.U32 R126, RZ, RZ, R29 ;  /* 0x000000ffff7e7224 */ /* 0x000fe200078e001d */
[----:B------:R-:W-:Y:S01]  /*2ca50*/  SGXT.U32 R2, R2, 0x1 ;  /* 0x000000010202781a */ /* 0x000fe20000000000 */
[----:B------:R-:W-:Y:S01]  /*2ca60*/  IMAD.MOV.U32 R127, RZ, RZ, R30 ;  /* 0x000000ffff7f7224 */ /* 0x000fe200078e001e */
[----:B------:R-:W-:Y:S01]  /*2ca70*/  IADD3.X R32, PT, PT, R32, UR11, RZ, P6, !PT ;  /* 0x0000000b20207c10 */ /* 0x000fe2000b7fe4ff */
[----:B---3--:R-:W-:Y:S01]  /*2ca80*/  VIADD R190, R0, UR15 ;  /* 0x0000000f00be7c36 */ /* 0x008fe20008000000 */
[----:B------:R-:W-:-:S02]  /*2ca90*/  SHF.R.U32.HI R0, RZ, 0x6, R229 ;  /* 0x00000006ff007819 */ /* 0x000fc400000116e5 */
[----:B------:R-:W-:Y:S02]  /*2caa0*/  LOP3.LUT R2, R2, 0x38, RZ, 0xfc, !PT ;  /* 0x0000003802027812 */ /* 0x000fe400078efcff */
        /* <DEDUP_REMOVED lines=8> */
[----:B------:R-:W-:Y:S01]  /*2cb30*/  IADD3 R61, P6, PT, R61, UR10, RZ ;  /* 0x0000000a3d3d7c10 */ /* 0x000fe2000ffde0ff */
[----:B------:R-:W2:Y:S01]  /*2cb40*/  LDL.LU R0, [R1+0x5f4] ;  /* 0x0005f40001007983 */ /* 0x000ea20000300800 */
[----:B-1----:R-:W-:-:S03]  /*2cb50*/  SEL R127, RZ, 0x4, P3 ;  /* 0x00000004ff7f7807 */ /* 0x002fc60001800000 */
[----:B------:R-:W3:Y:S01]  /*2cb60*/  LDL.LU R5, [R1+0x5f8] ;  /* 0x0005f80001057983 */ /* 0x000ee20000300800 */
[----:B------:R-:W-:Y:S02]  /*2cb70*/  SEL R126, RZ, 0x4, P4 ;  /* 0x00000004ff7e7807 */ /* 0x000fe40002000000 */
[----:B------:R-:W-:Y:S02]  /*2cb80*/  SEL R127, R127, RZ, !P1 ;  /* 0x000000ff7f7f7207 */ /* 0x000fe40004800000 */
[----:B------:R-:W-:Y:S02]  /*2cb90*/  SEL R126, R126, RZ, !P1 ;  /* 0x000000ff7e7e7207 */ /* 0x000fe40004800000 */
[----:B------:R-:W-:Y:S02]  /*2cba0*/  ISETP.NE.U32.AND P4, PT, R127, RZ, PT ;  /* 0x000000ff7f00720c */ /* 0x000fe40003f85070 */
[----:B------:R-:W-:Y:S02]  /*2cbb0*/  IADD3.X R62, PT, PT, R62, UR11, RZ, P6, !PT ;  /* 0x0000000b3e3e7c10 */ /* 0x000fe4000b7fe4ff */
[----:B------:R-:W-:-:S02]  /*2cbc0*/  IADD3 R63, P6, PT, R63, UR10, RZ ;  /* 0x0000000a3f3f7c10 */ /* 0x000fc4000ffde0ff */
[----:B------:R-:W-:Y:S01]  /*2cbd0*/  ISETP.NE.U32.AND P3, PT, R126, RZ, PT ;  /* 0x000000ff7e00720c */ /* 0x000fe20003f65070 */
[----:B------:R-:W-:Y:S01]  /*2cbe0*/  IMAD.MOV.U32 R126, RZ, RZ, R61 ;  /* 0x000000ffff7e7224 */ /* 0x000fe200078e003d */
[----:B------:R-:W-:Y:S01]  /*2cbf0*/  SHF.R.U32.HI R2, RZ, 0x6, R229 ;  /* 0x00000006ff027819 */ /* 0x000fe200000116e5 */
[----:B------:R-:W-:Y:S01]  /*2cc00*/  IMAD.MOV.U32 R127, RZ, RZ, R62 ;  /* 0x000000ffff7f7224 */ /* 0x000fe200078e003e */
[----:B------:R-:W-:Y:S02]  /*2cc10*/  IADD3.X R64, PT, PT, R64, UR11, RZ, P6, !PT ;  /* 0x0000000b40407c10 */ /* 0x000fe4000b7fe4ff */
[----:B------:R-:W-:Y:S02]  /*2cc20*/  SGXT.U32 R2, R2, 0x1 ;  /* 0x000000010202781a */ /* 0x000fe40000000000 */
[----:B------:R1:W-:Y:S02]  /*2cc30*/  LDGSTS.E [R190+0x62000], desc[UR20][R126.64], P4 ;  /* 0x620000007ebe7fae */ /* 0x0003e4000a1a1014 */
[----:B------:R-:W-:Y:S01]  /*2cc40*/  LOP3.LUT R2, R2, 0x58, RZ, 0xfc, !PT ;  /* 0x0000005802027812 */ /* 0x000fe200078efcff */
[----:B-1----:R-:W-:-:S02]  /*2cc50*/  IMAD.MOV.U32 R126, RZ, RZ, R63 ;  /* 0x000000ffff7e7224 */ /* 0x002fc400078e003f */
[----:B------:R-:W-:-:S05]  /*2cc60*/  IMAD.MOV.U32 R127, RZ, RZ, R64 ;  /* 0x000000ffff7f7224 */ /* 0x000fca00078e0040 */
[----:B------:R1:W-:Y:S01]  /*2cc70*/  LDGSTS.E [R190+0x62008], desc[UR20][R126.64], P3 ;  /* 0x620080007ebe7fae */ /* 0x0003e200099a1014 */
[----:B------:R-:W-:-:S03]  /*2cc80*/  ISETP.GE.AND P3, PT, R2, UR5, PT ;  /* 0x0000000502007c0c */ /* 0x000fc6000bf66270 */
[----:B------:R-:W3:Y:S01]  /*2cc90*/  LDL.LU R2, [R1+0x5fc] ;  /* 0x0005fc0001027983 */ /* 0x000ee20000300800 */
[----:B------:R-:W-:-:S04]  /*2cca0*/  SHF.R.U32.HI R6, RZ, 0x6, R229 ;  /* 0x00000006ff067819 */ /* 0x000fc800000116e5 */
[----:B------:R-:W-:-:S04]  /*2ccb0*/  SGXT.U32 R6, R6, 0x1 ;  /* 0x000000010606781a */ /* 0x000fc80000000000 */
[----:B------:R-:W-:Y:S02]  /*2ccc0*/  LOP3.LUT R6, R6, 0x5a, RZ, 0xfc, !PT ;  /* 0x0000005a06067812 */ /* 0x000fe400078efcff */
[----:B-1----:R-:W-:Y:S02]  /*2ccd0*/  SEL R127, RZ, 0x4, P3 ;  /* 0x00000004ff7f7807 */ /* 0x002fe40001800000 */
[----:B------:R-:W-:Y:S02]  /*2cce0*/  ISETP.GE.AND P4, PT, R6, UR5, PT ;  /* 0x0000000506007c0c */ /* 0x000fe4000bf86270 */
[----:B------:R-:W-:Y:S02]  /*2ccf0*/  SEL R127, R127, RZ, !P1 ;  /* 0x000000ff7f7f7207 */ /* 0x000fe40004800000 */
[----:B------:R-:W-:Y:S02]  /*2cd00*/  SEL R126, RZ, 0x4, P4 ;  /* 0x00000004ff7e7807 */ /* 0x000fe40002000000 */
[----:B------:R-:W-:-:S02]  /*2cd10*/  IADD3 R93, P6, PT, R93, UR10, RZ ;  /* 0x0000000a5d5d7c10 */ /* 0x000fc4000ffde0ff */
[----:B------:R-:W-:Y:S02]  /*2cd20*/  ISETP.NE.U32.AND P4, PT, R127, RZ, PT ;  /* 0x000000ff7f00720c */ /* 0x000fe40003f85070 */
[----:B------:R-:W-:Y:S02]  /*2cd30*/  SEL R126, R126, RZ, !P1 ;  /* 0x000000ff7e7e7207 */ /* 0x000fe40004800000 */
[----:B------:R-:W-:Y:S02]  /*2cd40*/  IADD3.X R94, PT, PT, R94, UR11, RZ, P6, !PT ;  /* 0x0000000b5e5e7c10 */ /* 0x000fe4000b7fe4ff */
[----:B------:R-:W-:Y:S02]  /*2cd50*/  SHF.R.U32.HI R6, RZ, 0x6, R229 ;  /* 0x00000006ff067819 */ /* 0x000fe400000116e5 */
[----:B------:R-:W-:Y:S02]  /*2cd60*/  IADD3 R95, P6, PT, R95, UR10, RZ ;  /* 0x0000000a5f5f7c10 */ /* 0x000fe4000ffde0ff */
[----:B------:R-:W-:Y:S01]  /*2cd70*/  ISETP.NE.U32.AND P3, PT, R126, RZ, PT ;  /* 0x000000ff7e00720c */ /* 0x000fe20003f65070 */
[----:B------:R-:W-:Y:S01]  /*2cd80*/  IMAD.MOV.U32 R126, RZ, RZ, R93 ;  /* 0x000000ffff7e7224 */ /* 0x000fe200078e005d */
[----:B------:R-:W-:Y:S01]  /*2cd90*/  SGXT.U32 R6, R6, 0x1 ;  /* 0x000000010606781a */ /* 0x000fe20000000000 */
[----:B------:R-:W-:Y:S01]  /*2cda0*/  IMAD.MOV.U32 R127, RZ, RZ, R94 ;  /* 0x000000ffff7f7224 */ /* 0x000fe200078e005e */
[----:B------:R-:W-:-:S02]  /*2cdb0*/  IADD3.X R96, PT, PT, R96, UR11, RZ, P6, !PT ;  /* 0x0000000b60607c10 */ /* 0x000fc4000b7fe4ff */
[----:B------:R-:W-:Y:S02]  /*2cdc0*/  SHF.R.U32.HI R7, RZ, 0x6, R229 ;  /* 0x00000006ff077819 */ /* 0x000fe400000116e5 */
[----:B------:R-:W-:Y:S01]  /*2cdd0*/  LOP3.LUT R6, R6, 0x7a, RZ, 0xfc, !PT ;  /* 0x0000007a06067812 */ /* 0x000fe200078efcff */
        /* <DEDUP_REMOVED lines=12> */
[----:B--2---:R-:W-:-:S04]  /*2cea0*/  IADD3 R0, P6, PT, R0, UR10, RZ ;  /* 0x0000000a00007c10 */ /* 0x004fc8000ffde0ff */
[----:B----4-:R-:W-:Y:S01]  /*2ceb0*/  IADD3.X R3, PT, PT, R3, UR11, RZ, P6, !PT ;  /* 0x0000000b03037c10 */ /* 0x010fe2000b7fe4ff */
[----:B------:R1:W-:Y:S01]  /*2cec0*/  STL [R1+0x5f4], R0 ;  /* 0x0005f40001007387 */ /* 0x0003e20000100800 */
[----:B------:R-:W-:-:S03]  /*2ced0*/  IMAD.MOV.U32 R126, RZ, RZ, R0 ;  /* 0x000000ffff7e7224 */ /* 0x000fc600078e0000 */
[----:B------:R2:W-:Y:S01]  /*2cee0*/  STL [R1+0x5f0], R3 ;  /* 0x0005f00301007387 */ /* 0x0005e20000100800 */
[----:B---3--:R-:W-:-:S04]  /*2cef0*/  IADD3 R2, P6, PT, R2, UR10, RZ ;  /* 0x0000000a02027c10 */ /* 0x008fc8000ffde0ff */
[----:B------:R-:W-:Y:S01]  /*2cf00*/  IADD3.X R5, PT, PT, R5, UR11, RZ, P6, !PT ;  /* 0x0000000b05057c10 */ /* 0x000fe2000b7fe4ff */
[----:B------:R3:W-:Y:S04]  /*2cf10*/  STL [R1+0x5fc], R2 ;  /* 0x0005fc0201007387 */ /* 0x0007e80000100800 */
[----:B------:R4:W-:Y:S04]  /*2cf20*/  STL [R1+0x5f8], R5 ;  /* 0x0005f80501007387 */ /* 0x0009e80000100800 */
[----:B-1----:R-:W4:Y:S01]  /*2cf30*/  LDL R0, [R1+0xc80] ;  /* 0x000c800001007983 */ /* 0x002f220000100800 */
[----:B------:R-:W-:-:S02]  /*2cf40*/  SEL R127, R127, RZ, !P1 ;  /* 0x000000ff7f7f7207 */ /* 0x000fc40004800000 */
[----:B------:R-:W-:Y:S01]  /*2cf50*/  IADD3 R33, P6, PT, R33, UR10, RZ ;  /* 0x0000000a21217c10 */ /* 0x000fe2000ffde0ff */
[----:B------:R-:W4:Y:S01]  /*2cf60*/  LDL.LU R7, [R1+0x600] ;  /* 0x0006000001077983 */ /* 0x000f220000300800 */
[----:B------:R-:W-:Y:S01]  /*2cf70*/  ISETP.NE.U32.AND P4, PT, R127, RZ, PT ;  /* 0x000000ff7f00720c */ /* 0x000fe20003f85070 */
[----:B------:R-:W-:Y:S01]  /*2cf80*/  IMAD.MOV.U32 R127, RZ, RZ, R3 ;  /* 0x000000ffff7f7224 */ /* 0x000fe200078e0003 */
[----:B--2---:R-:W-:-:S04]  /*2cf90*/  SHF.R.U32.HI R3, RZ, 0x6, R229 ;  /* 0x00000006ff037819 */ /* 0x004fc800000116e5 */
[----:B------:R-:W-:-:S04]  /*2cfa0*/  SGXT.U32 R3, R3, 0x1 ;  /* 0x000000010303781a */ /* 0x000fc80000000000 */
[----:B------:R-:W-:-:S03]  /*2cfb0*/  LOP3.LUT R3, R3, 0x1c, RZ, 0xfc, !PT ;  /* 0x0000001c03037812 */ /* 0x000fc600078efcff */
[----:B------:R1:W-:Y:S02]  /*2cfc0*/  LDGSTS.E [R190+0x66000], desc[UR20][R126.64], P4 ;  /* 0x660000007ebe7fae */ /* 0x0003e4000a1a1014 */
[----:B-1----:R-:W-:Y:S02]  /*2cfd0*/  IMAD.MOV.U32 R126, RZ, RZ, R2 ;  /* 0x000000ffff7e7224 */ /* 0x002fe400078e0002 */
[----:B------:R-:W-:-:S05]  /*2cfe0*/  IMAD.MOV.U32 R127, RZ, RZ, R5 ;  /* 0x000000ffff7f7224 */ /* 0x000fca00078e0005 */
[----:B------:R1:W-:Y:S01]  /*2cff0*/  LDGSTS.E [R190+0x66008], desc[UR20][R126.64], P3 ;  /* 0x660080007ebe7fae */ /* 0x0003e200099a1014 */
[----:B------:R-:W-:Y:S02]  /*2d000*/  ISETP.GE.AND P3, PT, R3, UR5, PT ;  /* 0x0000000503007c0c */ /* 0x000fe4000bf66270 */
[----:B---3--:R-:W-:Y:S01]  /*2d010*/  LEA.HI R2, R229, 0x1e, RZ, 0x1a ;  /* 0x0000001ee5027811 */ /* 0x008fe200078fd0ff */
[----:B------:R-:W2:Y:S03]  /*2d020*/  LDL.LU R3, [R1+0x604] ;  /* 0x0006040001037983 */ /* 0x000ea60000300800 */
[----:B------:R-:W-:Y:S01]  /*2d030*/  ISETP.GE.AND P4, PT, R2, UR5, PT ;  /* 0x0000000502007c0c */ /* 0x000fe2000bf86270 */
[----:B------:R-:W3:Y:S01]  /*2d040*/  LDL.LU R6, [R1+0x608] ;  /* 0x0006080001067983 */ /* 0x000ee20000300800 */
[----:B-1----:R-:W-:-:S03]  /*2d050*/  SEL R126, RZ, 0x4, P3 ;  /* 0x00000004ff7e7807 */ /* 0x002fc60001800000 */
[----:B----4-:R-:W4:Y:S01]  /*2d060*/  LDL.LU R5, [R1+0x60c] ;  /* 0x00060c0001057983 */ /* 0x010f220000300800 */
[----:B------:R-:W-:-:S04]  /*2d070*/  SEL R126, R126, RZ, !P1 ;  /* 0x000000ff7e7e7207 */ /* 0x000fc80004800000 */
[----:B------:R-:W-:Y:S02]  /*2d080*/  ISETP.NE.U32.AND P3, PT, R126, RZ, PT ;  /* 0x000000ff7e00720c */ /* 0x000fe40003f65070 */
[----:B------:R-:W-:Y:S02]  /*2d090*/  SEL R126, RZ, 0x4, P4 ;  /* 0x00000004ff7e7807 */ /* 0x000fe40002000000 */
[----:B------:R-:W-:Y:S02]  /*2d0a0*/  IADD3.X R34, PT, PT, R34, UR11, RZ, P6, !PT ;  /* 0x0000000b22227c10 */ /* 0x000fe4000b7fe4ff */
[----:B------:R-:W-:Y:S02]  /*2d0b0*/  SEL R126, R126, RZ, !P1 ;  /* 0x000000ff7e7e7207 */ /* 0x000fe40004800000 */
[----:B------:R-:W-:Y:S02]  /*2d0c0*/  SHF.R.U32.HI R2, RZ, 0x6, R229 ;  /* 0x00000006ff027819 */ /* 0x000fe400000116e5 */
[----:B------:R-:W-:-:S02]  /*2d0d0*/  IADD3 R35, P6, PT, R35, UR10, RZ ;  /* 0x0000000a23237c10 */ /* 0x000fc4000ffde0ff */
[----:B------:R-:W-:Y:S01]  /*2d0e0*/  ISETP.NE.U32.AND P4, PT, R126, RZ, PT ;  /* 0x000000ff7e00720c */ /* 0x000fe20003f85070 */
[----:B------:R-:W-:Y:S01]  /*2d0f0*/  IMAD.MOV.U32 R126, RZ, RZ, R33 ;  /* 0x000000ffff7e7224 */ /* 0x000fe200078e0021 */
[----:B------:R-:W-:Y:S01]  /*2d100*/  SGXT.U32 R2, R2, 0x1 ;  /* 0x000000010202781a */ /* 0x000fe20000000000 */
[----:B------:R-:W-:Y:S01]  /*2d110*/  IMAD.MOV.U32 R127, RZ, RZ, R34 ;  /* 0x000000ffff7f7224 */ /* 0x000fe200078e0022 */
[----:B------:R-:W-:Y:S02]  /*2d120*/  IADD3.X R36, PT, PT, R36, UR11, RZ, P6, !PT ;  /* 0x0000000b24247c10 */ /* 0x000fe4000b7fe4ff */
[----:B------:R-:W-:Y:S02]  /*2d130*/  LOP3.LUT R2, R2, 0x3c, RZ, 0xfc, !PT ;  /* 0x0000003c02027812 */ /* 0x000fe400078efcff */
[----:B------:R-:W-:-:S04]  /*2d140*/  IADD3 R65, P6, PT, R65, UR10, RZ ;  /* 0x0000000a41417c10 */ /* 0x000fc8000ffde0ff */
[----:B------:R-:W-:Y:S02]  /*2d150*/  IADD3.X R66, PT, PT, R66, UR11, RZ, P6, !PT ;  /* 0x0000000b42427c10 */ /* 0x000fe4000b7fe4ff */
[----:B------:R-:W-:-:S04]  /*2d160*/  IADD3 R67, P6, PT, R67, UR10, RZ ;  /* 0x0000000a43437c10 */ /* 0x000fc8000ffde0ff */
[----:B------:R-:W-:Y:S01]  /*2d170*/  IADD3.X R68, PT, PT, R68, UR11, RZ, P6, !PT ;  /* 0x0000000b44447c10 */ /* 0x000fe2000b7fe4ff */
[----:B------:R-:W-:-:S05]  /*2d180*/  VIADD R190, R0, UR15 ;  /* 0x0000000f00be7c36 */ /* 0x000fca0008000000 */
[----:B------:R1:W-:Y:S01]  /*2d190*/  LDGSTS.E [R190+0x60000], desc[UR20][R126.64], P3 ;  /* 0x600000007ebe7fae */ /* 0x0003e200099a1014 */
[----:B------:R-:W-:Y:S02]  /*2d1a0*/  ISETP.GE.AND P3, PT, R2, UR5, PT ;  /* 0x0000000502007c0c */ /* 0x000fe4000bf66270 */
[----:B------:R-:W-:Y:S01]  /*2d1b0*/  LEA.HI R0, R229, 0x3e, RZ, 0x1a ;  /* 0x0000003ee5007811 */ /* 0x000fe200078fd0ff */
[----:B-1----:R-:W-:Y:S02]  /*2d1c0*/  IMAD.MOV.U32 R126, RZ, RZ, R35 ;  /* 0x000000ffff7e7224 */ /* 0x002fe400078e0023 */
[----:B------:R-:W-:-:S05]  /*2d1d0*/  IMAD.MOV.U32 R127, RZ, RZ, R36 ;  /* 0x000000ffff7f7224 */ /* 0x000fca00078e0024 */
[----:B------:R1:W-:Y:S01]  /*2d1e0*/  LDGSTS.E [R190+0x60008], desc[UR20][R126.64], P4 ;  /* 0x600080007ebe7fae */ /* 0x0003e2000a1a1014 */
[----:B------:R-:W-:Y:S02]  /*2d1f0*/  ISETP.GE.AND P4, PT, R0, UR5, PT ;  /* 0x0000000500007c0c */ /* 0x000fe4000bf86270 */
[----:B-1----:R-:W-:Y:S02]  /*2d200*/  SEL R127, RZ, 0x4, P3 ;  /* 0x00000004ff7f7807 */ /* 0x002fe40001800000 */
[----:B------:R-:W-:Y:S02]  /*2d210*/  SEL R126, RZ, 0x4, P4 ;  /* 0x00000004ff7e7807 */ /* 0x000fe40002000000 */
[----:B------:R-:W-:Y:S02]  /*2d220*/  SEL R127, R127, RZ, !P1 ;  /* 0x000000ff7f7f7207 */ /* 0x000fe40004800000 */
[----:B------:R-:W-:Y:S02]  /*2d230*/  SEL R126, R126, RZ, !P1 ;  /* 0x000000ff7e7e7207 */ /* 0x000fe40004800000 */
[----:B------:R-:W-:-:S02]  /*2d240*/  ISETP.NE.U32.AND P4, PT, R127, RZ, PT ;  /* 0x000000ff7f00720c */ /* 0x000fc40003f85070 */
[----:B------:R-:W-:Y:S01]  /*2d250*/  ISETP.NE.U32.AND P3, PT, R126, RZ, PT ;  /* 0x000000ff7e00720c */ /* 0x000fe20003f65070 */
[----:B------:R-:W-:Y:S01]  /*2d260*/  IMAD.MOV.U32 R126, RZ, RZ, R65 ;  /* 0x000000ffff7e7224 */ /* 0x000fe200078e0041 */
[----:B------:R-:W-:Y:S01]  /*2d270*/  SHF.R.U32.HI R2, RZ, 0x6, R229 ;  /* 0x00000006ff027819 */ /* 0x000fe200000116e5 */
[----:B------:R-:W-:-:S03]  /*2d280*/  IMAD.MOV.U32 R127, RZ, RZ, R66 ;  /* 0x000000ffff7f7224 */ /* 0x000fc600078e0042 */
[----:B------:R-:W-:Y:S02]  /*2d290*/  SGXT.U32 R2, R2, 0x1 ;  /* 0x000000010202781a */ /* 0x000fe40000000000 */
[----:B------:R-:W-:-:S03]  /*2d2a0*/  LEA.HI R0, R229, 0x5e, RZ, 0x1a ;  /* 0x0000005ee5007811 */ /* 0x000fc600078fd0ff */
[----:B------:R1:W-:Y:S01]  /*2d2b0*/  LDGSTS.E [R190+0x62000], desc[UR20][R126.64], P4 ;  /* 0x620000007ebe7fae */ /* 0x0003e2000a1a1014 */
[----:B------:R-:W-:Y:S02]  /*2d2c0*/  LOP3.LUT R2, R2, 0x5c, RZ, 0xfc, !PT ;  /* 0x0000005c02027812 */ /* 0x000fe400078efcff */
[----:B------:R-:W-:Y:S01]  /*2d2d0*/  ISETP.GE.AND P4, PT, R0, UR5, PT ;  /* 0x0000000500007c0c */ /* 0x000fe2000bf86270 */
[----:B-1----:R-:W-:Y:S02]  /*2d2e0*/  IMAD.MOV.U32 R126, RZ, RZ, R67 ;  /* 0x000000ffff7e7224 */ /* 0x002fe400078e0043 */
[----:B------:R-:W-:-:S05]  /*2d2f0*/  IMAD.MOV.U32 R127, RZ, RZ, R68 ;  /* 0x000000ffff7f7224 */ /* 0x000fca00078e0044 */
[----:B------:R1:W-:Y:S01]  /*2d300*/  LDGSTS.E [R190+0x62008], desc[UR20][R126.64], P3 ;  /* 0x620080007ebe7fae */ /* 0x0003e200099a1014 */
[----:B------:R-:W-:-:S03]  /*2d310*/  ISETP.GE.AND P3, PT, R2, UR5, PT ;  /* 0x0000000502007c0c */ /* 0x000fc6000bf66270 */
[----:B------:R-:W3:Y:S04]  /*2d320*/  LDL.LU R2, [R1+0x610] ;  /* 0x0006100001027983 */ /* 0x000ee80000300800 */
[----:B------:R-:W3:Y:S01]  /*2d330*/  LDL.LU R0, [R1+0x614] ;  /* 0x0006140001007983 */ /* 0x000ee20000300800 */
[----:B-1----:R-:W-:Y:S02]  /*2d340*/  SEL R127, RZ, 0x4, P3 ;  /* 0x00000004ff7f7807 */ /* 0x002fe40001800000 */
[----:B------:R-:W-:Y:S02]  /*2d350*/  SEL R126, RZ, 0x4, P4 ;  /* 0x00000004ff7e7807 */ /* 0x000fe40002000000 */
[----:B------:R-:W-:Y:S02]  /*2d360*/  SEL R127, R127, RZ, !P1 ;  /* 0x000000ff7f7f7207 */ /* 0x000fe40004800000 */
[----:B------:R-:W-:-:S02]  /*2d370*/  IADD3 R97, P6, PT, R97, UR10, RZ ;  /* 0x0000000a61617c10 */ /* 0x000fc4000ffde0ff */
[----:B------:R-:W-:Y:S02]  /*2d380*/  ISETP.NE.U32.AND P4, PT, R127, RZ, PT ;  /* 0x000000ff7f00720c */ /* 0x000fe40003f85070 */
[----:B------:R-:W-:Y:S02]  /*2d390*/  SEL R126, R126, RZ, !P1 ;  /* 0x000000ff7e7e7207 */ /* 0x000fe40004800000 */
        /* <DEDUP_REMOVED lines=16> */
[----:B--2---:R-:W-:Y:S02]  /*2d4a0*/  IADD3 R3, P6, PT, R3, UR10, RZ ;  /* 0x0000000a03037c10 */ /* 0x004fe4000ffde0ff */
[----:B-1----:R-:W-:Y:S02]  /*2d4b0*/  SEL R127, RZ, 0x4, P3 ;  /* 0x00000004ff7f7807 */ /* 0x002fe40001800000 */
[----:B------:R-:W-:Y:S02]  /*2d4c0*/  SEL R126, RZ, 0x4, P4 ;  /* 0x00000004ff7e7807 */ /* 0x000fe40002000000 */
[----:B------:R-:W-:-:S02]  /*2d4d0*/  SEL R127, R127, RZ, !P1 ;  /* 0x000000ff7f7f7207 */ /* 0x000fc40004800000 */
[----:B------:R-:W-:Y:S02]  /*2d4e0*/  SEL R126, R126, RZ, !P1 ;  /* 0x000000ff7e7e7207 */ /* 0x000fe40004800000 */
[----:B------:R-:W-:Y:S02]  /*2d4f0*/  ISETP.NE.U32.AND P4, PT, R127, RZ, PT ;  /* 0x000000ff7f00720c */ /* 0x000fe40003f85070 */
[----:B------:R-:W-:Y:S02]  /*2d500*/  IADD3.X R7, PT, PT, R7, UR11, RZ, P6, !PT ;  /* 0x0000000b07077c10 */ /* 0x000fe4000b7fe4ff */
[----:B----4-:R-:W-:Y:S02]  /*2d510*/  IADD3 R5, P6, PT, R5, UR10, RZ ;  /* 0x0000000a05057c10 */ /* 0x010fe4000ffde0ff */
[----:B------:R-:W-:Y:S01]  /*2d520*/  ISETP.NE.U32.AND P3, PT, R126, RZ, PT ;  /* 0x000000ff7e00720c */ /* 0x000fe20003f65070 */
[----:B------:R-:W-:Y:S01]  /*2d530*/  IMAD.MOV.U32 R126, RZ, RZ, R3 ;  /* 0x000000ffff7e7224 */ /* 0x000fe200078e0003 */
[----:B---3--:R-:W-:Y:S01]  /*2d540*/  IADD3.X R6, PT, PT, R6, UR11, RZ, P6, !PT ;  /* 0x0000000b06067c10 */ /* 0x008fe2000b7fe4ff */
[----:B------:R-:W-:Y:S01]  /*2d550*/  IMAD.MOV.U32 R127, RZ, RZ, R7 ;  /* 0x000000ffff7f7224 */ /* 0x000fe200078e0007 */
[----:B------:R1:W-:Y:S04]  /*2d560*/  STL [R1+0x604], R3 ;  /* 0x0006040301007387 */ /* 0x0003e80000100800 */
[----:B------:R2:W-:Y:S01]  /*2d570*/  LDGSTS.E [R190+0x66000], desc[UR20][R126.64], P4 ;  /* 0x660000007ebe7fae */ /* 0x0005e2000a1a1014 */
[----:B-1----:R-:W-:Y:S01]  /*2d580*/  LOP3.LUT R3, R229, 0x7f, RZ, 0xc0, !PT ;  /* 0x0000007fe5037812 */ /* 0x002fe200078ec0ff */
[----:B--2---:R-:W-:-:S02]  /*2d590*/  IMAD.MOV.U32 R126, RZ, RZ, R5 ;  /* 0x000000ffff7e7224 */ /* 0x004fc400078e0005 */
[----:B------:R-:W-:-:S05]  /*2d5a0*/  IMAD.MOV.U32 R127, RZ, RZ, R6 ;  /* 0x000000ffff7f7224 */ /* 0x000fca00078e0006 */
[----:B------:R1:W-:Y:S01]  /*2d5b0*/  LDGSTS.E [R190+0x66008], desc[UR20][R126.64], P3 ;  /* 0x660080007ebe7fae */ /* 0x0003e200099a1014 */
[----:B------:R-:W-:-:S03]  /*2d5c0*/  ISETP.GE.AND P3, PT, R3, UR5, PT ;  /* 0x0000000503007c0c */ /* 0x000fc6000bf66270 */
[----:B------:R-:W-:Y:S01]  /*2d5d0*/  STL [R1+0x600], R7 ;  /* 0x0006000701007387 */ /* 0x000fe20000100800 */
[----:B------:R-:W-:-:S03]  /*2d5e0*/  IADD3 R135, P4, PT, R135, UR12, RZ ;  /* 0x0000000c87877c10 */ /* 0x000fc6000ff9e0ff */
[----:B------:R-:W0:Y:S01]  /*2d5f0*/  LDGDEPBAR ;  /* 0x00000000000079af */ /* 0x000e220000000000 */
[----:B-1----:R-:W-:-:S03]  /*2d600*/  SEL R126, RZ, 0x4, P3 ;  /* 0x00000004ff7e7807 */ /* 0x002fc60001800000 */
[----:B------:R1:W-:Y:S04]  /*2d610*/  STL [R1+0x60c], R5 ;  /* 0x00060c0501007387 */ /* 0x0003e80000100800 */
[----:B------:R-:W-:Y:S01]  /*2d620*/  STL [R1+0x608], R6 ;  /* 0x0006080601007387 */ /* 0x000fe20000100800 */
[----:B------:R-:W-:-:S04]  /*2d630*/  SEL R126, R126, RZ, !P1 ;  /* 0x000000ff7e7e7207 */ /* 0x000fc80004800000 */
[----:B------:R-:W-:Y:S02]  /*2d640*/  ISETP.NE.U32.AND P1, PT, R126, RZ, PT ;  /* 0x000000ff7e00720c */ /* 0x000fe40003f25070 */
[----:B------:R-:W-:-:S04]  /*2d650*/  IADD3 R0, P3, PT, R0, UR12, RZ ;  /* 0x0000000c00007c10 */ /* 0x000fc8000ff7e0ff */
[----:B------:R-:W-:Y:S01]  /*2d660*/  IADD3.X R2, PT, PT, R2, UR13, RZ, P3, !PT ;  /* 0x0000000d02027c10 */ /* 0x000fe20009ffe4ff */
[----:B------:R2:W-:Y:S04]  /*2d670*/  STL [R1+0x614], R0 ;  /* 0x0006140001007387 */ /* 0x0005e80000100800 */
[----:B------:R3:W-:Y:S04]  /*2d680*/  STL [R1+0x610], R2 ;  /* 0x0006100201007387 */ /* 0x0007e80000100800 */
[----:B------:R-:W4:Y:S04]  /*2d690*/  LDL.LU R38, [R1+0x28] ;  /* 0x0000280001267983 */ /* 0x000f280000300800 */
[----:B------:R-:W4:Y:S01]  /*2d6a0*/  LDL.LU R8, [R1+0x2c] ;  /* 0x00002c0001087983 */ /* 0x000f220000300800 */
[----:B------:R-:W-:-:S03]  /*2d6b0*/  IMAD.MOV.U32 R126, RZ, RZ, R0 ;  /* 0x000000ffff7e7224 */ /* 0x000fc600078e0000 */
[----:B-1----:R-:W4:Y:S04]  /*2d6c0*/  LDL.LU R5, [R1+0x68] ;  /* 0x0000680001057983 */ /* 0x002f280000300800 */
[----:B--2---:R-:W2:Y:S01]  /*2d6d0*/  LDL.LU R0, [R1+0x6c] ;  /* 0x00006c0001007983 */ /* 0x004ea20000300800 */
[----:B------:R-:W-:-:S03]  /*2d6e0*/  IMAD.MOV.U32 R127, RZ, RZ, R2 ;  /* 0x000000ffff7f7224 */ /* 0x000fc600078e0002 */
[----:B------:R-:W2:Y:S04]  /*2d6f0*/  LDL.LU R7, [R1+0xa8] ;  /* 0x0000a80001077983 */ /* 0x000ea80000300800 */
[----:B---3--:R-:W3:Y:S01]  /*2d700*/  LDL.LU R2, [R1+0xac] ;  /* 0x0000ac0001027983 */ /* 0x008ee20000300800 */
[----:B------:R-:W-:Y:S01]  /*2d710*/  ULEA UR5, UR17, UR7, 0x11 ;  /* 0x0000000711057291 */ /* 0x000fe2000f8e88ff */
[----:B------:R-:W-:Y:S02]  /*2d720*/  IADD3.X R134, PT, PT, R134, UR13, RZ, P4, !PT ;  /* 0x0000000d86867c10 */ /* 0x000fe4000a7fe4ff */
[----:B------:R-:W-:Y:S01]  /*2d730*/  IADD3 R151, P3, PT, R151, UR12, RZ ;  /* 0x0000000c97977c10 */ /* 0x000fe2000ff7e0ff */
[----:B------:R-:W3:Y:S02]  /*2d740*/  LDL.LU R3, [R1+0xec] ;  /* 0x0000ec0001037983 */ /* 0x000ee40000300800 */
[----:B------:R-:W-:Y:S01]  /*2d750*/  VIADD R190, R4, UR5 ;  /* 0x0000000504be7c36 */ /* 0x000fe20008000000 */
[----:B------:R-:W-:Y:S01]  /*2d760*/  IADD3.X R150, PT, PT, R150, UR13, RZ, P3, !PT ;  /* 0x0000000d96967c10 */ /* 0x000fe20009ffe4ff */
[----:B------:R-:W3:Y:S04]  /*2d770*/  LDL.LU R6, [R1+0x12c] ;  /* 0x00012c0001067983 */ /* 0x000ee80000300800 */
[----:B------:R1:W-:Y:S01]  /*2d780*/  LDGSTS.E [R190], desc[UR20][R126.64], P1 ;  /* 0x000000007ebe7fae */ /* 0x0003e200089a1014 */
[----:B------:R-:W-:-:S02]  /*2d790*/  IADD3 R167, P4, PT, R167, UR12, RZ ;  /* 0x0000000ca7a77c10 */ /* 0x000fc4000ff9e0ff */
[----:B------:R-:W-:Y:S02]  /*2d7a0*/  IADD3 R183, P3, PT, R183, UR12, RZ ;  /* 0x0000000cb7b77c10 */ /* 0x000fe4000ff7e0ff */
[----:B------:R-:W-:Y:S01]  /*2d7b0*/  IADD3.X R166, PT, PT, R166, UR13, RZ, P4, !PT ;  /* 0x0000000da6a67c10 */ /* 0x000fe2000a7fe4ff */
[----:B-1----:R-:W-:Y:S02]  /*2d7c0*/  IMAD.MOV.U32 R126, RZ, RZ, R135 ;  /* 0x000000ffff7e7224 */ /* 0x002fe400078e0087 */
[----:B------:R-:W-:-:S05]  /*2d7d0*/  IMAD.MOV.U32 R127, RZ, RZ, R134 ;  /* 0x000000ffff7f7224 */ /* 0x000fca00078e0086 */
[----:B------:R1:W-:Y:S01]  /*2d7e0*/  LDGSTS.E [R190+0x400], desc[UR20][R126.64], P1 ;  /* 0x004000007ebe7fae */ /* 0x0003e200089a1014 */
[----:B------:R-:W-:Y:S02]  /*2d7f0*/  IADD3.X R182, PT, PT, R182, UR13, RZ, P3, !PT ;  /* 0x0000000db6b67c10 */ /* 0x000fe40009ffe4ff */
[----:B------:R-:W-:Y:S01]  /*2d800*/  IADD3 R200, P4, PT, R200, UR12, RZ ;  /* 0x0000000cc8c87c10 */ /* 0x000fe2000ff9e0ff */
        /* <DEDUP_REMOVED lines=18> */
[----:B------:R-:W-:Y:S01]  /*2d930*/  IADD3.X R247, PT, PT, R247, UR13, RZ, P3, !PT ;  /* 0x0000000df7f77c10 */ /* 0x000fe20009ffe4ff */
[----:B-1----:R-:W-:Y:S02]  /*2d940*/  IMAD.MOV.U32 R126, RZ, RZ, R216 ;  /* 0x000000ffff7e7224 */ /* 0x002fe400078e00d8 */
[----:B------:R-:W-:-:S05]  /*2d950*/  IMAD.MOV.U32 R127, RZ, RZ, R215 ;  /* 0x000000ffff7f7224 */ /* 0x000fca00078e00d7 */
[----:B------:R1:W-:Y:S02]  /*2d960*/  LDGSTS.E [R190+0x1800], desc[UR20][R126.64], P1 ;  /* 0x018000007ebe7fae */ /* 0x0003e400089a1014 */
[----:B-1----:R-:W-:Y:S02]  /*2d970*/  IMAD.MOV.U32 R126, RZ, RZ, R232 ;  /* 0x000000ffff7e7224 */ /* 0x002fe400078e00e8 */
[----:B------:R-:W-:-:S05]  /*2d980*/  IMAD.MOV.U32 R127, RZ, RZ, R231 ;  /* 0x000000ffff7f7224 */ /* 0x000fca00078e00e7 */
[----:B------:R1:W-:Y:S02]  /*2d990*/  LDGSTS.E [R190+0x1c00], desc[UR20][R126.64], P1 ;  /* 0x01c000007ebe7fae */ /* 0x0003e400089a1014 */
[----:B-1----:R-:W-:Y:S02]  /*2d9a0*/  IMAD.MOV.U32 R126, RZ, RZ, R248 ;  /* 0x000000ffff7e7224 */ /* 0x002fe400078e00f8 */
[----:B------:R-:W-:-:S05]  /*2d9b0*/  IMAD.MOV.U32 R127, RZ, RZ, R247 ;  /* 0x000000ffff7f7224 */ /* 0x000fca00078e00f7 */
[----:B------:R1:W-:Y:S01]  /*2d9c0*/  LDGSTS.E [R190+0x2000], desc[UR20][R126.64], P1 ;  /* 0x020000007ebe7fae */ /* 0x0003e200089a1014 */
[----:B----4-:R-:W-:-:S04]  /*2d9d0*/  IADD3 R8, P4, PT, R8, UR12, RZ ;  /* 0x0000000c08087c10 */ /* 0x010fc8000ff9e0ff */
[----:B------:R-:W-:Y:S01]  /*2d9e0*/  IADD3.X R38, PT, PT, R38, UR13, RZ, P4, !PT ;  /* 0x0000000d26267c10 */ /* 0x000fe2000a7fe4ff */
[----:B------:R4:W-:Y:S01]  /*2d9f0*/  STL [R1+0x2c], R8 ;  /* 0x00002c0801007387 */ /* 0x0009e20000100800 */
[----:B--2---:R-:W-:-:S03]  /*2da00*/  IADD3 R0, P3, PT, R0, UR12, RZ ;  /* 0x0000000c00007c10 */ /* 0x004fc6000ff7e0ff */
[----:B------:R2:W-:Y:S01]  /*2da10*/  STL [R1+0x28], R38 ;  /* 0x0000282601007387 */ /* 0x0005e20000100800 */
[----:B-1----:R-:W-:Y:S02]  /*2da20*/  IMAD.MOV.U32 R126, RZ, RZ, R8 ;  /* 0x000000ffff7e7224 */ /* 0x002fe400078e0008 */
[----:B------:R-:W-:Y:S01]  /*2da30*/  IMAD.MOV.U32 R127, RZ, RZ, R38 ;  /* 0x000000ffff7f7224 */ /* 0x000fe200078e0026 */
[----:B------:R-:W-:Y:S01]  /*2da40*/  IADD3.X R5, PT, PT, R5, UR13, RZ, P3, !PT ;  /* 0x0000000d05057c10 */ /* 0x000fe20009ffe4ff */
[----:B----4-:R-:W4:Y:S01]  /*2da50*/  LDL.LU R8, [R1+0xe8] ;  /* 0x0000e80001087983 */ /* 0x010f220000300800 */
[----:B---3--:R-:W-:-:S03]  /*2da60*/  IADD3 R2, P4, PT, R2, UR12, RZ ;  /* 0x0000000c02027c10 */ /* 0x008fc6000ff9e0ff */
[----:B--2---:R-:W2:Y:S01]  /*2da70*/  LDL.LU R38, [R1+0x128] ;  /* 0x0001280001267983 */ /* 0x004ea20000300800 */
[----:B------:R-:W-:-:S03]  /*2da80*/  IADD3.X R7, PT, PT, R7, UR13, RZ, P4, !PT ;  /* 0x0000000d07077c10 */ /* 0x000fc6000a7fe4ff */
[----:B------:R1:W-:Y:S04]  /*2da90*/  LDGSTS.E [R190+0x2400], desc[UR20][R126.64], P1 ;  /* 0x024000007ebe7fae */ /* 0x0003e800089a1014 */
[----:B------:R3:W-:Y:S04]  /*2daa0*/  STL [R1+0x6c], R0 ;  /* 0x00006c0001007387 */ /* 0x0007e80000100800 */
[----:B------:R3:W-:Y:S01]  /*2dab0*/  STL [R1+0x68], R5 ;  /* 0x0000680501007387 */ /* 0x0007e20000100800 */
[----:B-1----:R-:W-:Y:S02]  /*2dac0*/  IMAD.MOV.U32 R126, RZ, RZ, R0 ;  /* 0x000000ffff7e7224 */ /* 0x002fe400078e0000 */
[----:B------:R-:W-:Y:S01]  /*2dad0*/  IMAD.MOV.U32 R127, RZ, RZ, R5 ;  /* 0x000000ffff7f7224 */ /* 0x000fe200078e0005 */
[----:B------:R1:W-:Y:S04]  /*2dae0*/  STL [R1+0xac], R2 ;  /* 0x0000ac0201007387 */ /* 0x0003e80000100800 */
[----:B---3--:R-:W3:Y:S04]  /*2daf0*/  LDL.LU R0, [R1+0x16c] ;  /* 0x00016c0001007983 */ /* 0x008ee80000300800 */
[----:B------:R1:W-:Y:S04]  /*2db00*/  STL [R1+0xa8], R7 ;  /* 0x0000a80701007387 */ /* 0x0003e80000100800 */
[----:B------:R1:W-:Y:S04]  /*2db10*/  LDGSTS.E [R190+0x2800], desc[UR20][R126.64], P1 ;  /* 0x028000007ebe7fae */ /* 0x0003e800089a1014 */
[----:B------:R-:W3:Y:S01]  /*2db20*/  LDL.LU R5, [R1+0x1ac] ;  /* 0x0001ac0001057983 */ /* 0x000ee20000300800 */
[----:B-1----:R-:W-:-:S03]  /*2db30*/  IMAD.MOV.U32 R126, RZ, RZ, R2 ;  /* 0x000000ffff7e7224 */ /* 0x002fc600078e0002 */
[----:B------:R-:W3:Y:S01]  /*2db40*/  LDL.LU R2, [R1+0x168] ;  /* 0x0001680001027983 */ /* 0x000ee20000300800 */
[----:B------:R-:W-:-:S03]  /*2db50*/  IMAD.MOV.U32 R127, RZ, RZ, R7 ;  /* 0x000000ffff7f7224 */ /* 0x000fc600078e0007 */
[----:B------:R-:W3:Y:S01]  /*2db60*/  LDL.LU R7, [R1+0x1a8] ;  /* 0x0001a80001077983 */ /* 0x000ee20000300800 */
[----:B------:R-:W-:Y:S02]  /*2db70*/  IADD3 R3, P3, PT, R3, UR12, RZ ;  /* 0x0000000c03037c10 */ /* 0x000fe4000ff7e0ff */
[----:B------:R-:W-:Y:S01]  /*2db80*/  IADD3 R6, P4, PT, R6, UR12, RZ ;  /* 0x0000000c06067c10 */ /* 0x000fe2000ff9e0ff */
[----:B------:R1:W-:Y:S04]  /*2db90*/  LDGSTS.E [R190+0x2c00], desc[UR20][R126.64], P1 ;  /* 0x02c000007ebe7fae */ /* 0x0003e800089a1014 */
[----:B------:R2:W-:Y:S01]  /*2dba0*/  STL [R1+0xec], R3 ;  /* 0x0000ec0301007387 */ /* 0x0005e20000100800 */
[----:B-1----:R-:W-:Y:S01]  /*2dbb0*/  IMAD.MOV.U32 R126, RZ, RZ, R3 ;  /* 0x000000ffff7e7224 */ /* 0x002fe200078e0003 */
[----:B----4-:R-:W-:-:S02]  /*2dbc0*/  IADD3.X R8, PT, PT, R8, UR13, RZ, P3, !PT ;  /* 0x0000000d08087c10 */ /* 0x010fc40009ffe4ff */
[----:B--2---:R-:W-:-:S03]  /*2dbd0*/  IADD3.X R38, PT, PT, R38, UR13, RZ, P4, !PT ;  /* 0x0000000d26267c10 */ /* 0x004fc6000a7fe4ff */
[----:B------:R-:W-:Y:S01]  /*2dbe0*/  IMAD.MOV.U32 R127, RZ, RZ, R8 ;  /* 0x000000ffff7f7224 */ /* 0x000fe200078e0008 */
[----:B------:R1:W-:Y:S04]  /*2dbf0*/  STL [R1+0xe8], R8 ;  /* 0x0000e80801007387 */ /* 0x0003e80000100800 */
[----:B------:R2:W-:Y:S04]  /*2dc00*/  STL [R1+0x12c], R6 ;  /* 0x00012c0601007387 */ /* 0x0005e80000100800 */
[----:B------:R-:W4:Y:S04]  /*2dc10*/  LDL.LU R3, [R1+0x1ec] ;  /* 0x0001ec0001037983 */ /* 0x000f280000300800 */
[----:B------:R2:W-:Y:S04]  /*2dc20*/  STL [R1+0x128], R38 ;  /* 0x0001282601007387 */ /* 0x0005e80000100800 */
[----:B------:R2:W-:Y:S04]  /*2dc30*/  LDGSTS.E [R190+0x3000], desc[UR20][R126.64], P1 ;  /* 0x030000007ebe7fae */ /* 0x0005e800089a1014 */
[----:B-1----:R-:W4:Y:S01]  /*2dc40*/  LDL.LU R8, [R1+0x22c] ;  /* 0x00022c0001087983 */ /* 0x002f220000300800 */
[----:B---3--:R-:W-:Y:S01]  /*2dc50*/  IADD3 R0, P3, PT, R0, UR12, RZ ;  /* 0x0000000c00007c10 */ /* 0x008fe2000ff7e0ff */
[----:B--2---:R-:W-:-:S02]  /*2dc60*/  IMAD.MOV.U32 R126, RZ, RZ, R6 ;  /* 0x000000ffff7e7224 */ /* 0x004fc400078e0006 */
[----:B------:R-:W-:Y:S01]  /*2dc70*/  IMAD.MOV.U32 R127, RZ, RZ, R38 ;  /* 0x000000ffff7f7224 */ /* 0x000fe200078e0026 */
[----:B------:R-:W2:Y:S01]  /*2dc80*/  LDL.LU R6, [R1+0x1e8] ;  /* 0x0001e80001067983 */ /* 0x000ea20000300800 */
[----:B------:R-:W-:-:S03]  /*2dc90*/  IADD3 R5, P4, PT, R5, UR12, RZ ;  /* 0x0000000c05057c10 */ /* 0x000fc6000ff9e0ff */
[----:B------:R-:W3:Y:S04]  /*2dca0*/  LDL.LU R38, [R1+0x228] ;  /* 0x0002280001267983 */ /* 0x000ee80000300800 */
[----:B------:R1:W-:Y:S01]  /*2dcb0*/  LDGSTS.E [R190+0x3400], desc[UR20][R126.64], P1 ;  /* 0x034000007ebe7fae */ /* 0x0003e200089a1014 */
[----:B------:R-:W-:-:S03]  /*2dcc0*/  IADD3.X R2, PT, PT, R2, UR13, RZ, P3, !PT ;  /* 0x0000000d02027c10 */ /* 0x000fc60009ffe4ff */
[----:B------:R1:W-:Y:S01]  /*2dcd0*/  STL [R1+0x16c], R0 ;  /* 0x00016c0001007387 */ /* 0x0003e20000100800 */
[----:B------:R-:W-:-:S03]  /*2dce0*/  IADD3.X R7, PT, PT, R7, UR13, RZ, P4, !PT ;  /* 0x0000000d07077c10 */ /* 0x000fc6000a7fe4ff */
[----:B------:R1:W-:Y:S02]  /*2dcf0*/  STL [R1+0x168], R2 ;  /* 0x0001680201007387 */ /* 0x0003e40000100800 */
[----:B-1----:R-:W-:Y:S02]  /*2dd00*/  IMAD.MOV.U32 R126, RZ, RZ, R0 ;  /* 0x000000ffff7e7224 */ /* 0x002fe400078e0000 */
[----:B------:R-:W-:Y:S01]  /*2dd10*/  IMAD.MOV.U32 R127, RZ, RZ, R2 ;  /* 0x000000ffff7f7224 */ /* 0x000fe200078e0002 */
[----:B------:R1:W-:Y:S04]  /*2dd20*/  STL [R1+0x1ac], R5 ;  /* 0x0001ac0501007387 */ /* 0x0003e80000100800 */
[----:B------:R-:W3:Y:S04]  /*2dd30*/  LDL.LU R0, [R1+0x26c] ;  /* 0x00026c0001007983 */ /* 0x000ee80000300800 */
[----:B------:R1:W-:Y:S04]  /*2dd40*/  STL [R1+0x1a8], R7 ;  /* 0x0001a80701007387 */ /* 0x0003e80000100800 */
[----:B------:R1:W-:Y:S04]  /*2dd50*/  LDGSTS.E [R190+0x3800], desc[UR20][R126.64], P1 ;  /* 0x038000007ebe7fae */ /* 0x0003e800089a1014 */
[----:B------:R-:W3:Y:S01]  /*2dd60*/  LDL.LU R2, [R1+0x2ac] ;  /* 0x0002ac0001027983 */ /* 0x000ee20000300800 */
[----:B-1----:R-:W-:-:S03]  /*2dd70*/  IMAD.MOV.U32 R126, RZ, RZ, R5 ;  /* 0x000000ffff7e7224 */ /* 0x002fc600078e0005 */
[----:B------:R-:W3:Y:S01]  /*2dd80*/  LDL.LU R5, [R1+0x268] ;  /* 0x0002680001057983 */ /* 0x000ee20000300800 */
[----:B------:R-:W-:-:S03]  /*2dd90*/  IMAD.MOV.U32 R127, RZ, RZ, R7 ;  /* 0x000000ffff7f7224 */ /* 0x000fc600078e0007 */
[----:B------:R-:W3:Y:S04]  /*2dda0*/  LDL.LU R7, [R1+0x2a8] ;  /* 0x0002a80001077983 */ /* 0x000ee80000300800 */
[----:B------:R1:W-:Y:S01]  /*2ddb0*/  LDGSTS.E [R190+0x3c00], desc[UR20][R126.64], P1 ;  /* 0x03c000007ebe7fae */ /* 0x0003e200089a1014 */
[----:B----4-:R-:W-:-:S05]  /*2ddc0*/  IADD3 R3, P3, PT, R3, UR12, RZ ;  /* 0x0000000c03037c10 */ /* 0x010fca000ff7e0ff */
[----:B------:R4:W-:Y:S01]  /*2ddd0*/  STL [R1+0x1ec], R3 ;  /* 0x0001ec0301007387 */ /* 0x0009e20000100800 */
[----:B-1----:R-:W-:Y:S01]  /*2dde0*/  IMAD.MOV.U32 R126, RZ, RZ, R3 ;  /* 0x000000ffff7e7224 */ /* 0x002fe200078e0003 */
[----:B------:R-:W-:Y:S02]  /*2ddf0*/  IADD3 R8, P4, PT, R8, UR12, RZ ;  /* 0x0000000c08087c10 */ /* 0x000fe4000ff9e0ff */
[----:B--2---:R-:W-:Y:S02]  /*2de00*/  IADD3.X R6, PT, PT, R6, UR13, RZ, P3, !PT ;  /* 0x0000000d06067c10 */ /* 0x004fe40009ffe4ff */
[----:B---3--:R-:W-:-:S03]  /*2de10*/  IADD3.X R38, PT, PT, R38, UR13, RZ, P4, !PT ;  /* 0x0000000d26267c10 */ /* 0x008fc6000a7fe4ff */
[----:B------:R-:W-:Y:S01]  /*2de20*/  IMAD.MOV.U32 R127, RZ, RZ, R6 ;  /* 0x000000ffff7f7224 */ /* 0x000fe200078e0006 */
[----:B------:R1:W-:Y:S04]  /*2de30*/  STL [R1+0x1e8], R6 ;  /* 0x0001e80601007387 */ /* 0x0003e80000100800 */
[----:B------:R2:W-:Y:S04]  /*2de40*/  STL [R1+0x22c], R8 ;  /* 0x00022c0801007387 */ /* 0x0005e80000100800 */
[----:B----4-:R-:W3:Y:S04]  /*2de50*/  LDL.LU R3, [R1+0x2ec] ;  /* 0x0002ec0001037983 */ /* 0x010ee80000300800 */
[----:B------:R4:W-:Y:S04]  /*2de60*/  STL [R1+0x228], R38 ;  /* 0x0002282601007387 */ /* 0x0009e80000100800 */
[----:B------:R2:W-:Y:S04]  /*2de70*/  LDGSTS.E [R190+0x4000], desc[UR20][R126.64], P1 ;  /* 0x040000007ebe7fae */ /* 0x0005e800089a1014 */
[----:B-1----:R-:W3:Y:S01]  /*2de80*/  LDL.LU R6, [R1+0x32c] ;  /* 0x00032c0001067983 */ /* 0x002ee20000300800 */
[----:B------:R-:W-:Y:S01]  /*2de90*/  IADD3 R0, P3, PT, R0, UR12, RZ ;  /* 0x0000000c00007c10 */ /* 0x000fe2000ff7e0ff */
[----:B--2---:R-:W-:-:S02]  /*2dea0*/  IMAD.MOV.U32 R126, RZ, RZ, R8 ;  /* 0x000000ffff7e7224 */ /* 0x004fc400078e0008 */
[----:B------:R-:W-:Y:S01]  /*2deb0*/  IMAD.MOV.U32 R127, RZ, RZ, R38 ;  /* 0x000000ffff7f7224 */ /* 0x000fe200078e0026 */
[----:B------:R-:W2:Y:S01]  /*2dec0*/  LDL.LU R8, [R1+0x2e8] ;  /* 0x0002e80001087983 */ /* 0x000ea20000300800 */
[----:B------:R-:W-:-:S03]  /*2ded0*/  IADD3 R2, P4, PT, R2, UR12, RZ ;  /* 0x0000000c02027c10 */ /* 0x000fc6000ff9e0ff */
[----:B----4-:R-:W4:Y:S04]  /*2dee0*/  LDL.LU R38, [R1+0x328] ;  /* 0x0003280001267983 */ /* 0x010f280000300800 */
[----:B------:R1:W-:Y:S01]  /*2def0*/  LDGSTS.E [R190+0x4400], desc[UR20][R126.64], P1 ;  /* 0x044000007ebe7fae */ /* 0x0003e200089a1014 */
[----:B------:R-:W-:-:S03]  /*2df00*/  IADD3.X R5, PT, PT, R5, UR13, RZ, P3, !PT ;  /* 0x0000000d05057c10 */ /* 0x000fc60009ffe4ff */
[----:B------:R-:W-:Y:S01]  /*2df10*/  STL [R1+0x26c], R0 ;  /* 0x00026c0001007387 */ /* 0x000fe20000100800 */
[----:B------:R-:W-:-:S03]  /*2df20*/  IADD3.X R7, PT, PT, R7, UR13, RZ, P4, !PT ;  /* 0x0000000d07077c10 */ /* 0x000fc6000a7fe4ff */
[----:B------:R1:W-:Y:S02]  /*2df30*/  STL [R1+0x268], R5 ;  /* 0x0002680501007387 */ /* 0x0003e40000100800 */
[----:B-1----:R-:W-:Y:S02]  /*2df40*/  IMAD.MOV.U32 R126, RZ, RZ, R0 ;  /* 0x000000ffff7e7224 */ /* 0x002fe400078e0000 */
[----:B------:R-:W-:Y:S01]  /*2df50*/  IMAD.MOV.U32 R127, RZ, RZ, R5 ;  /* 0x000000ffff7f7224 */ /* 0x000fe200078e0005 */
[----:B------:R-:W-:Y:S04]  /*2df60*/  STL [R1+0x2ac], R2 ;  /* 0x0002ac0201007387 */ /* 0x000fe80000100800 */
[----:B------:R-:W4:Y:S04]  /*2df70*/  LDL.LU R5, [R1+0x36c] ;  /* 0x00036c0001057983 */ /* 0x000f280000300800 */
[----:B------:R1:W-:Y:S04]  /*2df80*/  STL [R1+0x2a8], R7 ;  /* 0x0002a80701007387 */ /* 0x0003e80000100800 */
[----:B------:R-:W4:Y:S04]  /*2df90*/  LDL.LU R0, [R1+0x3ac] ;  /* 0x0003ac0001007983 */ /* 0x000f280000300800 */
[----:B------:R1:W-:Y:S02]  /*2dfa0*/  LDGSTS.E [R190+0x4800], desc[UR20][R126.64], P1 ;  /* 0x048000007ebe7fae */ /* 0x0003e400089a1014 */
[----:B-1----:R-:W-:-:S02]  /*2dfb0*/  IMAD.MOV.U32 R127, RZ, RZ, R7 ;  /* 0x000000ffff7f7224 */ /* 0x002fc400078e0007 */
[----:B------:R-:W4:Y:S01]  /*2dfc0*/  LDL.LU R7, [R1+0x368] ;  /* 0x0003680001077983 */ /* 0x000f220000300800 */
[----:B------:R-:W-:-:S03]  /*2dfd0*/  IMAD.MOV.U32 R126, RZ, RZ, R2 ;  /* 0x000000ffff7e7224 */ /* 0x000fc600078e0002 */
[----:B------:R-:W4:Y:S04]  /*2dfe0*/  LDL.LU R2, [R1+0x3a8] ;  /* 0x0003a80001027983 */ /* 0x000f280000300800 */
[----:B------:R1:W-:Y:S01]  /*2dff0*/  LDGSTS.E [R190+0x4c00], desc[UR20][R126.64], P1 ;  /* 0x04c000007ebe7fae */ /* 0x0003e200089a1014 */
[----:B---3--:R-:W-:-:S05]  /*2e000*/  IADD3 R3, P3, PT, R3, UR12, RZ ;  /* 0x0000000c03037c10 */ /* 0x008fca000ff7e0ff */
[----:B------:R-:W-:Y:S01]  /*2e010*/  STL [R1+0x2ec], R3 ;  /* 0x0002ec0301007387 */ /* 0x000fe20000100800 */
[----:B-1----:R-:W-:Y:S01]  /*2e020*/  IMAD.MOV.U32 R126, RZ, RZ, R3 ;  /* 0x000000ffff7e7224 */ /* 0x002fe200078e0003 */
[----:B------:R-:W-:Y:S02]  /*2e030*/  IADD3 R6, P4, PT, R6, UR12, RZ ;  /* 0x0000000c06067c10 */ /* 0x000fe4000ff9e0ff */
[----:B--2---:R-:W-:Y:S02]  /*2e040*/  IADD3.X R8, PT, PT, R8, UR13, RZ, P3, !PT ;  /* 0x0000000d08087c10 */ /* 0x004fe40009ffe4ff */
[----:B----4-:R-:W-:-:S03]  /*2e050*/  IADD3.X R38, PT, PT, R38, UR13, RZ, P4, !PT ;  /* 0x0000000d26267c10 */ /* 0x010fc6000a7fe4ff */
[----:B------:R-:W-:Y:S01]  /*2e060*/  IMAD.MOV.U32 R127, RZ, RZ, R8 ;  /* 0x000000ffff7f7224 */ /* 0x000fe200078e0008 */
[----:B------:R1:W-:Y:S04]  /*2e070*/  STL [R1+0x2e8], R8 ;  /* 0x0002e80801007387 */ /* 0x0003e80000100800 */
[----:B------:R-:W-:Y:S04]  /*2e080*/  STL [R1+0x32c], R6 ;  /* 0x00032c0601007387 */ /* 0x000fe80000100800 */
[----:B------:R2:W-:Y:S04]  /*2e090*/  LDGSTS.E [R190+0x5000], desc[UR20][R126.64], P1 ;  /* 0x050000007ebe7fae */ /* 0x0005e800089a1014 */
[----:B-1----:R-:W3:Y:S04]  /*2e0a0*/  LDL.LU R8, [R1+0x3ec] ;  /* 0x0003ec0001087983 */ /* 0x002ee80000300800 */
[----:B------:R1:W-:Y:S04]  /*2e0b0*/  STL [R1+0x328], R38 ;  /* 0x0003282601007387 */ /* 0x0003e80000100800 */
[----:B------:R-:W4:Y:S01]  /*2e0c0*/  LDL.LU R3, [R1+0x42c] ;  /* 0x00042c0001037983 */ /* 0x000f220000300800 */
[----:B------:R-:W-:Y:S01]  /*2e0d0*/  IADD3 R5, P3, PT, R5, UR12, RZ ;  /* 0x0000000c05057c10 */ /* 0x000fe2000ff7e0ff */
[----:B--2---:R-:W-:-:S02]  /*2e0e0*/  IMAD.MOV.U32 R127, RZ, RZ, R38 ;  /* 0x000000ffff7f7224 */ /* 0x004fc400078e0026 */
[----:B------:R-:W-:Y:S01]  /*2e0f0*/  IMAD.MOV.U32 R126, RZ, RZ, R6 ;  /* 0x000000ffff7e7224 */ /* 0x000fe200078e0006 */
[----:B-1----:R-:W2:Y:S01]  /*2e100*/  LDL.LU R38, [R1+0x3e8] ;  /* 0x0003e80001267983 */ /* 0x002ea20000300800 */
[----:B------:R-:W-:-:S03]  /*2e110*/  IADD3 R0, P4, PT, R0, UR12, RZ ;  /* 0x0000000c00007c10 */ /* 0x000fc6000ff9e0ff */
[----:B------:R-:W2:Y:S04]  /*2e120*/  LDL.LU R6, [R1+0x428] ;  /* 0x0004280001067983 */ /* 0x000ea80000300800 */
[----:B------:R-:W-:Y:S04]  /*2e130*/  STL [R1+0x36c], R5 ;  /* 0x00036c0501007387 */ /* 0x000fe80000100800 */
[----:B------:R1:W-:Y:S01]  /*2e140*/  LDGSTS.E [R190+0x5400], desc[UR20][R126.64], P1 ;  /* 0x054000007ebe7fae */ /* 0x0003e200089a1014 */
[----:B------:R-:W-:Y:S02]  /*2e150*/  IADD3.X R7, PT, PT, R7, UR13, RZ, P3, !PT ;  /* 0x0000000d07077c10 */ /* 0x000fe40009ffe4ff */
[----:B------:R-:W-:-:S03]  /*2e160*/  IADD3.X R2, PT, PT, R2, UR13, RZ, P4, !PT ;  /* 0x0000000d02027c10 */ /* 0x000fc6000a7fe4ff */
[----:B------:R1:W-:Y:S02]  /*2e170*/  STL [R1+0x368], R7 ;  /* 0x0003680701007387 */ /* 0x0003e40000100800 */
[----:B-1----:R-:W-:Y:S02]  /*2e180*/  IMAD.MOV.U32 R126, RZ, RZ, R5 ;  /* 0x000000ffff7e7224 */ /* 0x002fe400078e0005 */
[----:B------:R-:W-:Y:S01]  /*2e190*/  IMAD.MOV.U32 R127, RZ, RZ, R7 ;  /* 0x000000ffff7f7224 */ /* 0x000fe200078e0007 */
[----:B------:R-:W-:Y:S04]  /*2e1a0*/  STL [R1+0x3ac], R0 ;  /* 0x0003ac0001007387 */ /* 0x000fe80000100800 */
[----:B------:R1:W-:Y:S04]  /*2e1b0*/  STL [R1+0x3a8], R2 ;  /* 0x0003a80201007387 */ /* 0x0003e80000100800 */
[----:B------:R-:W2:Y:S04]  /*2e1c0*/  LDL.LU R7, [R1+0x468] ;  /* 0x0004680001077983 */ /* 0x000ea80000300800 */
[----:B------:R-:W2:Y:S04]  /*2e1d0*/  LDL.LU R5, [R1+0x46c] ;  /* 0x00046c0001057983 */ /* 0x000ea80000300800 */
[----:B------:R1:W-:Y:S02]  /*2e1e0*/  LDGSTS.E [R190+0x5800], desc[UR20][R126.64], P1 ;  /* 0x058000007ebe7fae */ /* 0x0003e400089a1014 */
[----:B-1----:R-:W-:-:S02]  /*2e1f0*/  IMAD.MOV.U32 R127, RZ, RZ, R2 ;  /* 0x000000ffff7f7224 */ /* 0x002fc400078e0002 */
[----:B------:R-:W-:Y:S01]  /*2e200*/  IMAD.MOV.U32 R126, RZ, RZ, R0 ;  /* 0x000000ffff7e7224 */ /* 0x000fe200078e0000 */
[----:B------:R-:W2:Y:S04]  /*2e210*/  LDL.LU R2, [R1+0x4a8] ;  /* 0x0004a80001027983 */ /* 0x000ea80000300800 */
[----:B------:R-:W2:Y:S04]  /*2e220*/  LDL.LU R0, [R1+0x4ac] ;  /* 0x0004ac0001007983 */ /* 0x000ea80000300800 */
[----:B------:R1:W-:Y:S01]  /*2e230*/  LDGSTS.E [R190+0x5c00], desc[UR20][R126.64], P1 ;  /* 0x05c000007ebe7fae */ /* 0x0003e200089a1014 */
[----:B---3--:R-:W-:-:S02]  /*2e240*/  IADD3 R8, P3, PT, R8, UR12, RZ ;  /* 0x0000000c08087c10 */ /* 0x008fc4000ff7e0ff */
[----:B----4-:R-:W-:-:S03]  /*2e250*/  IADD3 R3, P4, PT, R3, UR12, RZ ;  /* 0x0000000c03037c10 */ /* 0x010fc6000ff9e0ff */
[----:B------:R-:W-:Y:S01]  /*2e260*/  STL [R1+0x3ec], R8 ;  /* 0x0003ec0801007387 */ /* 0x000fe20000100800 */
[----:B--2---:R-:W-:Y:S02]  /*2e270*/  IADD3.X R38, PT, PT, R38, UR13, RZ, P3, !PT ;  /* 0x0000000d26267c10 */ /* 0x004fe40009ffe4ff */
[----:B------:R-:W-:-:S03]  /*2e280*/  IADD3.X R6, PT, PT, R6, UR13, RZ, P4, !PT ;  /* 0x0000000d06067c10 */ /* 0x000fc6000a7fe4ff */
[----:B------:R2:W-:Y:S01]  /*2e290*/  STL [R1+0x3e8], R38 ;  /* 0x0003e82601007387 */ /* 0x0005e20000100800 */
[----:B-1----:R-:W-:Y:S02]  /*2e2a0*/  IMAD.MOV.U32 R126, RZ, RZ, R8 ;  /* 0x000000ffff7e7224 */ /* 0x002fe400078e0008 */
[----:B------:R-:W-:Y:S01]  /*2e2b0*/  IMAD.MOV.U32 R127, RZ, RZ, R38 ;  /* 0x000000ffff7f7224 */ /* 0x000fe200078e0026 */
[----:B------:R-:W-:Y:S04]  /*2e2c0*/  STL [R1+0x42c], R3 ;  /* 0x00042c0301007387 */ /* 0x000fe80000100800 */
[----:B------:R1:W-:Y:S04]  /*2e2d0*/  STL [R1+0x428], R6 ;  /* 0x0004280601007387 */ /* 0x0003e80000100800 */
[----:B------:R-:W3:Y:S04]  /*2e2e0*/  LDL.LU R245, [R1+0x4e8] ;  /* 0x0004e80001f57983 */ /* 0x000ee80000300800 */
[----:B------:R-:W4:Y:S04]  /*2e2f0*/  LDL.LU R229, [R1+0x4ec] ;  /* 0x0004ec0001e57983 */ /* 0x000f280000300800 */
[----:B------:R1:W-:Y:S04]  /*2e300*/  LDGSTS.E [R190+0x6000], desc[UR20][R126.64], P1 ;  /* 0x060000007ebe7fae */ /* 0x0003e800089a1014 */
[----:B--2---:R-:W2:Y:S04]  /*2e310*/  LDL.LU R38, [R1+0x528] ;  /* 0x0005280001267983 */ /* 0x004ea80000300800 */
[----:B------:R-:W2:Y:S01]  /*2e320*/  LDL.LU R8, [R1+0x52c] ;  /* 0x00052c0001087983 */ /* 0x000ea20000300800 */
[----:B-1----:R-:W-:-:S02]  /*2e330*/  IMAD.MOV.U32 R126, RZ, RZ, R3 ;  /* 0x000000ffff7e7224 */ /* 0x002fc400078e0003 */
[----:B------:R-:W-:Y:S02]  /*2e340*/  IMAD.MOV.U32 R127, RZ, RZ, R6 ;  /* 0x000000ffff7f7224 */ /* 0x000fe400078e0006 */
[----:B------:R-:W2:Y:S01]  /*2e350*/  LDL.LU R6, [R1+0x56c] ;  /* 0x00056c0001067983 */ /* 0x000ea20000300800 */
[----:B------:R-:W-:-:S03]  /*2e360*/  IADD3 R5, P3, PT, R5, UR12, RZ ;  /* 0x0000000c05057c10 */ /* 0x000fc6000ff7e0ff */
[----:B------:R1:W-:Y:S01]  /*2e370*/  LDGSTS.E [R190+0x6400], desc[UR20][R126.64], P1 ;  /* 0x064000007ebe7fae */ /* 0x0003e200089a1014 */
[----:B------:R-:W-:-:S03]  /*2e380*/  IADD3.X R7, PT, PT, R7, UR13, RZ, P3, !PT ;  /* 0x0000000d07077c10 */ /* 0x000fc60009ffe4ff */
[----:B------:R-:W2:Y:S04]  /*2e390*/  LDL.LU R3, [R1+0x5ac] ;  /* 0x0005ac0001037983 */ /* 0x000ea80000300800 */
[----:B------:R-:W-:Y:S01]  /*2e3a0*/  STL [R1+0x46c], R5 ;  /* 0x00046c0501007387 */ /* 0x000fe20000100800 */
[----:B-1----:R-:W-:Y:S02]  /*2e3b0*/  IMAD.MOV.U32 R126, RZ, RZ, R5 ;  /* 0x000000ffff7e7224 */ /* 0x002fe400078e0005 */
[----:B------:R-:W-:Y:S01]  /*2e3c0*/  IMAD.MOV.U32 R127, RZ, RZ, R7 ;  /* 0x000000ffff7f7224 */ /* 0x000fe200078e0007 */
[----:B------:R-:W-:Y:S01]  /*2e3d0*/  IADD3 R0, P4, PT, R0, UR12, RZ ;  /* 0x0000000c00007c10 */ /* 0x000fe2000ff9e0ff */
[----:B------:R1:W-:Y:S03]  /*2e3e0*/  STL [R1+0x468], R7 ;  /* 0x0004680701007387 */ /* 0x0003e60000100800 */
[----:B------:R-:W-:Y:S01]  /*2e3f0*/  IADD3.X R2, PT, PT, R2, UR13, RZ, P4, !PT ;  /* 0x0000000d02027c10 */ /* 0x000fe2000a7fe4ff */
[----:B------:R-:W-:Y:S04]  /*2e400*/  STL [R1+0x4ac], R0 ;  /* 0x0004ac0001007387 */ /* 0x000fe80000100800 */
[----:B------:R1:W-:Y:S04]  /*2e410*/  LDGSTS.E [R190+0x6800], desc[UR20][R126.64], P1 ;  /* 0x068000007ebe7fae */ /* 0x0003e800089a1014 */
[----:B-1----:R-:W2:Y:S04]  /*2e420*/  LDL.LU R7, [R1+0x568] ;  /* 0x0005680001077983 */ /* 0x002ea80000300800 */
[----:B------:R1:W-:Y:S04]  /*2e430*/  STL [R1+0x4a8], R2 ;  /* 0x0004a80201007387 */ /* 0x0003e80000100800 */
[----:B------:R-:W2:Y:S01]  /*2e440*/  LDL.LU R5, [R1+0x5a8] ;  /* 0x0005a80001057983 */ /* 0x000ea20000300800 */
[----:B------:R-:W-:-:S02]  /*2e450*/  IMAD.MOV.U32 R127, RZ, RZ, R2 ;  /* 0x000000ffff7f7224 */ /* 0x000fc400078e0002 */
[----:B------:R-:W-:Y:S01]  /*2e460*/  IMAD.MOV.U32 R126, RZ, RZ, R0 ;  /* 0x000000ffff7e7224 */ /* 0x000fe200078e0000 */
[----:B-1----:R-:W2:Y:S04]  /*2e470*/  LDL.LU R2, [R1+0x618] ;  /* 0x0006180001027983 */ /* 0x002ea80000300800 */
[----:B------:R-:W2:Y:S04]  /*2e480*/  LDL.LU R0, [R1+0x61c] ;  /* 0x00061c0001007983 */ /* 0x000ea80000300800 */
[----:B------:R1:W-:Y:S01]  /*2e490*/  LDGSTS.E [R190+0x6c00], desc[UR20][R126.64], P1 ;  /* 0x06c000007ebe7fae */ /* 0x0003e200089a1014 */
[----:B----4-:R-:W-:-:S04]  /*2e4a0*/  IADD3 R229, P3, PT, R229, UR12, RZ ;  /* 0x0000000ce5e57c10 */ /* 0x010fc8000ff7e0ff */
[----:B---3--:R-:W-:Y:S01]  /*2e4b0*/  IADD3.X R245, PT, PT, R245, UR13, RZ, P3, !PT ;  /* 0x0000000df5f57c10 */ /* 0x008fe20009ffe4ff */
[----:B-1----:R-:W-:-:S04]  /*2e4c0*/  IMAD.MOV.U32 R126, RZ, RZ, R229 ;  /* 0x000000ffff7e7224 */ /* 0x002fc800078e00e5 */
[----:B------:R-:W-:Y:S01]  /*2e4d0*/  IMAD.MOV.U32 R127, RZ, RZ, R245 ;  /* 0x000000ffff7f7224 */ /* 0x000fe200078e00f5 */
[----:B--2---:R-:W-:-:S04]  /*2e4e0*/  IADD3 R8, P4, PT, R8, UR12, RZ ;  /* 0x0000000c08087c10 */ /* 0x004fc8000ff9e0ff */
[----:B------:R1:W-:Y:S01]  /*2e4f0*/  LDGSTS.E [R190+0x7000], desc[UR20][R126.64], P1 ;  /* 0x070000007ebe7fae */ /* 0x0003e200089a1014 */
[----:B------:R-:W-:Y:S02]  /*2e500*/  IADD3.X R38, PT, PT, R38, UR13, RZ, P4, !PT ;  /* 0x0000000d26267c10 */ /* 0x000fe4000a7fe4ff */
[----:B------:R-:W-:Y:S01]  /*2e510*/  IADD3 R6, P3, PT, R6, UR12, RZ ;  /* 0x0000000c06067c10 */ /* 0x000fe2000ff7e0ff */
[----:B------:R-:W-:Y:S01]  /*2e520*/  STL [R1+0x4ec], R229 ;  /* 0x0004ece501007387 */ /* 0x000fe20000100800 */
[----:B-1----:R-:W-:Y:S02]  /*2e530*/  IMAD.MOV.U32 R126, RZ, RZ, R8 ;  /* 0x000000ffff7e7224 */ /* 0x002fe400078e0008 */
[----:B------:R-:W-:Y:S01]  /*2e540*/  IMAD.MOV.U32 R127, RZ, RZ, R38 ;  /* 0x000000ffff7f7224 */ /* 0x000fe200078e0026 */
[----:B------:R-:W-:Y:S01]  /*2e550*/  IADD3 R3, P4, PT, R3, UR12, RZ ;  /* 0x0000000c03037c10 */ /* 0x000fe2000ff9e0ff */
[----:B------:R-:W-:Y:S04]  /*2e560*/  STL [R1+0x4e8], R245 ;  /* 0x0004e8f501007387 */ /* 0x000fe80000100800 */
[----:B------:R-:W-:Y:S04]  /*2e570*/  STL [R1+0x52c], R8 ;  /* 0x00052c0801007387 */ /* 0x000fe80000100800 */
[----:B------:R1:W-:Y:S04]  /*2e580*/  STL [R1+0x528], R38 ;  /* 0x0005282601007387 */ /* 0x0003e80000100800 */
[----:B------:R2:W-:Y:S04]  /*2e590*/  LDGSTS.E [R190+0x7400], desc[UR20][R126.64], P1 ;  /* 0x074000007ebe7fae */ /* 0x0005e800089a1014 */
[----:B------:R-:W-:Y:S01]  /*2e5a0*/  STL [R1+0x56c], R6 ;  /* 0x00056c0601007387 */ /* 0x000fe20000100800 */
[----:B------:R-:W-:Y:S01]  /*2e5b0*/  IADD3.X R7, PT, PT, R7, UR13, RZ, P3, !PT ;  /* 0x0000000d07077c10 */ /* 0x000fe20009ffe4ff */
[----:B--2---:R-:W-:-:S04]  /*2e5c0*/  IMAD.MOV.U32 R126, RZ, RZ, R6 ;  /* 0x000000ffff7e7224 */ /* 0x004fc800078e0006 */
[----:B------:R-:W-:Y:S01]  /*2e5d0*/  IMAD.MOV.U32 R127, RZ, RZ, R7 ;  /* 0x000000ffff7f7224 */ /* 0x000fe200078e0007 */
[----:B------:R-:W-:Y:S01]  /*2e5e0*/  IADD3.X R5, PT, PT, R5, UR13, RZ, P4, !PT ;  /* 0x0000000d05057c10 */ /* 0x000fe2000a7fe4ff */
[----:B------:R-:W-:Y:S01]  /*2e5f0*/  STL [R1+0x568], R7 ;  /* 0x0005680701007387 */ /* 0x000fe20000100800 */
[----:B------:R-:W-:-:S03]  /*2e600*/  IADD3 R0, P3, PT, R0, UR12, RZ ;  /* 0x0000000c00007c10 */ /* 0x000fc6000ff7e0ff */
[----:B------:R-:W-:Y:S01]  /*2e610*/  STL [R1+0x5ac], R3 ;  /* 0x0005ac0301007387 */ /* 0x000fe20000100800 */
[----:B------:R-:W-:-:S03]  /*2e620*/  IADD3.X R2, PT, PT, R2, UR13, RZ, P3, !PT ;  /* 0x0000000d02027c10 */ /* 0x000fc60009ffe4ff */
[----:B------:R2:W-:Y:S04]  /*2e630*/  STL [R1+0x5a8], R5 ;  /* 0x0005a80501007387 */ /* 0x0005e80000100800 */
[----:B------:R3:W-:Y:S04]  /*2e640*/  STL [R1+0x61c], R0 ;  /* 0x00061c0001007387 */ /* 0x0007e80000100800 */
[----:B------:R4:W-:Y:S04]  /*2e650*/  LDGSTS.E [R190+0x7800], desc[UR20][R126.64], P1 ;  /* 0x078000007ebe7fae */ /* 0x0009e800089a1014 */
[----:B------:R2:W-:Y:S04]  /*2e660*/  STL [R1+0x618], R2 ;  /* 0x0006180201007387 */ /* 0x0005e80000100800 */
[----:B-1----:R-:W3:Y:S01]  /*2e670*/  LDL.LU R38, [R1+0x30] ;  /* 0x0000300001267983 */ /* 0x002ee20000300800 */
[----:B----4-:R-:W-:-:S03]  /*2e680*/  IMAD.MOV.U32 R126, RZ, RZ, R3 ;  /* 0x000000ffff7e7224 */ /* 0x010fc600078e0003 */
[----:B------:R-:W4:Y:S01]  /*2e690*/  LDL.LU R8, [R1+0x34] ;  /* 0x0000340001087983 */ /* 0x000f220000300800 */
[----:B------:R-:W-:-:S03]  /*2e6a0*/  IMAD.MOV.U32 R127, RZ, RZ, R5 ;  /* 0x000000ffff7f7224 */ /* 0x000fc600078e0005 */
[----:B--2---:R-:W2:Y:S04]  /*2e6b0*/  LDL.LU R5, [R1+0x70] ;  /* 0x0000700001057983 */ /* 0x004ea80000300800 */
[----:B------:R1:W-:Y:S02]  /*2e6c0*/  LDGSTS.E [R190+0x7c00], desc[UR20][R126.64], P1 ;  /* 0x07c000007ebe7fae */ /* 0x0003e400089a1014 */
[----:B-1----:R-:W-:Y:S02]  /*2e6d0*/  IMAD.MOV.U32 R126, RZ, RZ, R0 ;  /* 0x000000ffff7e7224 */ /* 0x002fe400078e0000 */
[----:B---3--:R-:W3:Y:S01]  /*2e6e0*/  LDL.LU R0, [R1+0x74] ;  /* 0x0000740001007983 */ /* 0x008ee20000300800 */
[----:B------:R-:W-:-:S03]  /*2e6f0*/  IMAD.MOV.U32 R127, RZ, RZ, R2 ;  /* 0x000000ffff7f7224 */ /* 0x000fc600078e0002 */
[----:B------:R-:W2:Y:S04]  /*2e700*/  LDL.LU R7, [R1+0xb0] ;  /* 0x0000b00001077983 */ /* 0x000ea80000300800 */
[----:B------:R-:W2:Y:S01]  /*2e710*/  LDL.LU R2, [R1+0xb4] ;  /* 0x0000b40001027983 */ /* 0x000ea20000300800 */
[----:B------:R-:W-:Y:S02]  /*2e720*/  LOP3.LUT R3, R4, 0x10, RZ, 0x3c, !PT ;  /* 0x0000001004037812 */ /* 0x000fe400078e3cff */
[----:B------:R-:W-:-:S03]  /*2e730*/  IADD3 R137, P4, PT, R137, UR12, RZ ;  /* 0x0000000c89897c10 */ /* 0x000fc6000ff9e0ff */
[----:B------:R-:W-:Y:S01]  /*2e740*/  VIADD R190, R3, UR5 ;  /* 0x0000000503be7c36 */ /* 0x000fe20008000000 */
[----:B------:R-:W-:Y:S01]  /*2e750*/  IADD3.X R136, PT, PT, R136, UR13, RZ, P4, !PT ;  /* 0x0000000d88887c10 */ /* 0x000fe2000a7fe4ff */
[----:B------:R-:W2:Y:S01]  /*2e760*/  LDL.LU R3, [R1+0xf4] ;  /* 0x0000f40001037983 */ /* 0x000ea20000300800 */
[----:B------:R-:W-:-:S03]  /*2e770*/  IADD3 R153, P3, PT, R153, UR12, RZ ;  /* 0x0000000c99997c10 */ /* 0x000fc6000ff7e0ff */
[----:B------:R1:W-:Y:S01]  /*2e780*/  LDGSTS.E [R190+0x80], desc[UR20][R126.64], P1 ;  /* 0x000800007ebe7fae */ /* 0x0003e200089a1014 */
[----:B------:R-:W-:Y:S02]  /*2e790*/  IADD3.X R152, PT, PT, R152, UR13, RZ, P3, !PT ;  /* 0x0000000d98987c10 */ /* 0x000fe40009ffe4ff */
[----:B------:R-:W-:Y:S01]  /*2e7a0*/  IADD3 R169, P4, PT, R169, UR12, RZ ;  /* 0x0000000ca9a97c10 */ /* 0x000fe2000ff9e0ff */
[----:B------:R-:W2:Y:S01]  /*2e7b0*/  LDL.LU R6, [R1+0x134] ;  /* 0x0001340001067983 */ /* 0x000ea20000300800 */
[----:B-1----:R-:W-:Y:S02]  /*2e7c0*/  IMAD.MOV.U32 R126, RZ, RZ, R137 ;  /* 0x000000ffff7e7224 */ /* 0x002fe400078e0089 */
[----:B------:R-:W-:Y:S01]  /*2e7d0*/  IMAD.MOV.U32 R127, RZ, RZ, R136 ;  /* 0x000000ffff7f7224 */ /* 0x000fe200078e0088 */
[----:B------:R-:W-:-:S04]  /*2e7e0*/  IADD3.X R168, PT, PT, R168, UR13, RZ, P4, !PT ;  /* 0x0000000da8a87c10 */ /* 0x000fc8000a7fe4ff */
[----:B------:R1:W-:Y:S01]  /*2e7f0*/  LDGSTS.E [R190+0x480], desc[UR20][R126.64], P1 ;  /* 0x004800007ebe7fae */ /* 0x0003e200089a1014 */
[----:B------:R-:W-:Y:S02]  /*2e800*/  IADD3 R185, P3, PT, R185, UR12, RZ ;  /* 0x0000000cb9b97c10 */ /* 0x000fe4000ff7e0ff */
        /* <DEDUP_REMOVED lines=33> */
[----:B-1----:R-:W-:-:S03]  /*2ea20*/  IMAD.MOV.U32 R126, RZ, RZ, R8 ;  /* 0x000000ffff7e7224 */ /* 0x002fc600078e0008 */
[----:B------:R1:W-:Y:S01]  /*2ea30*/  STL [R1+0x30], R38 ;  /* 0x0000302601007387 */ /* 0x0003e20000100800 */
[----:B------:R-:W-:-:S03]  /*2ea40*/  IMAD.MOV.U32 R127, RZ, RZ, R38 ;  /* 0x000000ffff7f7224 */ /* 0x000fc600078e0026 */
[----:B----4-:R-:W4:Y:S04]  /*2ea50*/  LDL.LU R8, [R1+0xf0] ;  /* 0x0000f00001087983 */ /* 0x010f280000300800 */
[----:B-1----:R-:W4:Y:S01]  /*2ea60*/  LDL.LU R38, [R1+0x130] ;  /* 0x0001300001267983 */ /* 0x002f220000300800 */
[----:B---3--:R-:W-:-:S03]  /*2ea70*/  IADD3 R0, P3, PT, R0, UR12, RZ ;  /* 0x0000000c00007c10 */ /* 0x008fc6000ff7e0ff */
[----:B------:R1:W-:Y:S01]  /*2ea80*/  LDGSTS.E [R190+0x2480], desc[UR20][R126.64], P1 ;  /* 0x024800007ebe7fae */ /* 0x0003e200089a1014 */
[----:B--2---:R-:W-:Y:S02]  /*2ea90*/  IADD3.X R5, PT, PT, R5, UR13, RZ, P3, !PT ;  /* 0x0000000d05057c10 */ /* 0x004fe40009ffe4ff */
[----:B------:R-:W-:Y:S01]  /*2eaa0*/  IADD3 R2, P4, PT, R2, UR12, RZ ;  /* 0x0000000c02027c10 */ /* 0x000fe2000ff9e0ff */
[----:B------:R2:W-:Y:S03]  /*2eab0*/  STL [R1+0x74], R0 ;  /* 0x0000740001007387 */ /* 0x0005e60000100800 */
[----:B------:R-:W-:Y:S01]  /*2eac0*/  IADD3.X R7, PT, PT, R7, UR13, RZ, P4, !PT ;  /* 0x0000000d07077c10 */ /* 0x000fe2000a7fe4ff */
[----:B-1----:R-:W-:Y:S01]  /*2ead0*/  IMAD.MOV.U32 R126, RZ, RZ, R0 ;  /* 0x000000ffff7e7224 */ /* 0x002fe200078e0000 */
[----:B------:R1:W-:Y:S01]  /*2eae0*/  STL [R1+0x70], R5 ;  /* 0x0000700501007387 */ /* 0x0003e20000100800 */
[----:B------:R-:W-:-:S03]  /*2eaf0*/  IMAD.MOV.U32 R127, RZ, RZ, R5 ;  /* 0x000000ffff7f7224 */ /* 0x000fc600078e0005 */
[----:B------:R3:W-:Y:S04]  /*2eb00*/  STL [R1+0xb4], R2 ;  /* 0x0000b40201007387 */ /* 0x0007e80000100800 */
[----:B--2---:R-:W2:Y:S04]  /*2eb10*/  LDL.LU R0, [R1+0x174] ;  /* 0x0001740001007983 */ /* 0x004ea80000300800 */
[----:B------:R3:W-:Y:S04]  /*2eb20*/  STL [R1+0xb0], R7 ;  /* 0x0000b00701007387 */ /* 0x0007e80000100800 */
[----:B------:R3:W-:Y:S04]  /*2eb30*/  LDGSTS.E [R190+0x2880], desc[UR20][R126.64], P1 ;  /* 0x028800007ebe7fae */ /* 0x0007e800089a1014 */
[----:B-1----:R-:W2:Y:S01]  /*2eb40*/  LDL.LU R5, [R1+0x1b4] ;  /* 0x0001b40001057983 */ /* 0x002ea20000300800 */
[----:B---3--:R-:W-:-:S03]  /*2eb50*/  IMAD.MOV.U32 R126, RZ, RZ, R2 ;  /* 0x000000ffff7e7224 */ /* 0x008fc600078e0002 */
        /* <DEDUP_REMOVED lines=9> */
[----:B------:R-:W-:-:S03]  /*2ebf0*/  IADD3.X R38, PT, PT, R38, UR13, RZ, P4, !PT ;  /* 0x0000000d26267c10 */ /* 0x000fc6000a7fe4ff */
[----:B------:R-:W-:Y:S01]  /*2ec00*/  IMAD.MOV.U32 R127, RZ, RZ, R8 ;  /* 0x000000ffff7f7224 */ /* 0x000fe200078e0008 */
[----:B------:R1:W-:Y:S04]  /*2ec10*/  STL [R1+0xf0], R8 ;  /* 0x0000f00801007387 */ /* 0x0003e80000100800 */
[----:B------:R4:W-:Y:S04]  /*2ec20*/  STL [R1+0x134], R6 ;  /* 0x0001340601007387 */ /* 0x0009e80000100800 */
[----:B------:R-:W3:Y:S04]  /*2ec30*/  LDL.LU R3, [R1+0x1f4] ;  /* 0x0001f40001037983 */ /* 0x000ee80000300800 */
[----:B------:R2:W-:Y:S04]  /*2ec40*/  STL [R1+0x130], R38 ;  /* 0x0001302601007387 */ /* 0x0005e80000100800 */
[----:B------:R2:W-:Y:S04]  /*2ec50*/  LDGSTS.E [R190+0x3080], desc[UR20][R126.64], P1 ;  /* 0x030800007ebe7fae */ /* 0x0005e800089a1014 */
[----:B-1----:R-:W3:Y:S01]  /*2ec60*/  LDL.LU R8, [R1+0x234] ;  /* 0x0002340001087983 */ /* 0x002ee20000300800 */
[----:B--2---:R-:W-:Y:S01]  /*2ec70*/  IADD3 R0, P3, PT, R0, UR12, RZ ;  /* 0x0000000c00007c10 */ /* 0x004fe2000ff7e0ff */
[----:B------:R-:W-:-:S02]  /*2ec80*/  IMAD.MOV.U32 R126, RZ, RZ, R6 ;  /* 0x000000ffff7e7224 */ /* 0x000fc400078e0006 */
[----:B------:R-:W-:Y:S01]  /*2ec90*/  IMAD.MOV.U32 R127, RZ, RZ, R38 ;  /* 0x000000ffff7f7224 */ /* 0x000fe200078e0026 */
[----:B----4-:R-:W2:Y:S01]  /*2eca0*/  LDL.LU R6, [R1+0x1f0] ;  /* 0x0001f00001067983 */ /* 0x010ea20000300800 */
[----:B------:R-:W-:-:S03]  /*2ecb0*/  IADD3 R5, P4, PT, R5, UR12, RZ ;  /* 0x0000000c05057c10 */ /* 0x000fc6000ff9e0ff */
[----:B------:R-:W4:Y:S04]  /*2ecc0*/  LDL.LU R38, [R1+0x230] ;  /* 0x0002300001267983 */ /* 0x000f280000300800 */
[----:B------:R1:W-:Y:S01]  /*2ecd0*/  LDGSTS.E [R190+0x3480], desc[UR20][R126.64], P1 ;  /* 0x034800007ebe7fae */ /* 0x0003e200089a1014 */
[----:B---3--:R-:W-:-:S03]  /*2ece0*/  IADD3.X R2, PT, PT, R2, UR13, RZ, P3, !PT ;  /* 0x0000000d02027c10 */ /* 0x008fc60009ffe4ff */
[----:B------:R3:W-:Y:S01]  /*2ecf0*/  STL [R1+0x174], R0 ;  /* 0x0001740001007387 */ /* 0x0007e20000100800 */
[----:B------:R-:W-:-:S03]  /*2ed00*/  IADD3.X R7, PT, PT, R7, UR13, RZ, P4, !PT ;  /* 0x0000000d07077c10 */ /* 0x000fc6000a7fe4ff */
        /* <DEDUP_REMOVED lines=13> */
[----:B------:R-:W-:-:S05]  /*2ede0*/  IADD3 R3, P3, PT, R3, UR12, RZ ;  /* 0x0000000c03037c10 */ /* 0x000fca000ff7e0ff */
[----:B-1----:R-:W-:Y:S01]  /*2edf0*/  IMAD.MOV.U32 R126, RZ, RZ, R3 ;  /* 0x000000ffff7e7224 */ /* 0x002fe200078e0003 */
[----:B------:R1:W-:Y:S01]  /*2ee00*/  STL [R1+0x1f4], R3 ;  /* 0x0001f40301007387 */ /* 0x0003e20000100800 */
[----:B------:R-:W-:Y:S02]  /*2ee10*/  IADD3 R8, P4, PT, R8, UR12, RZ ;  /* 0x0000000c08087c10 */ /* 0x000fe4000ff9e0ff */
[----:B--2---:R-:W-:-:S05]  /*2ee20*/  IADD3.X R6, PT, PT, R6, UR13, RZ, P3, !PT ;  /* 0x0000000d06067c10 */ /* 0x004fca0009ffe4ff */
[----:B------:R-:W-:Y:S01]  /*2ee30*/  IMAD.MOV.U32 R127, RZ, RZ, R6 ;  /* 0x000000ffff7f7224 */ /* 0x000fe200078e0006 */
[----:B----4-:R-:W-:Y:S01]  /*2ee40*/  IADD3.X R38, PT, PT, R38, UR13, RZ, P4, !PT ;  /* 0x0000000d26267c10 */ /* 0x010fe2000a7fe4ff */
[----:B------:R2:W-:Y:S04]  /*2ee50*/  STL [R1+0x1f0], R6 ;  /* 0x0001f00601007387 */ /* 0x0005e80000100800 */
[----:B------:R4:W-:Y:S04]  /*2ee60*/  STL [R1+0x234], R8 ;  /* 0x0002340801007387 */ /* 0x0009e80000100800 */
[----:B-1----:R-:W3:Y:S04]  /*2ee70*/  LDL.LU R3, [R1+0x2f4] ;  /* 0x0002f40001037983 */ /* 0x002ee80000300800 */
[----:B------:R1:W-:Y:S04]  /*2ee80*/  LDGSTS.E [R190+0x4080], desc[UR20][R126.64], P1 ;  /* 0x040800007ebe7fae */ /* 0x0003e800089a1014 */
[----:B------:R3:W-:Y:S04]  /*2ee90*/  STL [R1+0x230], R38 ;  /* 0x0002302601007387 */ /* 0x0007e80000100800 */
[----:B--2---:R-:W2:Y:S01]  /*2eea0*/  LDL.LU R6, [R1+0x334] ;  /* 0x0003340001067983 */ /* 0x004ea20000300800 */
[----:B---3--:R-:W-:Y:S01]  /*2eeb0*/  IADD3 R0, P3, PT, R0, UR12, RZ ;  /* 0x0000000c00007c10 */ /* 0x008fe2000ff7e0ff */
[----:B-1----:R-:W-:-:S02]  /*2eec0*/  IMAD.MOV.U32 R126, RZ, RZ, R8 ;  /* 0x000000ffff7e7224 */ /* 0x002fc400078e0008 */
[----:B------:R-:W-:Y:S01]  /*2eed0*/  IMAD.MOV.U32 R127, RZ, RZ, R38 ;  /* 0x000000ffff7f7224 */ /* 0x000fe200078e0026 */
[----:B----4-:R-:W3:Y:S04]  /*2eee0*/  LDL.LU R8, [R1+0x2f0] ;  /* 0x0002f00001087983 */ /* 0x010ee80000300800 */
[----:B------:R-:W4:Y:S01]  /*2eef0*/  LDL.LU R38, [R1+0x330] ;  /* 0x0003300001267983 */ /* 0x000f220000300800 */
[----:B------:R-:W-:-:S03]  /*2ef00*/  IADD3 R2, P4, PT, R2, UR12, RZ ;  /* 0x0000000c02027c10 */ /* 0x000fc6000ff9e0ff */
[----:B------:R1:W-:Y:S01]  /*2ef10*/  LDGSTS.E [R190+0x4480], desc[UR20][R126.64], P1 ;  /* 0x044800007ebe7fae */ /* 0x0003e200089a1014 */
[----:B------:R-:W-:-:S03]  /*2ef20*/  IADD3.X R5, PT, PT, R5, UR13, RZ, P3, !PT ;  /* 0x0000000d05057c10 */ /* 0x000fc60009ffe4ff */
[----:B------:R-:W-:Y:S01]  /*2ef30*/  STL [R1+0x274], R0 ;  /* 0x0002740001007387 */ /* 0x000fe20000100800 */
[----:B------:R-:W-:Y:S01]  /*2ef40*/  IADD3.X R7, PT, PT, R7, UR13, RZ, P4, !PT ;  /* 0x0000000d07077c10 */ /* 0x000fe2000a7fe4ff */
[----:B-1----:R-:W-:Y:S02]  /*2ef50*/  IMAD.MOV.U32 R126, RZ, RZ, R0 ;  /* 0x000000ffff7e7224 */ /* 0x002fe400078e0000 */
[----:B------:R1:W-:Y:S01]  /*2ef60*/  STL [R1+0x270], R5 ;  /* 0x0002700501007387 */ /* 0x0003e20000100800 */
[----:B------:R-:W-:-:S03]  /*2ef70*/  IMAD.MOV.U32 R127, RZ, RZ, R5 ;  /* 0x000000ffff7f7224 */ /* 0x000fc600078e0005 */
[----:B------:R-:W-:Y:S04]  /*2ef80*/  STL [R1+0x2b4], R2 ;  /* 0x0002b40201007387 */ /* 0x000fe80000100800 */
[----:B------:R1:W-:Y:S04]  /*2ef90*/  LDGSTS.E [R190+0x4880], desc[UR20][R126.64], P1 ;  /* 0x048800007ebe7fae */ /* 0x0003e800089a1014 */
[----:B-1----:R-:W4:Y:S04]  /*2efa0*/  LDL.LU R5, [R1+0x374] ;  /* 0x0003740001057983 */ /* 0x002f280000300800 */
[----:B------:R1:W-:Y:S04]  /*2efb0*/  STL [R1+0x2b0], R7 ;  /* 0x0002b00701007387 */ /* 0x0003e80000100800 */
[----:B------:R-:W4:Y:S01]  /*2efc0*/  LDL.LU R0, [R1+0x3b4] ;  /* 0x0003b40001007983 */ /* 0x000f220000300800 */
[----:B------:R-:W-:-:S02]  /*2efd0*/  IMAD.MOV.U32 R127, RZ, RZ, R7 ;  /* 0x000000ffff7f7224 */ /* 0x000fc400078e0007 */
[----:B------:R-:W-:Y:S01]  /*2efe0*/  IMAD.MOV.U32 R126, RZ, RZ, R2 ;  /* 0x000000ffff7e7224 */ /* 0x000fe200078e0002 */
[----:B-1----:R-:W4:Y:S04]  /*2eff0*/  LDL.LU R7, [R1+0x370] ;  /* 0x0003700001077983 */ /* 0x002f280000300800 */
[----:B------:R-:W4:Y:S04]  /*2f000*/  LDL.LU R2, [R1+0x3b0] ;  /* 0x0003b00001027983 */ /* 0x000f280000300800 */
[----:B------:R1:W-:Y:S01]  /*2f010*/  LDGSTS.E [R190+0x4c80], desc[UR20][R126.64], P1 ;  /* 0x04c800007ebe7fae */ /* 0x0003e200089a1014 */
[----:B------:R-:W-:-:S05]  /*2f020*/  IADD3 R3, P3, PT, R3, UR12, RZ ;  /* 0x0000000c03037c10 */ /* 0x000fca000ff7e0ff */
[----:B------:R-:W-:Y:S01]  /*2f030*/  STL [R1+0x2f4], R3 ;  /* 0x0002f40301007387 */ /* 0x000fe20000100800 */
[----:B-1----:R-:W-:Y:S01]  /*2f040*/  IMAD.MOV.U32 R126, RZ, RZ, R3 ;  /* 0x000000ffff7e7224 */ /* 0x002fe200078e0003 */
[----:B--2---:R-:W-:Y:S02]  /*2f050*/  IADD3 R6, P4, PT, R6, UR12, RZ ;  /* 0x0000000c06067c10 */ /* 0x004fe4000ff9e0ff */
[----:B---3--:R-:W-:Y:S02]  /*2f060*/  IADD3.X R8, PT, PT, R8, UR13, RZ, P3, !PT ;  /* 0x0000000d08087c10 */ /* 0x008fe40009ffe4ff */
        /* <DEDUP_REMOVED lines=8> */
[----:B--2---:R-:W-:-:S02]  /*2f0f0*/  IMAD.MOV.U32 R126, RZ, RZ, R6 ;  /* 0x000000ffff7e7224 */ /* 0x004fc400078e0006 */
[----:B------:R-:W-:Y:S02]  /*2f100*/  IMAD.MOV.U32 R127, RZ, RZ, R38 ;  /* 0x000000ffff7f7224 */ /* 0x000fe400078e0026 */
[----:B-1----:R-:W2:Y:S01]  /*2f110*/  LDL.LU R38, [R1+0x3f0] ;  /* 0x0003f00001267983 */ /* 0x002ea20000300800 */
[----:B------:R-:W-:-:S03]  /*2f120*/  IADD3 R5, P3, PT, R5, UR12, RZ ;  /* 0x0000000c05057c10 */ /* 0x000fc6000ff7e0ff */
[----:B------:R-:W2:Y:S01]  /*2f130*/  LDL.LU R6, [R1+0x430] ;  /* 0x0004300001067983 */ /* 0x000ea20000300800 */
[----:B------:R-:W-:-:S03]  /*2f140*/  IADD3 R0, P4, PT, R0, UR12, RZ ;  /* 0x0000000c00007c10 */ /* 0x000fc6000ff9e0ff */
[----:B------:R-:W-:Y:S04]  /*2f150*/  STL [R1+0x374], R5 ;  /* 0x0003740501007387 */ /* 0x000fe80000100800 */
[----:B------:R1:W-:Y:S01]  /*2f160*/  LDGSTS.E [R190+0x5480], desc[UR20][R126.64], P1 ;  /* 0x054800007ebe7fae */ /* 0x0003e200089a1014 */
[----:B------:R-:W-:Y:S02]  /*2f170*/  IADD3.X R7, PT, PT, R7, UR13, RZ, P3, !PT ;  /* 0x0000000d07077c10 */ /* 0x000fe40009ffe4ff */
[----:B------:R-:W-:-:S03]  /*2f180*/  IADD3.X R2, PT, PT, R2, UR13, RZ, P4, !PT ;  /* 0x0000000d02027c10 */ /* 0x000fc6000a7fe4ff */
[----:B------:R1:W-:Y:S04]  /*2f190*/  STL [R1+0x370], R7 ;  /* 0x0003700701007387 */ /* 0x0003e80000100800 */
[----:B------:R-:W-:Y:S01]  /*2f1a0*/  STL [R1+0x3b4], R0 ;  /* 0x0003b40001007387 */ /* 0x000fe20000100800 */
[----:B-1----:R-:W-:Y:S02]  /*2f1b0*/  IMAD.MOV.U32 R126, RZ, RZ, R5 ;  /* 0x000000ffff7e7224 */ /* 0x002fe400078e0005 */
[----:B------:R-:W-:Y:S01]  /*2f1c0*/  IMAD.MOV.U32 R127, RZ, RZ, R7 ;  /* 0x000000ffff7f7224 */ /* 0x000fe200078e0007 */
        /* <DEDUP_REMOVED lines=12> */
[----:B--2---:R-:W-:Y:S01]  /*2f290*/  IADD3.X R38, PT, PT, R38, UR13, RZ, P3, !PT ;  /* 0x0000000d26267c10 */ /* 0x004fe20009ffe4ff */
[----:B-1----:R-:W-:Y:S01]  /*2f2a0*/  IMAD.MOV.U32 R126, RZ, RZ, R8 ;  /* 0x000000ffff7e7224 */ /* 0x002fe200078e0008 */
[----:B------:R-:W-:-:S03]  /*2f2b0*/  IADD3.X R6, PT, PT, R6, UR13, RZ, P4, !PT ;  /* 0x0000000d06067c10 */ /* 0x000fc6000a7fe4ff */
[----:B------:R-:W-:Y:S01]  /*2f2c0*/  IMAD.MOV.U32 R127, RZ, RZ, R38 ;  /* 0x000000ffff7f7224 */ /* 0x000fe200078e0026 */
[----:B------:R1:W-:Y:S04]  /*2f2d0*/  STL [R1+0x3f0], R38 ;  /* 0x0003f02601007387 */ /* 0x0003e80000100800 */
[----:B------:R-:W-:Y:S04]  /*2f2e0*/  STL [R1+0x434], R3 ;  /* 0x0004340301007387 */ /* 0x000fe80000100800 */
[----:B------:R2:W-:Y:S04]  /*2f2f0*/  STL [R1+0x430], R6 ;  /* 0x0004300601007387 */ /* 0x0005e80000100800 */
[----:B------:R-:W3:Y:S04]  /*2f300*/  LDL.LU R245, [R1+0x4f0] ;  /* 0x0004f00001f57983 */ /* 0x000ee80000300800 */
[----:B------:R4:W-:Y:S04]  /*2f310*/  LDGSTS.E [R190+0x6080], desc[UR20][R126.64], P1 ;  /* 0x060800007ebe7fae */ /* 0x0009e800089a1014 */
[----:B------:R-:W3:Y:S04]  /*2f320*/  LDL.LU R229, [R1+0x4f4] ;  /* 0x0004f40001e57983 */ /* 0x000ee80000300800 */
[----:B-1----:R-:W3:Y:S01]  /*2f330*/  LDL.LU R38, [R1+0x530] ;  /* 0x0005300001267983 */ /* 0x002ee20000300800 */
[----:B----4-:R-:W-:-:S03]  /*2f340*/  IMAD.MOV.U32 R126, RZ, RZ, R3 ;  /* 0x000000ffff7e7224 */ /* 0x010fc600078e0003 */
[----:B------:R-:W4:Y:S01]  /*2f350*/  LDL.LU R8, [R1+0x534] ;  /* 0x0005340001087983 */ /* 0x000f220000300800 */
[----:B------:R-:W-:Y:S01]  /*2f360*/  IADD3 R5, P3, PT, R5, UR12, RZ ;  /* 0x0000000c05057c10 */ /* 0x000fe2000ff7e0ff */
[----:B------:R-:W-:Y:S02]  /*2f370*/  IMAD.MOV.U32 R127, RZ, RZ, R6 ;  /* 0x000000ffff7f7224 */ /* 0x000fe400078e0006 */
[----:B--2---:R-:W2:Y:S01]  /*2f380*/  LDL.LU R6, [R1+0x574] ;  /* 0x0005740001067983 */ /* 0x004ea20000300800 */
[----:B------:R-:W-:-:S03]  /*2f390*/  IADD3.X R7, PT, PT, R7, UR13, RZ, P3, !PT ;  /* 0x0000000d07077c10 */ /* 0x000fc60009ffe4ff */
[----:B------:R1:W-:Y:S04]  /*2f3a0*/  LDGSTS.E [R190+0x6480], desc[UR20][R126.64], P1 ;  /* 0x064800007ebe7fae */ /* 0x0003e800089a1014 */
[----:B------:R-:W2:Y:S04]  /*2f3b0*/  LDL.LU R3, [R1+0x5b4] ;  /* 0x0005b40001037983 */ /* 0x000ea80000300800 */
[----:B------:R-:W-:Y:S01]  /*2f3c0*/  STL [R1+0x474], R5 ;  /* 0x0004740501007387 */ /* 0x000fe20000100800 */
[----:B-1----:R-:W-:Y:S01]  /*2f3d0*/  IMAD.MOV.U32 R126, RZ, RZ, R5 ;  /* 0x000000ffff7e7224 */ /* 0x002fe200078e0005 */
[----:B------:R-:W-:Y:S01]  /*2f3e0*/  IADD3 R0, P4, PT, R0, UR12, RZ ;  /* 0x0000000c00007c10 */ /* 0x000fe2000ff9e0ff */
[----:B------:R-:W-:Y:S01]  /*2f3f0*/  IMAD.MOV.U32 R127, RZ, RZ, R7 ;  /* 0x000000ffff7f7224 */ /* 0x000fe200078e0007 */
[----:B------:R1:W-:Y:S02]  /*2f400*/  STL [R1+0x470], R7 ;  /* 0x0004700701007387 */ /* 0x0003e40000100800 */
[----:B------:R-:W-:-:S02]  /*2f410*/  IADD3.X R2, PT, PT, R2, UR13, RZ, P4, !PT ;  /* 0x0000000d02027c10 */ /* 0x000fc4000a7fe4ff */
        /* <DEDUP_REMOVED lines=10> */
[----:B---3--:R-:W-:-:S04]  /*2f4c0*/  IADD3 R229, P3, PT, R229, UR12, RZ ;  /* 0x0000000ce5e57c10 */ /* 0x008fc8000ff7e0ff */
[----:B------:R-:W-:Y:S01]  /*2f4d0*/  IADD3.X R245, PT, PT, R245, UR13, RZ, P3, !PT ;  /* 0x0000000df5f57c10 */ /* 0x000fe20009ffe4ff */
[----:B-1----:R-:W-:Y:S01]  /*2f4e0*/  IMAD.MOV.U32 R126, RZ, RZ, R229 ;  /* 0x000000ffff7e7224 */ /* 0x002fe200078e00e5 */
[----:B----4-:R-:W-:-:S03]  /*2f4f0*/  IADD3 R8, P4, PT, R8, UR12, RZ ;  /* 0x0000000c08087c10 */ /* 0x010fc6000ff9e0ff */
[----:B------:R-:W-:Y:S01]  /*2f500*/  IMAD.MOV.U32 R127, RZ, RZ, R245 ;  /* 0x000000ffff7f7224 */ /* 0x000fe200078e00f5 */
[----:B------:R-:W-:Y:S02]  /*2f510*/  IADD3.X R38, PT, PT, R38, UR13, RZ, P4, !PT ;  /* 0x0000000d26267c10 */ /* 0x000fe4000a7fe4ff */
[----:B--2---:R-:W-:Y:S02]  /*2f520*/  IADD3 R6, P3, PT, R6, UR12, RZ ;  /* 0x0000000c06067c10 */ /* 0x004fe4000ff7e0ff */
[----:B------:R1:W-:Y:S04]  /*2f530*/  LDGSTS.E [R190+0x7080], desc[UR20][R126.64], P1 ;  /* 0x070800007ebe7fae */ /* 0x0003e800089a1014 */
[----:B------:R-:W-:Y:S01]  /*2f540*/  STL [R1+0x4f4], R229 ;  /* 0x0004f4e501007387 */ /* 0x000fe20000100800 */
[----:B------:R-:W-:-:S03]  /*2f550*/  IADD3 R3, P4, PT, R3, UR12, RZ ;  /* 0x0000000c03037c10 */ /* 0x000fc6000ff9e0ff */
[----:B------:R-:W-:Y:S01]  /*2f560*/  STL [R1+0x4f0], R245 ;  /* 0x0004f0f501007387 */ /* 0x000fe20000100800 */
[----:B-1----:R-:W-:Y:S02]  /*2f570*/  IMAD.MOV.U32 R126, RZ, RZ, R8 ;  /* 0x000000ffff7e7224 */ /* 0x002fe400078e0008 */
[----:B------:R-:W-:Y:S01]  /*2f580*/  IMAD.MOV.U32 R127, RZ, RZ, R38 ;  /* 0x000000ffff7f7224 */ /* 0x000fe200078e0026 */
[----:B------:R1:W-:Y:S04]  /*2f590*/  STL [R1+0x534], R8 ;  /* 0x0005340801007387 */ /* 0x0003e80000100800 */
[----:B------:R-:W-:Y:S04]  /*2f5a0*/  STL [R1+0x530], R38 ;  /* 0x0005302601007387 */ /* 0x000fe80000100800 */
[----:B------:R-:W-:Y:S04]  /*2f5b0*/  STL [R1+0x574], R6 ;  /* 0x0005740601007387 */ /* 0x000fe80000100800 */
[----:B------:R2:W-:Y:S01]  /*2f5c0*/  LDGSTS.E [R190+0x7480], desc[UR20][R126.64], P1 ;  /* 0x074800007ebe7fae */ /* 0x0005e200089a1014 */
[----:B------:R-:W-:-:S05]  /*2f5d0*/  IADD3.X R7, PT, PT, R7, UR13, RZ, P3, !PT ;  /* 0x0000000d07077c10 */ /* 0x000fca0009ffe4ff */
[----:B------:R3:W-:Y:S01]  /*2f5e0*/  STL [R1+0x570], R7 ;  /* 0x0005700701007387 */ /* 0x0007e20000100800 */
[----:B------:R-:W-:Y:S01]  /*2f5f0*/  IADD3.X R5, PT, PT, R5, UR13, RZ, P4, !PT ;  /* 0x0000000d05057c10 */ /* 0x000fe2000a7fe4ff */
[----:B--2---:R-:W-:Y:S02]  /*2f600*/  IMAD.MOV.U32 R126, RZ, RZ, R6 ;  /* 0x000000ffff7e7224 */ /* 0x004fe400078e0006 */
[----:B------:R2:W-:Y:S01]  /*2f610*/  STL [R1+0x5b4], R3 ;  /* 0x0005b40301007387 */ /* 0x0005e20000100800 */
[----:B------:R-:W-:Y:S01]  /*2f620*/  IMAD.MOV.U32 R127, RZ, RZ, R7 ;  /* 0x000000ffff7f7224 */ /* 0x000fe200078e0007 */
[----:B------:R-:W-:Y:S02]  /*2f630*/  IADD3 R0, P3, PT, R0, UR12, RZ ;  /* 0x0000000c00007c10 */ /* 0x000fe4000ff7e0ff */
[----:B------:R-:W-:Y:S02]  /*2f640*/  STL [R1+0x5b0], R5 ;  /* 0x0005b00501007387 */ /* 0x000fe40000100800 */
[----:B------:R-:W-:-:S02]  /*2f650*/  IADD3.X R2, PT, PT, R2, UR13, RZ, P3, !PT ;  /* 0x0000000d02027c10 */ /* 0x000fc40009ffe4ff */
[----:B------:R4:W-:Y:S04]  /*2f660*/  STL [R1+0x624], R0 ;  /* 0x0006240001007387 */ /* 0x0009e80000100800 */
[----:B------:R2:W-:Y:S04]  /*2f670*/  STL [R1+0x620], R2 ;  /* 0x0006200201007387 */ /* 0x0005e80000100800 */
[----:B-1----:R-:W4:Y:S04]  /*2f680*/  LDL.LU R8, [R1+0x38] ;  /* 0x0000380001087983 */ /* 0x002f280000300800 */
[----:B------:R1:W-:Y:S04]  /*2f690*/  LDGSTS.E [R190+0x7880], desc[UR20][R126.64], P1 ;  /* 0x078800007ebe7fae */ /* 0x0003e800089a1014 */
[----:B---3--:R-:W3:Y:S04]  /*2f6a0*/  LDL.LU R7, [R1+0x3c] ;  /* 0x00003c0001077983 */ /* 0x008ee80000300800 */
[----:B------:R-:W3:Y:S01]  /*2f6b0*/  LDL.LU R6, [R1+0x78] ;  /* 0x0000780001067983 */ /* 0x000ee20000300800 */
[----:B-1----:R-:W-:-:S02]  /*2f6c0*/  IMAD.MOV.U32 R126, RZ, RZ, R3 ;  /* 0x000000ffff7e7224 */ /* 0x002fc400078e0003 */
[----:B------:R-:W-:Y:S01]  /*2f6d0*/  IMAD.MOV.U32 R127, RZ, RZ, R5 ;  /* 0x000000ffff7f7224 */ /* 0x000fe200078e0005 */
[----:B--2---:R-:W-:-:S04]  /*2f6e0*/  LOP3.LUT R3, R4, 0x20, RZ, 0x3c, !PT ;  /* 0x0000002004037812 */ /* 0x004fc800078e3cff */
[----:B------:R1:W-:Y:S02]  /*2f6f0*/  LDGSTS.E [R190+0x7c80], desc[UR20][R126.64], P1 ;  /* 0x07c800007ebe7fae */ /* 0x0003e400089a1014 */
[----:B-1----:R-:W-:Y:S02]  /*2f700*/  IMAD.MOV.U32 R126, RZ, RZ, R0 ;  /* 0x000000ffff7e7224 */ /* 0x002fe400078e0000 */
[----:B----4-:R-:W2:Y:S01]  /*2f710*/  LDL.LU R0, [R1+0x7c] ;  /* 0x00007c0001007983 */ /* 0x010ea20000300800 */
[----:B------:R-:W-:-:S03]  /*2f720*/  VIADD R190, R3, UR5 ;  /* 0x0000000503be7c36 */ /* 0x000fc60008000000 */
[----:B------:R-:W4:Y:S04]  /*2f730*/  LDL.LU R38, [R1+0xb8] ;  /* 0x0000b80001267983 */ /* 0x000f280000300800 */
[----:B------:R-:W4:Y:S01]  /*2f740*/  LDL.LU R3, [R1+0xbc] ;  /* 0x0000bc0001037983 */ /* 0x000f220000300800 */
[----:B------:R-:W-:Y:S01]  /*2f750*/  IADD3 R139, P4, PT, R139, UR12, RZ ;  /* 0x0000000c8b8b7c10 */ /* 0x000fe2000ff9e0ff */
[----:B------:R-:W-:Y:S01]  /*2f760*/  IMAD.MOV.U32 R127, RZ, RZ, R2 ;  /* 0x000000ffff7f7224 */ /* 0x000fe200078e0002 */
[----:B------:R-:W-:Y:S01]  /*2f770*/  IADD3 R155, P3, PT, R155, UR12, RZ ;  /* 0x0000000c9b9b7c10 */ /* 0x000fe2000ff7e0ff */
[----:B------:R-:W4:Y:S01]  /*2f780*/  LDL.LU R2, [R1+0xfc] ;  /* 0x0000fc0001027983 */ /* 0x000f220000300800 */
[----:B------:R-:W-:-:S03]  /*2f790*/  IADD3.X R138, PT, PT, R138, UR13, RZ, P4, !PT ;  /* 0x0000000d8a8a7c10 */ /* 0x000fc6000a7fe4ff */
[----:B------:R1:W-:Y:S01]  /*2f7a0*/  LDGSTS.E [R190+0x100], desc[UR20][R126.64], P1 ;  /* 0x001000007ebe7fae */ /* 0x0003e200089a1014 */
[----:B------:R-:W-:Y:S02]  /*2f7b0*/  IADD3.X R154, PT, PT, R154, UR13, RZ, P3, !PT ;  /* 0x0000000d9a9a7c10 */ /* 0x000fe40009ffe4ff */
[----:B------:R-:W-:Y:S01]  /*2f7c0*/  IADD3 R171, P4, PT, R171, UR12, RZ ;  /* 0x0000000cabab7c10 */ /* 0x000fe2000ff9e0ff */
[----:B------:R-:W4:Y:S01]  /*2f7d0*/  LDL.LU R5, [R1+0x13c] ;  /* 0x00013c0001057983 */ /* 0x000f220000300800 */
        /* <DEDUP_REMOVED lines=35> */
[----:B---3--:R-:W-:-:S04]  /*2fa10*/  IADD3 R7, P4, PT, R7, UR12, RZ ;  /* 0x0000000c07077c10 */ /* 0x008fc8000ff9e0ff */
[----:B------:R-:W-:Y:S01]  /*2fa20*/  IADD3.X R8, PT, PT, R8, UR13, RZ, P4, !PT ;  /* 0x0000000d08087c10 */ /* 0x000fe2000a7fe4ff */
[----:B------:R3:W-:Y:S01]  /*2fa30*/  STL [R1+0x3c], R7 ;  /* 0x00003c0701007387 */ /* 0x0007e20000100800 */
[----:B-1----:R-:W-:-:S03]  /*2fa40*/  IMAD.MOV.U32 R126, RZ, RZ, R7 ;  /* 0x000000ffff7e7224 */ /* 0x002fc600078e0007 */
[----:B------:R1:W-:Y:S01]  /*2fa50*/  STL [R1+0x38], R8 ;  /* 0x0000380801007387 */ /* 0x0003e20000100800 */
[----:B------:R-:W-:-:S03]  /*2fa60*/  IMAD.MOV.U32 R127, RZ, RZ, R8 ;  /* 0x000000ffff7f7224 */ /* 0x000fc600078e0008 */
[----:B---3--:R-:W3:Y:S04]  /*2fa70*/  LDL.LU R7, [R1+0xf8] ;  /* 0x0000f80001077983 */ /* 0x008ee80000300800 */
[----:B-1----:R-:W3:Y:S04]  /*2fa80*/  LDL.LU R8, [R1+0x138] ;  /* 0x0001380001087983 */ /* 0x002ee80000300800 */
[----:B------:R1:W-:Y:S01]  /*2fa90*/  LDGSTS.E [R190+0x2500], desc[UR20][R126.64], P1 ;  /* 0x025000007ebe7fae */ /* 0x0003e200089a1014 */
[----:B--2---:R-:W-:-:S04]  /*2faa0*/  IADD3 R0, P3, PT, R0, UR12, RZ ;  /* 0x0000000c00007c10 */ /* 0x004fc8000ff7e0ff */
[----:B------:R-:W-:Y:S02]  /*2fab0*/  IADD3.X R6, PT, PT, R6, UR13, RZ, P3, !PT ;  /* 0x0000000d06067c10 */ /* 0x000fe40009ffe4ff */
[----:B----4-:R-:W-:Y:S01]  /*2fac0*/  IADD3 R3, P4, PT, R3, UR12, RZ ;  /* 0x0000000c03037c10 */ /* 0x010fe2000ff9e0ff */
[----:B------:R2:W-:Y:S01]  /*2fad0*/  STL [R1+0x7c], R0 ;  /* 0x00007c0001007387 */ /* 0x0005e20000100800 */
[----:B-1----:R-:W-:Y:S02]  /*2fae0*/  IMAD.MOV.U32 R126, RZ, RZ, R0 ;  /* 0x000000ffff7e7224 */ /* 0x002fe400078e0000 */
[----:B------:R-:W-:Y:S01]  /*2faf0*/  IADD3.X R38, PT, PT, R38, UR13, RZ, P4, !PT ;  /* 0x0000000d26267c10 */ /* 0x000fe2000a7fe4ff */
[----:B------:R-:W-:Y:S01]  /*2fb00*/  IMAD.MOV.U32 R127, RZ, RZ, R6 ;  /* 0x000000ffff7f7224 */ /* 0x000fe200078e0006 */
[----:B------:R1:W-:Y:S04]  /*2fb10*/  STL [R1+0x78], R6 ;  /* 0x0000780601007387 */ /* 0x0003e80000100800 */
[----:B------:R4:W-:Y:S04]  /*2fb20*/  STL [R1+0xbc], R3 ;  /* 0x0000bc0301007387 */ /* 0x0009e80000100800 */
[----:B--2---:R-:W2:Y:S04]  /*2fb30*/  LDL.LU R0, [R1+0x17c] ;  /* 0x00017c0001007983 */ /* 0x004ea80000300800 */
[----:B------:R4:W-:Y:S04]  /*2fb40*/  STL [R1+0xb8], R38 ;  /* 0x0000b82601007387 */ /* 0x0009e80000100800 */
[----:B------:R4:W-:Y:S04]  /*2fb50*/  LDGSTS.E [R190+0x2900], desc[UR20][R126.64], P1 ;  /* 0x029000007ebe7fae */ /* 0x0009e800089a1014 */
[----:B-1----:R-:W2:Y:S01]  /*2fb60*/  LDL.LU R6, [R1+0x1bc] ;  /* 0x0001bc0001067983 */ /* 0x002ea20000300800 */
[----:B----4-:R-:W-:-:S03]  /*2fb70*/  IMAD.MOV.U32 R126, RZ, RZ, R3 ;  /* 0x000000ffff7e7224 */ /* 0x010fc600078e0003 */
[----:B------:R-:W4:Y:S01]  /*2fb80*/  LDL.LU R3, [R1+0x178] ;  /* 0x0001780001037983 */ /* 0x000f220000300800 */
[----:B------:R-:W-:-:S03]  /*2fb90*/  IMAD.MOV.U32 R127, RZ, RZ, R38 ;  /* 0x000000ffff7f7224 */ /* 0x000fc600078e0026 */
[----:B------:R-:W4:Y:S01]  /*2fba0*/  LDL.LU R38, [R1+0x1b8] ;  /* 0x0001b80001267983 */ /* 0x000f220000300800 */
[----:B------:R-:W-:Y:S02]  /*2fbb0*/  IADD3 R2, P3, PT, R2, UR12, RZ ;  /* 0x0000000c02027c10 */ /* 0x000fe4000ff7e0ff */
[----:B------:R-:W-:Y:S01]  /*2fbc0*/  IADD3 R5, P4, PT, R5, UR12, RZ ;  /* 0x0000000c05057c10 */ /* 0x000fe2000ff9e0ff */
[----:B------:R1:W-:Y:S04]  /*2fbd0*/  LDGSTS.E [R190+0x2d00], desc[UR20][R126.64], P1 ;  /* 0x02d000007ebe7fae */ /* 0x0003e800089a1014 */
[----:B------:R3:W-:Y:S01]  /*2fbe0*/  STL [R1+0xfc], R2 ;  /* 0x0000fc0201007387 */ /* 0x0007e20000100800 */
[----:B-1----:R-:W-:Y:S01]  /*2fbf0*/  IMAD.MOV.U32 R126, RZ, RZ, R2 ;  /* 0x000000ffff7e7224 */ /* 0x002fe200078e0002 */
[----:B---3--:R-:W-:-:S02]  /*2fc00*/  IADD3.X R7, PT, PT, R7, UR13, RZ, P3, !PT ;  /* 0x0000000d07077c10 */ /* 0x008fc40009ffe4ff */
[----:B------:R-:W-:-:S03]  /*2fc10*/  IADD3.X R8, PT, PT, R8, UR13, RZ, P4, !PT ;  /* 0x0000000d08087c10 */ /* 0x000fc6000a7fe4ff */
[----:B------:R-:W-:Y:S01]  /*2fc20*/  IMAD.MOV.U32 R127, RZ, RZ, R7 ;  /* 0x000000ffff7f7224 */ /* 0x000fe200078e0007 */
[----:B------:R1:W-:Y:S04]  /*2fc30*/  STL [R1+0xf8], R7 ;  /* 0x0000f80701007387 */ /* 0x0003e80000100800 */
[----:B------:R3:W-:Y:S04]  /*2fc40*/  STL [R1+0x13c], R5 ;  /* 0x00013c0501007387 */ /* 0x0007e80000100800 */
[----:B------:R-:W4:Y:S04]  /*2fc50*/  LDL.LU R2, [R1+0x1fc] ;  /* 0x0001fc0001027983 */ /* 0x000f280000300800 */
[----:B------:R2:W-:Y:S04]  /*2fc60*/  STL [R1+0x138], R8 ;  /* 0x0001380801007387 */ /* 0x0005e80000100800 */
[----:B------:R3:W-:Y:S04]  /*2fc70*/  LDGSTS.E [R190+0x3100], desc[UR20][R126.64], P1 ;  /* 0x031000007ebe7fae */ /* 0x0007e800089a1014 */
[----:B-1----:R-:W4:Y:S01]  /*2fc80*/  LDL.LU R7, [R1+0x23c] ;  /* 0x00023c0001077983 */ /* 0x002f220000300800 */
[----:B---3--:R-:W-:Y:S01]  /*2fc90*/  IMAD.MOV.U32 R126, RZ, RZ, R5 ;  /* 0x000000ffff7e7224 */ /* 0x008fe200078e0005 */
[----:B--2---:R-:W-:-:S02]  /*2fca0*/  IADD3 R0, P3, PT, R0, UR12, RZ ;  /* 0x0000000c00007c10 */ /* 0x004fc4000ff7e0ff */
[----:B------:R-:W2:Y:S01]  /*2fcb0*/  LDL.LU R5, [R1+0x1f8] ;  /* 0x0001f80001057983 */ /* 0x000ea20000300800 */
[----:B------:R-:W-:-:S03]  /*2fcc0*/  IMAD.MOV.U32 R127, RZ, RZ, R8 ;  /* 0x000000ffff7f7224 */ /* 0x000fc600078e0008 */
[----:B------:R-:W3:Y:S04]  /*2fcd0*/  LDL.LU R8, [R1+0x238] ;  /* 0x0002380001087983 */ /* 0x000ee80000300800 */
[----:B------:R1:W-:Y:S01]  /*2fce0*/  LDGSTS.E [R190+0x3500], desc[UR20][R126.64], P1 ;  /* 0x035000007ebe7fae */ /* 0x0003e200089a1014 */
[----:B------:R-:W-:-:S03]  /*2fcf0*/  IADD3 R6, P4, PT, R6, UR12, RZ ;  /* 0x0000000c06067c10 */ /* 0x000fc6000ff9e0ff */
[----:B------:R4:W-:Y:S02]  /*2fd00*/  STL [R1+0x17c], R0 ;  /* 0x00017c0001007387 */ /* 0x0009e40000100800 */
[----:B----4-:R-:W-:Y:S01]  /*2fd10*/  IADD3.X R3, PT, PT, R3, UR13, RZ, P3, !PT ;  /* 0x0000000d03037c10 */ /* 0x010fe20009ffe4ff */
[----:B-1----:R-:W-:Y:S01]  /*2fd20*/  IMAD.MOV.U32 R126, RZ, RZ, R0 ;  /* 0x000000ffff7e7224 */ /* 0x002fe200078e0000 */
        /* <DEDUP_REMOVED lines=8> */
[----:B----4-:R-:W-:-:S03]  /*2fdb0*/  IMAD.MOV.U32 R126, RZ, RZ, R6 ;  /* 0x000000ffff7e7224 */ /* 0x010fc600078e0006 */
[----:B------:R-:W4:Y:S01]  /*2fdc0*/  LDL.LU R6, [R1+0x278] ;  /* 0x0002780001067983 */ /* 0x000f220000300800 */
[----:B------:R-:W-:-:S03]  /*2fdd0*/  IMAD.MOV.U32 R127, RZ, RZ, R38 ;  /* 0x000000ffff7f7224 */ /* 0x000fc600078e0026 */
[----:B------:R-:W4:Y:S04]  /*2fde0*/  LDL.LU R38, [R1+0x2b8] ;  /* 0x0002b80001267983 */ /* 0x000f280000300800 */
[----:B------:R1:W-:Y:S01]  /*2fdf0*/  LDGSTS.E [R190+0x3d00], desc[UR20][R126.64], P1 ;  /* 0x03d000007ebe7fae */ /* 0x0003e200089a1014 */
[----:B------:R-:W-:-:S05]  /*2fe00*/  IADD3 R2, P3, PT, R2, UR12, RZ ;  /* 0x0000000c02027c10 */ /* 0x000fca000ff7e0ff */
        /* <DEDUP_REMOVED lines=8> */
[----:B------:R-:W3:Y:S04]  /*2fe90*/  LDL.LU R2, [R1+0x2fc] ;  /* 0x0002fc0001027983 */ /* 0x000ee80000300800 */
[----:B------:R2:W-:Y:S04]  /*2fea0*/  STL [R1+0x238], R8 ;  /* 0x0002380801007387 */ /* 0x0005e80000100800 */
[----:B------:R2:W-:Y:S04]  /*2feb0*/  LDGSTS.E [R190+0x4100], desc[UR20][R126.64], P1 ;  /* 0x041000007ebe7fae */ /* 0x0005e800089a1014 */
[----:B-1----:R-:W3:Y:S01]  /*2fec0*/  LDL.LU R5, [R1+0x33c] ;  /* 0x00033c0001057983 */ /* 0x002ee20000300800 */
[----:B--2---:R-:W-:Y:S01]  /*2fed0*/  IMAD.MOV.U32 R126, RZ, RZ, R7 ;  /* 0x000000ffff7e7224 */ /* 0x004fe200078e0007 */
[----:B------:R-:W-:-:S02]  /*2fee0*/  IADD3 R0, P3, PT, R0, UR12, RZ ;  /* 0x0000000c00007c10 */ /* 0x000fc4000ff7e0ff */
[----:B------:R-:W2:Y:S01]  /*2fef0*/  LDL.LU R7, [R1+0x2f8] ;  /* 0x0002f80001077983 */ /* 0x000ea20000300800 */
[----:B------:R-:W-:-:S03]  /*2ff00*/  IMAD.MOV.U32 R127, RZ, RZ, R8 ;  /* 0x000000ffff7f7224 */ /* 0x000fc600078e0008 */
[----:B------:R-:W2:Y:S04]  /*2ff10*/  LDL.LU R8, [R1+0x338] ;  /* 0x0003380001087983 */ /* 0x000ea80000300800 */
[----:B------:R1:W-:Y:S01]  /*2ff20*/  LDGSTS.E [R190+0x4500], desc[UR20][R126.64], P1 ;  /* 0x045000007ebe7fae */ /* 0x0003e200089a1014 */
[----:B------:R-:W-:-:S03]  /*2ff30*/  IADD3 R3, P4, PT, R3, UR12, RZ ;  /* 0x0000000c03037c10 */ /* 0x000fc6000ff9e0ff */
[----:B------:R-:W-:Y:S01]  /*2ff40*/  STL [R1+0x27c], R0 ;  /* 0x00027c0001007387 */ /* 0x000fe20000100800 */
[----:B----4-:R-:W-:Y:S01]  /*2ff50*/  IADD3.X R6, PT, PT, R6, UR13, RZ, P3, !PT ;  /* 0x0000000d06067c10 */ /* 0x010fe20009ffe4ff */
[----:B-1----:R-:W-:Y:S01]  /*2ff60*/  IMAD.MOV.U32 R126, RZ, RZ, R0 ;  /* 0x000000ffff7e7224 */ /* 0x002fe200078e0000 */
[----:B------:R-:W-:-:S03]  /*2ff70*/  IADD3.X R38, PT, PT, R38, UR13, RZ, P4, !PT ;  /* 0x0000000d26267c10 */ /* 0x000fc6000a7fe4ff */
[----:B------:R-:W-:Y:S01]  /*2ff80*/  IMAD.MOV.U32 R127, RZ, RZ, R6 ;  /* 0x000000ffff7f7224 */ /* 0x000fe200078e0006 */
[----:B------:R1:W-:Y:S04]  /*2ff90*/  STL [R1+0x278], R6 ;  /* 0x0002780601007387 */ /* 0x0003e80000100800 */
[----:B------:R-:W-:Y:S04]  /*2ffa0*/  STL [R1+0x2bc], R3 ;  /* 0x0002bc0301007387 */ /* 0x000fe80000100800 */
[----:B------:R4:W-:Y:S04]  /*2ffb0*/  LDGSTS.E [R190+0x4900], desc[UR20][R126.64], P1 ;  /* 0x049000007ebe7fae */ /* 0x0009e800089a1014 */
[----:B-1----:R-:W2:Y:S04]  /*2ffc0*/  LDL.LU R6, [R1+0x37c] ;  /* 0x00037c0001067983 */ /* 0x002ea80000300800 */
[----:B------:R1:W-:Y:S04]  /*2ffd0*/  STL [R1+0x2b8], R38 ;  /* 0x0002b82601007387 */ /* 0x0003e80000100800 */
[----:B------:R-:W2:Y:S01]  /*2ffe0*/  LDL.LU R0, [R1+0x3bc] ;  /* 0x0003bc0001007983 */ /* 0x000ea20000300800 */
[----:B----4-:R-:W-:-:S03]  /*2fff0*/  IMAD.MOV.U32 R127, RZ, RZ, R38 ;  /* 0x000000ffff7f7224 */ /* 0x010fc600078e0026 */
[----:B-1----:R-:W4:Y:S01]  /*30000*/  LDL.LU R38, [R1+0x378] ;  /* 0x0003780001267983 */ /* 0x002f220000300800 */
        /* <DEDUP_REMOVED lines=8> */
[----:B------:R-:W-:-:S03]  /*30090*/  IADD3.X R8, PT, PT, R8, UR13, RZ, P4, !PT ;  /* 0x0000000d08087c10 */ /* 0x000fc6000a7fe4ff */
[----:B------:R-:W-:Y:S01]  /*300a0*/  IMAD.MOV.U32 R127, RZ, RZ, R7 ;  /* 0x000000ffff7f7224 */ /* 0x000fe200078e0007 */
[----:B------:R1:W-:Y:S04]  /*300b0*/  STL [R1+0x2f8], R7 ;  /* 0x0002f80701007387 */ /* 0x0003e80000100800 */
[----:B------:R-:W-:Y:S04]  /*300c0*/  STL [R1+0x33c], R5 ;  /* 0x00033c0501007387 */ /* 0x000fe80000100800 */
[----:B------:R2:W-:Y:S04]  /*300d0*/  LDGSTS.E [R190+0x5100], desc[UR20][R126.64], P1 ;  /* 0x051000007ebe7fae */ /* 0x0005e800089a1014 */
[----:B-1----:R-:W3:Y:S04]  /*300e0*/  LDL.LU R7, [R1+0x3fc] ;  /* 0x0003fc0001077983 */ /* 0x002ee80000300800 */
[----:B------:R1:W-:Y:S04]  /*300f0*/  STL [R1+0x338], R8 ;  /* 0x0003380801007387 */ /* 0x0003e80000100800 */
[----:B------:R-:W3:Y:S01]  /*30100*/  LDL.LU R2, [R1+0x43c] ;  /* 0x00043c0001027983 */ /* 0x000ee20000300800 */
[----:B--2---:R-:W-:-:S02]  /*30110*/  IMAD.MOV.U32 R127, RZ, RZ, R8 ;  /* 0x000000ffff7f7224 */ /* 0x004fc400078e0008 */
[----:B------:R-:W-:Y:S01]  /*30120*/  IMAD.MOV.U32 R126, RZ, RZ, R5 ;  /* 0x000000ffff7e7224 */ /* 0x000fe200078e0005 */
[----:B-1----:R-:W2:Y:S04]  /*30130*/  LDL.LU R8, [R1+0x3f8] ;  /* 0x0003f80001087983 */ /* 0x002ea80000300800 */
[----:B------:R-:W2:Y:S01]  /*30140*/  LDL.LU R5, [R1+0x438] ;  /* 0x0004380001057983 */ /* 0x000ea20000300800 */
[----:B------:R-:W-:-:S03]  /*30150*/  IADD3 R6, P3, PT, R6, UR12, RZ ;  /* 0x0000000c06067c10 */ /* 0x000fc6000ff7e0ff */
[----:B------:R1:W-:Y:S01]  /*30160*/  LDGSTS.E [R190+0x5500], desc[UR20][R126.64], P1 ;  /* 0x055000007ebe7fae */ /* 0x0003e200089a1014 */
[----:B------:R-:W-:Y:S02]  /*30170*/  IADD3 R0, P4, PT, R0, UR12, RZ ;  /* 0x0000000c00007c10 */ /* 0x000fe4000ff9e0ff */
[----:B----4-:R-:W-:Y:S01]  /*30180*/  IADD3.X R38, PT, PT, R38, UR13, RZ, P3, !PT ;  /* 0x0000000d26267c10 */ /* 0x010fe20009ffe4ff */
[----:B-1----:R-:W-:Y:S01]  /*30190*/  IMAD.MOV.U32 R126, RZ, RZ, R6 ;  /* 0x000000ffff7e7224 */ /* 0x002fe200078e0006 */
[----:B------:R1:W-:Y:S01]  /*301a0*/  STL [R1+0x37c], R6 ;  /* 0x00037c0601007387 */ /* 0x0003e20000100800 */
[----:B------:R-:W-:Y:S02]  /*301b0*/  IADD3.X R3, PT, PT, R3, UR13, RZ, P4, !PT ;  /* 0x0000000d03037c10 */ /* 0x000fe4000a7fe4ff */
[----:B------:R-:W-:Y:S01]  /*301c0*/  IMAD.MOV.U32 R127, RZ, RZ, R38 ;  /* 0x000000ffff7f7224 */ /* 0x000fe200078e0026 */
[----:B------:R-:W-:Y:S04]  /*301d0*/  STL [R1+0x378], R38 ;  /* 0x0003782601007387 */ /* 0x000fe80000100800 */
[----:B------:R-:W-:Y:S04]  /*301e0*/  STL [R1+0x3bc], R0 ;  /* 0x0003bc0001007387 */ /* 0x000fe80000100800 */
[----:B------:R4:W-:Y:S04]  /*301f0*/  LDGSTS.E [R190+0x5900], desc[UR20][R126.64], P1 ;  /* 0x059000007ebe7fae */ /* 0x0009e800089a1014 */
[----:B------:R4:W-:Y:S04]  /*30200*/  STL [R1+0x3b8], R3 ;  /* 0x0003b80301007387 */ /* 0x0009e80000100800 */
[----:B-1----:R-:W2:Y:S01]  /*30210*/  LDL.LU R6, [R1+0x478] ;  /* 0x0004780001067983 */ /* 0x002ea20000300800 */
[----:B----4-:R-:W-:-:S03]  /*30220*/  IMAD.MOV.U32 R127, RZ, RZ, R3 ;  /* 0x000000ffff7f7224 */ /* 0x010fc600078e0003 */
[----:B------:R-:W4:Y:S01]  /*30230*/  LDL.LU R3, [R1+0x47c] ;  /* 0x00047c0001037983 */ /* 0x000f220000300800 */
[----:B------:R-:W-:-:S03]  /*30240*/  IMAD.MOV.U32 R126, RZ, RZ, R0 ;  /* 0x000000ffff7e7224 */ /* 0x000fc600078e0000 */
[----:B------:R-:W4:Y:S04]  /*30250*/  LDL.LU R245, [R1+0x4b8] ;  /* 0x0004b80001f57983 */ /* 0x000f280000300800 */
[----:B------:R-:W4:Y:S04]  /*30260*/  LDL.LU R0, [R1+0x4bc] ;  /* 0x0004bc0001007983 */ /* 0x000f280000300800 */
[----:B------:R1:W-:Y:S01]  /*30270*/  LDGSTS.E [R190+0x5d00], desc[UR20][R126.64], P1 ;  /* 0x05d000007ebe7fae */ /* 0x0003e200089a1014 */
[----:B---3--:R-:W-:Y:S02]  /*30280*/  IADD3 R7, P3, PT, R7, UR12, RZ ;  /* 0x0000000c07077c10 */ /* 0x008fe4000ff7e0ff */
[----:B------:R-:W-:-:S03]  /*30290*/  IADD3 R2, P4, PT, R2, UR12, RZ ;  /* 0x0000000c02027c10 */ /* 0x000fc6000ff9e0ff */
[----:B------:R-:W-:Y:S01]  /*302a0*/  STL [R1+0x3fc], R7 ;  /* 0x0003fc0701007387 */ /* 0x000fe20000100800 */
[----:B--2---:R-:W-:Y:S02]  /*302b0*/  IADD3.X R8, PT, PT, R8, UR13, RZ, P3, !PT ;  /* 0x0000000d08087c10 */ /* 0x004fe40009ffe4ff */
[----:B------:R-:W-:-:S03]  /*302c0*/  IADD3.X R5, PT, PT, R5, UR13, RZ, P4, !PT ;  /* 0x0000000d05057c10 */ /* 0x000fc6000a7fe4ff */
[----:B------:R2:W-:Y:S04]  /*302d0*/  STL [R1+0x3f8], R8 ;  /* 0x0003f80801007387 */ /* 0x0005e80000100800 */
[----:B------:R-:W-:Y:S04]  /*302e0*/  STL [R1+0x43c], R2 ;  /* 0x00043c0201007387 */ /* 0x000fe80000100800 */
[----:B------:R3:W-:Y:S04]  /*302f0*/  STL [R1+0x438], R5 ;  /* 0x0004380501007387 */ /* 0x0007e80000100800 */
[----:B------:R-:W4:Y:S01]  /*30300*/  LDL.LU R229, [R1+0x4f8] ;  /* 0x0004f80001e57983 */ /* 0x000f220000300800 */
[----:B-1----:R-:W-:-:S03]  /*30310*/  IMAD.MOV.U32 R126, RZ, RZ, R7 ;  /* 0x000000ffff7e7224 */ /* 0x002fc600078e0007 */
[----:B------:R-:W4:Y:S01]  /*30320*/  LDL.LU R38, [R1+0x4fc] ;  /* 0x0004fc0001267983 */ /* 0x000f220000300800 */
[----:B------:R-:W-:-:S03]  /*30330*/  IMAD.MOV.U32 R127, RZ, RZ, R8 ;  /* 0x000000ffff7f7224 */ /* 0x000fc600078e0008 */
[----:B--2---:R-:W2:Y:S04]  /*30340*/  LDL.LU R8, [R1+0x538] ;  /* 0x0005380001087983 */ /* 0x004ea80000300800 */
[----:B------:R-:W2:Y:S04]  /*30350*/  LDL.LU R7, [R1+0x53c] ;  /* 0x00053c0001077983 */ /* 0x000ea80000300800 */
[----:B------:R1:W-:Y:S02]  /*30360*/  LDGSTS.E [R190+0x6100], desc[UR20][R126.64], P1 ;  /* 0x061000007ebe7fae */ /* 0x0003e400089a1014 */
[----:B-1----:R-:W-:Y:S01]  /*30370*/  IMAD.MOV.U32 R126, RZ, RZ, R2 ;  /* 0x000000ffff7e7224 */ /* 0x002fe200078e0002 */
[----:B----4-:R-:W-:Y:S01]  /*30380*/  IADD3 R3, P3, PT, R3, UR12, RZ ;  /* 0x0000000c03037c10 */ /* 0x010fe2000ff7e0ff */
[----:B------:R-:W-:-:S02]  /*30390*/  IMAD.MOV.U32 R127, RZ, RZ, R5 ;  /* 0x000000ffff7f7224 */ /* 0x000fc400078e0005 */
[----:B---3--:R-:W3:Y:S01]  /*303a0*/  LDL.LU R5, [R1+0x57c] ;  /* 0x00057c0001057983 */ /* 0x008ee20000300800 */
[----:B------:R-:W-:-:S03]  /*303b0*/  IADD3.X R6, PT, PT, R6, UR13, RZ, P3, !PT ;  /* 0x0000000d06067c10 */ /* 0x000fc60009ffe4ff */
[----:B------:R-:W4:Y:S01]  /*303c0*/  LDL.LU R2, [R1+0x5bc] ;  /* 0x0005bc0001027983 */ /* 0x000f220000300800 */
[----:B------:R-:W-:-:S03]  /*303d0*/  IADD3 R0, P4, PT, R0, UR12, RZ ;  /* 0x0000000c00007c10 */ /* 0x000fc6000ff9e0ff */
[----:B------:R-:W-:Y:S01]  /*303e0*/  STL [R1+0x47c], R3 ;  /* 0x00047c0301007387 */ /* 0x000fe20000100800 */
[----:B------:R-:W-:-:S03]  /*303f0*/  IADD3.X R245, PT, PT, R245, UR13, RZ, P4, !PT ;  /* 0x0000000df5f57c10 */ /* 0x000fc6000a7fe4ff */
[----:B------:R1:W-:Y:S04]  /*30400*/  LDGSTS.E [R190+0x6500], desc[UR20][R126.64], P1 ;  /* 0x065000007ebe7fae */ /* 0x0003e800089a1014 */
[----:B------:R1:W-:Y:S04]  /*30410*/  STL [R1+0x478], R6 ;  /* 0x0004780601007387 */ /* 0x0003e80000100800 */
[----:B------:R1:W-:Y:S02]  /*30420*/  STL [R1+0x4bc], R0 ;  /* 0x0004bc0001007387 */ /* 0x0003e40000100800 */
[----:B-1----:R-:W-:-:S02]  /*30430*/  IMAD.MOV.U32 R127, RZ, RZ, R6 ;  /* 0x000000ffff7f7224 */ /* 0x002fc400078e0006 */
[----:B------:R-:W4:Y:S01]  /*30440*/  LDL.LU R6, [R1+0x578] ;  /* 0x0005780001067983 */ /* 0x000f220000300800 */
[----:B------:R-:W-:-:S03]  /*30450*/  IMAD.MOV.U32 R126, RZ, RZ, R3 ;  /* 0x000000ffff7e7224 */ /* 0x000fc600078e0003 */
[----:B------:R-:W-:Y:S04]  /*30460*/  STL [R1+0x4b8], R245 ;  /* 0x0004b8f501007387 */ /* 0x000fe80000100800 */
[----:B------:R-:W4:Y:S04]  /*30470*/  LDL.LU R3, [R1+0x5b8] ;  /* 0x0005b80001037983 */ /* 0x000f280000300800 */
[----:B------:R1:W-:Y:S02]  /*30480*/  LDGSTS.E [R190+0x6900], desc[UR20][R126.64], P1 ;  /* 0x069000007ebe7fae */ /* 0x0003e400089a1014 */
[----:B-1----:R-:W-:-:S02]  /*30490*/  IMAD.MOV.U32 R126, RZ, RZ, R0 ;  /* 0x000000ffff7e7224 */ /* 0x002fc400078e0000 */
[----:B------:R-:W4:Y:S01]  /*304a0*/  LDL.LU R0, [R1+0x628] ;  /* 0x0006280001007983 */ /* 0x000f220000300800 */
[----:B------:R-:W-:-:S05]  /*304b0*/  IMAD.MOV.U32 R127, RZ, RZ, R245 ;  /* 0x000000ffff7f7224 */ /* 0x000fca00078e00f5 */
[----:B------:R1:W-:Y:S01]  /*304c0*/  LDGSTS.E [R190+0x6d00], desc[UR20][R126.64], P1 ;  /* 0x06d000007ebe7fae */ /* 0x0003e200089a1014 */
[----:B------:R-:W-:-:S04]  /*304d0*/  IADD3 R38, P3, PT, R38, UR12, RZ ;  /* 0x0000000c26267c10 */ /* 0x000fc8000ff7e0ff */
[----:B------:R-:W-:Y:S01]  /*304e0*/  IADD3.X R229, PT, PT, R229, UR13, RZ, P3, !PT ;  /* 0x0000000de5e57c10 */ /* 0x000fe20009ffe4ff */
[----:B-1----:R-:W-:Y:S01]  /*304f0*/  IMAD.MOV.U32 R126, RZ, RZ, R38 ;  /* 0x000000ffff7e7224 */ /* 0x002fe200078e0026 */
[----:B--2---:R-:W-:-:S03]  /*30500*/  IADD3 R7, P4, PT, R7, UR12, RZ ;  /* 0x0000000c07077c10 */ /* 0x004fc6000ff9e0ff */
[----:B------:R-:W-:Y:S01]  /*30510*/  IMAD.MOV.U32 R127, RZ, RZ, R229 ;  /* 0x000000ffff7f7224 */ /* 0x000fe200078e00e5 */
[----:B------:R-:W-:-:S04]  /*30520*/  IADD3.X R8, PT, PT, R8, UR13, RZ, P4, !PT ;  /* 0x0000000d08087c10 */ /* 0x000fc8000a7fe4ff */
[----:B------:R1:W-:Y:S04]  /*30530*/  LDGSTS.E [R190+0x7100], desc[UR20][R126.64], P1 ;  /* 0x071000007ebe7fae */ /* 0x0003e800089a1014 */
[----:B------:R-:W-:Y:S01]  /*30540*/  STL [R1+0x4fc], R38 ;  /* 0x0004fc2601007387 */ /* 0x000fe20000100800 */
[----:B-1----:R-:W-:Y:S02]  /*30550*/  IMAD.MOV.U32 R126, RZ, RZ, R7 ;  /* 0x000000ffff7e7224 */ /* 0x002fe400078e0007 */
[----:B------:R-:W-:Y:S01]  /*30560*/  IMAD.MOV.U32 R127, RZ, RZ, R8 ;  /* 0x000000ffff7f7224 */ /* 0x000fe200078e0008 */
[----:B---3--:R-:W-:-:S04]  /*30570*/  IADD3 R5, P3, PT, R5, UR12, RZ ;  /* 0x0000000c05057c10 */ /* 0x008fc8000ff7e0ff */
[----:B------:R1:W-:Y:S01]  /*30580*/  LDGSTS.E [R190+0x7500], desc[UR20][R126.64], P1 ;  /* 0x075000007ebe7fae */ /* 0x0003e200089a1014 */
[----:B----4-:R-:W-:-:S03]  /*30590*/  IADD3 R2, P4, PT, R2, UR12, RZ ;  /* 0x0000000c02027c10 */ /* 0x010fc6000ff9e0ff */
[----:B------:R-:W-:Y:S04]  /*305a0*/  STL [R1+0x4f8], R229 ;  /* 0x0004f8e501007387 */ /* 0x000fe80000100800 */
[----:B------:R-:W-:Y:S01]  /*305b0*/  STL [R1+0x53c], R7 ;  /* 0x00053c0701007387 */ /* 0x000fe20000100800 */
[----:B-1----:R-:W-:-:S03]  /*305c0*/  IMAD.MOV.U32 R126, RZ, RZ, R5 ;  /* 0x000000ffff7e7224 */ /* 0x002fc600078e0005 */
[----:B------:R-:W-:Y:S01]  /*305d0*/  STL [R1+0x538], R8 ;  /* 0x0005380801007387 */ /* 0x000fe20000100800 */
[----:B------:R-:W-:-:S03]  /*305e0*/  IADD3.X R6, PT, PT, R6, UR13, RZ, P3, !PT ;  /* 0x0000000d06067c10 */ /* 0x000fc60009ffe4ff */
[----:B------:R-:W-:Y:S02]  /*305f0*/  STL [R1+0x57c], R5 ;  /* 0x00057c0501007387 */ /* 0x000fe40000100800 */
[----:B------:R-:W-:Y:S01]  /*30600*/  IMAD.MOV.U32 R127, RZ, RZ, R6 ;  /* 0x000000ffff7f7224 */ /* 0x000fe200078e0006 */
[----:B------:R-:W-:Y:S01]  /*30610*/  IADD3.X R3, PT, PT, R3, UR13, RZ, P4, !PT ;  /* 0x0000000d03037c10 */ /* 0x000fe2000a7fe4ff */
[----:B------:R-:W-:Y:S04]  /*30620*/  STL [R1+0x578], R6 ;  /* 0x0005780601007387 */ /* 0x000fe80000100800 */
[----:B------:R1:W-:Y:S04]  /*30630*/  LDGSTS.E [R190+0x7900], desc[UR20][R126.64], P1 ;  /* 0x079000007ebe7fae */ /* 0x0003e800089a1014 */
[----:B------:R2:W-:Y:S04]  /*30640*/  STL [R1+0x5bc], R2 ;  /* 0x0005bc0201007387 */ /* 0x0005e80000100800 */
[----:B------:R-:W-:Y:S01]  /*30650*/  STL [R1+0x5b8], R3 ;  /* 0x0005b80301007387 */ /* 0x000fe20000100800 */
[----:B-1----:R-:W-:Y:S01]  /*30660*/  IMAD.MOV.U32 R126, RZ, RZ, R2 ;  /* 0x000000ffff7e7224 */ /* 0x002fe200078e0002 */
[----:B------:R-:W-:Y:S01]  /*30670*/  IADD3 R0, P3, PT, R0, UR12, RZ ;  /* 0x0000000c00007c10 */ /* 0x000fe2000ff7e0ff */
[----:B------:R-:W-:Y:S01]  /*30680*/  IMAD.MOV.U32 R127, RZ, RZ, R3 ;  /* 0x000000ffff7f7224 */ /* 0x000fe200078e0003 */
[----:B--2---:R-:W-:-:S03]  /*30690*/  LOP3.LUT R2, R4, 0x30, RZ, 0x3c, !PT ;  /* 0x0000003004027812 */ /* 0x004fc600078e3cff */
[----:B------:R1:W-:Y:S04]  /*306a0*/  STL [R1+0x628], R0 ;  /* 0x0006280001007387 */ /* 0x0003e80000100800 */
[----:B------:R2:W-:Y:S04]  /*306b0*/  LDGSTS.E [R190+0x7d00], desc[UR20][R126.64], P1 ;  /* 0x07d000007ebe7fae */ /* 0x0005e800089a1014 */
[----:B------:R-:W3:Y:S01]  /*306c0*/  LDL.LU R5, [R1] ;  /* 0x0000000001057983 */ /* 0x000ee20000300800 */
[----:B--2---:R-:W-:-:S03]  /*306d0*/  VIADD R190, R2, UR5 ;  /* 0x0000000502be7c36 */ /* 0x004fc60008000000 */
[----:B------:R-:W2:Y:S04]  /*306e0*/  LDL.LU R2, [R1+0x4] ;  /* 0x0000040001027983 */ /* 0x000ea80000300800 */
[----:B------:R-:W4:Y:S04]  /*306f0*/  LDL.LU R8, [R1+0x40] ;  /* 0x0000400001087983 */ /* 0x000f280000300800 */
[----:B------:R-:W4:Y:S01]  /*30700*/  LDL.LU R7, [R1+0x44] ;  /* 0x0000440001077983 */ /* 0x000f220000300800 */
[----:B------:R-:W-:-:S03]  /*30710*/  IMAD.MOV.U32 R126, RZ, RZ, R0 ;  /* 0x000000ffff7e7224 */ /* 0x000fc600078e0000 */
[----:B------:R-:W4:Y:S04]  /*30720*/  LDL.LU R6, [R1+0x80] ;  /* 0x0000800001067983 */ /* 0x000f280000300800 */
[----:B-1----:R-:W4:Y:S04]  /*30730*/  LDL.LU R0, [R1+0x84] ;  /* 0x0000840001007983 */ /* 0x002f280000300800 */
[----:B------:R-:W4:Y:S04]  /*30740*/  LDL.LU R38, [R1+0xc0] ;  /* 0x0000c00001267983 */ /* 0x000f280000300800 */
[----:B------:R-:W4:Y:S01]  /*30750*/  LDL.LU R3, [R1+0xc4] ;  /* 0x0000c40001037983 */ /* 0x000f220000300800 */
[----:B------:R-:W-:-:S02]  /*30760*/  IADD3.X R124, PT, PT, R124, UR13, RZ, P3, !PT ;  /* 0x0000000d7c7c7c10 */ /* 0x000fc40009ffe4ff */
[----:B------:R-:W-:-:S03]  /*30770*/  IADD3 R141, P4, PT, R141, UR12, RZ ;  /* 0x0000000c8d8d7c10 */ /* 0x000fc6000ff9e0ff */
[----:B------:R-:W-:Y:S01]  /*30780*/  IMAD.MOV.U32 R127, RZ, RZ, R124 ;  /* 0x000000ffff7f7224 */ /* 0x000fe200078e007c */
[----:B------:R-:W-:Y:S02]  /*30790*/  IADD3.X R140, PT, PT, R140, UR13, RZ, P4, !PT ;  /* 0x0000000d8c8c7c10 */ /* 0x000fe4000a7fe4ff */
[----:B------:R-:W-:Y:S02]  /*307a0*/  IADD3 R157, P3, PT, R157, UR12, RZ ;  /* 0x0000000c9d9d7c10 */ /* 0x000fe4000ff7e0ff */
[----:B------:R1:W-:Y:S02]  /*307b0*/  LDGSTS.E [R190+0x180], desc[UR20][R126.64], P1 ;  /* 0x001800007ebe7fae */ /* 0x0003e400089a1014 */
[----:B------:R-:W-:Y:S02]  /*307c0*/  IADD3.X R156, PT, PT, R156, UR13, RZ, P3, !PT ;  /* 0x0000000d9c9c7c10 */ /* 0x000fe40009ffe4ff */
[----:B------:R-:W-:Y:S01]  /*307d0*/  IADD3 R173, P4, PT, R173, UR12, RZ ;  /* 0x0000000cadad7c10 */ /* 0x000fe2000ff9e0ff */
[----:B-1----:R-:W-:-:S02]  /*307e0*/  IMAD.MOV.U32 R126, RZ, RZ, R141 ;  /* 0x000000ffff7e7224 */ /* 0x002fc400078e008d */
        /* <DEDUP_REMOVED lines=29> */
[----:B--2---:R-:W-:-:S04]  /*309c0*/  IADD3 R2, P3, PT, R2, UR12, RZ ;  /* 0x0000000c02027c10 */ /* 0x004fc8000ff7e0ff */
[----:B---3--:R-:W-:Y:S02]  /*309d0*/  IADD3.X R5, PT, PT, R5, UR13, RZ, P3, !PT ;  /* 0x0000000d05057c10 */ /* 0x008fe40009ffe4ff */
[----:B----4-:R-:W-:Y:S01]  /*309e0*/  IADD3 R7, P4, PT, R7, UR12, RZ ;  /* 0x0000000c07077c10 */ /* 0x010fe2000ff9e0ff */
[----:B------:R2:W-:Y:S01]  /*309f0*/  STL [R1+0x4], R2 ;  /* 0x0000040201007387 */ /* 0x0005e20000100800 */
[----:B-1----:R-:W-:Y:S02]  /*30a00*/  IMAD.MOV.U32 R126, RZ, RZ, R2 ;  /* 0x000000ffff7e7224 */ /* 0x002fe400078e0002 */
[----:B------:R-:W-:Y:S01]  /*30a10*/  IADD3.X R8, PT, PT, R8, UR13, RZ, P4, !PT ;  /* 0x0000000d08087c10 */ /* 0x000fe2000a7fe4ff */
[----:B------:R-:W-:Y:S01]  /*30a20*/  IMAD.MOV.U32 R127, RZ, RZ, R5 ;  /* 0x000000ffff7f7224 */ /* 0x000fe200078e0005 */
[----:B------:R1:W-:Y:S04]  /*30a30*/  STL [R1], R5 ;  /* 0x0000000501007387 */ /* 0x0003e80000100800 */
[----:B------:R3:W-:Y:S01]  /*30a40*/  STL [R1+0x44], R7 ;  /* 0x0000440701007387 */ /* 0x0007e20000100800 */
[----:B------:R-:W-:-:S03]  /*30a50*/  IADD3 R0, P3, PT, R0, UR12, RZ ;  /* 0x0000000c00007c10 */ /* 0x000fc6000ff7e0ff */
[----:B--2---:R-:W2:Y:S04]  /*30a60*/  LDL.LU R2, [R1+0x104] ;  /* 0x0001040001027983 */ /* 0x004ea80000300800 */
[----:B------:R4:W-:Y:S04]  /*30a70*/  STL [R1+0x40], R8 ;  /* 0x0000400801007387 */ /* 0x0009e80000100800 */
[----:B------:R3:W-:Y:S01]  /*30a80*/  LDGSTS.E [R190+0x2180], desc[UR20][R126.64], P1 ;  /* 0x021800007ebe7fae */ /* 0x0007e200089a1014 */
[----:B------:R-:W-:-:S03]  /*30a90*/  IADD3.X R6, PT, PT, R6, UR13, RZ, P3, !PT ;  /* 0x0000000d06067c10 */ /* 0x000fc60009ffe4ff */
[----:B-1----:R-:W2:Y:S01]  /*30aa0*/  LDL.LU R5, [R1+0x144] ;  /* 0x0001440001057983 */ /* 0x002ea20000300800 */
[----:B------:R-:W-:Y:S01]  /*30ab0*/  IADD3 R3, P4, PT, R3, UR12, RZ ;  /* 0x0000000c03037c10 */ /* 0x000fe2000ff9e0ff */
[----:B---3--:R-:W-:Y:S02]  /*30ac0*/  IMAD.MOV.U32 R126, RZ, RZ, R7 ;  /* 0x000000ffff7e7224 */ /* 0x008fe400078e0007 */
[----:B------:R-:W3:Y:S01]  /*30ad0*/  LDL.LU R7, [R1+0x100] ;  /* 0x0001000001077983 */ /* 0x000ee20000300800 */
[----:B------:R-:W-:Y:S01]  /*30ae0*/  IMAD.MOV.U32 R127, RZ, RZ, R8 ;  /* 0x000000ffff7f7224 */ /* 0x000fe200078e0008 */
[----:B------:R-:W-:Y:S02]  /*30af0*/  IADD3.X R38, PT, PT, R38, UR13, RZ, P4, !PT ;  /* 0x0000000d26267c10 */ /* 0x000fe4000a7fe4ff */
[----:B----4-:R-:W4:Y:S04]  /*30b00*/  LDL.LU R8, [R1+0x140] ;  /* 0x0001400001087983 */ /* 0x010f280000300800 */
[----:B------:R1:W-:Y:S04]  /*30b10*/  LDGSTS.E [R190+0x2580], desc[UR20][R126.64], P1 ;  /* 0x025800007ebe7fae */ /* 0x0003e800089a1014 */
[----:B------:R1:W-:Y:S04]  /*30b20*/  STL [R1+0x84], R0 ;  /* 0x0000840001007387 */ /* 0x0003e80000100800 */
[----:B------:R1:W-:Y:S02]  /*30b30*/  STL [R1+0x80], R6 ;  /* 0x0000800601007387 */ /* 0x0003e40000100800 */
[----:B-1----:R-:W-:-:S02]  /*30b40*/  IMAD.MOV.U32 R126, RZ, RZ, R0 ;  /* 0x000000ffff7e7224 */ /* 0x002fc400078e0000 */
[----:B------:R-:W-:Y:S01]  /*30b50*/  IMAD.MOV.U32 R127, RZ, RZ, R6 ;  /* 0x000000ffff7f7224 */ /* 0x000fe200078e0006 */
[----:B------:R1:W-:Y:S04]  /*30b60*/  STL [R1+0xc4], R3 ;  /* 0x0000c40301007387 */ /* 0x0003e80000100800 */
[----:B------:R-:W4:Y:S04]  /*30b70*/  LDL.LU R0, [R1+0x184] ;  /* 0x0001840001007983 */ /* 0x000f280000300800 */
[----:B------:R1:W-:Y:S04]  /*30b80*/  STL [R1+0xc0], R38 ;  /* 0x0000c02601007387 */ /* 0x0003e80000100800 */
[----:B------:R1:W-:Y:S04]  /*30b90*/  LDGSTS.E [R190+0x2980], desc[UR20][R126.64], P1 ;  /* 0x029800007ebe7fae */ /* 0x0003e800089a1014 */
[----:B------:R-:W4:Y:S01]  /*30ba0*/  LDL.LU R6, [R1+0x1c4] ;  /* 0x0001c40001067983 */ /* 0x000f220000300800 */
[----:B-1----:R-:W-:-:S03]  /*30bb0*/  IMAD.MOV.U32 R126, RZ, RZ, R3 ;  /* 0x000000ffff7e7224 */ /* 0x002fc600078e0003 */
[----:B------:R-:W4:Y:S01]  /*30bc0*/  LDL.LU R3, [R1+0x180] ;  /* 0x0001800001037983 */ /* 0x000f220000300800 */
[----:B------:R-:W-:-:S03]  /*30bd0*/  IMAD.MOV.U32 R127, RZ, RZ, R38 ;  /* 0x000000ffff7f7224 */ /* 0x000fc600078e0026 */
[----:B------:R-:W4:Y:S04]  /*30be0*/  LDL.LU R38, [R1+0x1c0] ;  /* 0x0001c00001267983 */ /* 0x000f280000300800 */
[----:B------:R1:W-:Y:S01]  /*30bf0*/  LDGSTS.E [R190+0x2d80], desc[UR20][R126.64], P1 ;  /* 0x02d800007ebe7fae */ /* 0x0003e200089a1014 */
[----:B--2---:R-:W-:-:S05]  /*30c00*/  IADD3 R2, P3, PT, R2, UR12, RZ ;  /* 0x0000000c02027c10 */ /* 0x004fca000ff7e0ff */
[----:B------:R2:W-:Y:S01]  /*30c10*/  STL [R1+0x104], R2 ;  /* 0x0001040201007387 */ /* 0x0005e20000100800 */
[----:B-1----:R-:W-:Y:S01]  /*30c20*/  IMAD.MOV.U32 R126, RZ, RZ, R2 ;  /* 0x000000ffff7e7224 */ /* 0x002fe200078e0002 */
[----:B------:R-:W-:Y:S02]  /*30c30*/  IADD3 R5, P4, PT, R5, UR12, RZ ;  /* 0x0000000c05057c10 */ /* 0x000fe4000ff9e0ff */
[----:B---3--:R-:W-:Y:S02]  /*30c40*/  IADD3.X R7, PT, PT, R7, UR13, RZ, P3, !PT ;  /* 0x0000000d07077c10 */ /* 0x008fe40009ffe4ff */
[----:B----4-:R-:W-:-:S03]  /*30c50*/  IADD3.X R8, PT, PT, R8, UR13, RZ, P4, !PT ;  /* 0x0000000d08087c10 */ /* 0x010fc6000a7fe4ff */
[----:B------:R-:W-:Y:S01]  /*30c60*/  IMAD.MOV.U32 R127, RZ, RZ, R7 ;  /* 0x000000ffff7f7224 */ /* 0x000fe200078e0007 */
[----:B------:R1:W-:Y:S04]  /*30c70*/  STL [R1+0x100], R7 ;  /* 0x0001000701007387 */ /* 0x0003e80000100800 */
[----:B------:R3:W-:Y:S04]  /*30c80*/  STL [R1+0x144], R5 ;  /* 0x0001440501007387 */ /* 0x0007e80000100800 */
[----:B--2---:R-:W2:Y:S04]  /*30c90*/  LDL.LU R2, [R1+0x204] ;  /* 0x0002040001027983 */ /* 0x004ea80000300800 */
[----:B------:R4:W-:Y:S04]  /*30ca0*/  STL [R1+0x140], R8 ;  /* 0x0001400801007387 */ /* 0x0009e80000100800 */
[----:B------:R3:W-:Y:S04]  /*30cb0*/  LDGSTS.E [R190+0x3180], desc[UR20][R126.64], P1 ;  /* 0x031800007ebe7fae */ /* 0x0007e800089a1014 */
[----:B-1----:R-:W2:Y:S01]  /*30cc0*/  LDL.LU R7, [R1+0x244] ;  /* 0x0002440001077983 */ /* 0x002ea20000300800 */
[----:B------:R-:W-:Y:S01]  /*30cd0*/  IADD3 R0, P3, PT, R0, UR12, RZ ;  /* 0x0000000c00007c10 */ /* 0x000fe2000ff7e0ff */
[----:B---3--:R-:W-:-:S02]  /*30ce0*/  IMAD.MOV.U32 R126, RZ, RZ, R5 ;  /* 0x000000ffff7e7224 */ /* 0x008fc400078e0005 */
[----:B------:R-:W3:Y:S01]  /*30cf0*/  LDL.LU R5, [R1+0x200] ;  /* 0x0002000001057983 */ /* 0x000ee20000300800 */
[----:B------:R-:W-:Y:S01]  /*30d00*/  IMAD.MOV.U32 R127, RZ, RZ, R8 ;  /* 0x000000ffff7f7224 */ /* 0x000fe200078e0008 */
[----:B------:R-:W-:Y:S02]  /*30d10*/  IADD3 R6, P4, PT, R6, UR12, RZ ;  /* 0x0000000c06067c10 */ /* 0x000fe4000ff9e0ff */
[----:B----4-:R-:W4:Y:S04]  /*30d20*/  LDL.LU R8, [R1+0x240] ;  /* 0x0002400001087983 */ /* 0x010f280000300800 */
        /* <DEDUP_REMOVED lines=44> */
[----:B------:R1:W-:Y:S04]  /*30ff0*/  LDGSTS.E [R190+0x4980], desc[UR20][R126.64], P1 ;  /* 0x049800007ebe7fae */ /* 0x0003e800089a1014 */
[----:B------:R-:W4:Y:S04]  /*31000*/  LDL.LU R6, [R1+0x384] ;  /* 0x0003840001067983 */ /* 0x000f280000300800 */
[----:B------:R1:W-:Y:S04]  /*31010*/  STL [R1+0x2c0], R38 ;  /* 0x0002c02601007387 */ /* 0x0003e80000100800 */
[----:B------:R-:W4:Y:S01]  /*31020*/  LDL.LU R0, [R1+0x3c4] ;  /* 0x0003c40001007983 */ /* 0x000f220000300800 */
[----:B-1----:R-:W-:-:S03]  /*31030*/  IMAD.MOV.U32 R127, RZ, RZ, R38 ;  /* 0x000000ffff7f7224 */ /* 0x002fc600078e0026 */
[----:B------:R-:W4:Y:S01]  /*31040*/  LDL.LU R38, [R1+0x380] ;  /* 0x0003800001267983 */ /* 0x000f220000300800 */
[----:B------:R-:W-:-:S03]  /*31050*/  IMAD.MOV.U32 R126, RZ, RZ, R3 ;  /* 0x000000ffff7e7224 */ /* 0x000fc600078e0003 */
[----:B------:R-:W4:Y:S04]  /*31060*/  LDL.LU R3, [R1+0x3c0] ;  /* 0x0003c00001037983 */ /* 0x000f280000300800 */
[----:B------:R1:W-:Y:S01]  /*31070*/  LDGSTS.E [R190+0x4d80], desc[UR20][R126.64], P1 ;  /* 0x04d800007ebe7fae */ /* 0x0003e200089a1014 */
[----:B--2---:R-:W-:-:S05]  /*31080*/  IADD3 R2, P3, PT, R2, UR12, RZ ;  /* 0x0000000c02027c10 */ /* 0x004fca000ff7e0ff */
[----:B------:R-:W-:Y:S01]  /*31090*/  STL [R1+0x304], R2 ;  /* 0x0003040201007387 */ /* 0x000fe20000100800 */
[----:B-1----:R-:W-:Y:S01]  /*310a0*/  IMAD.MOV.U32 R126, RZ, RZ, R2 ;  /* 0x000000ffff7e7224 */ /* 0x002fe200078e0002 */
[----:B------:R-:W-:Y:S02]  /*310b0*/  IADD3 R5, P4, PT, R5, UR12, RZ ;  /* 0x0000000c05057c10 */ /* 0x000fe4000ff9e0ff */
        /* <DEDUP_REMOVED lines=9> */
[----:B--2---:R-:W-:Y:S01]  /*31150*/  IMAD.MOV.U32 R127, RZ, RZ, R8 ;  /* 0x000000ffff7f7224 */ /* 0x004fe200078e0008 */
[----:B------:R-:W-:-:S02]  /*31160*/  IADD3 R6, P3, PT, R6, UR12, RZ ;  /* 0x0000000c06067c10 */ /* 0x000fc4000ff7e0ff */
[----:B-1----:R-:W2:Y:S01]  /*31170*/  LDL.LU R8, [R1+0x400] ;  /* 0x0004000001087983 */ /* 0x002ea20000300800 */
[----:B------:R-:W-:-:S03]  /*31180*/  IMAD.MOV.U32 R126, RZ, RZ, R5 ;  /* 0x000000ffff7e7224 */ /* 0x000fc600078e0005 */
[----:B------:R-:W2:Y:S01]  /*31190*/  LDL.LU R5, [R1+0x440] ;  /* 0x0004400001057983 */ /* 0x000ea20000300800 */
[----:B------:R-:W-:-:S03]  /*311a0*/  IADD3 R0, P4, PT, R0, UR12, RZ ;  /* 0x0000000c00007c10 */ /* 0x000fc6000ff9e0ff */
[----:B------:R1:W-:Y:S01]  /*311b0*/  LDGSTS.E [R190+0x5580], desc[UR20][R126.64], P1 ;  /* 0x055800007ebe7fae */ /* 0x0003e200089a1014 */
[----:B------:R-:W-:-:S03]  /*311c0*/  IADD3.X R38, PT, PT, R38, UR13, RZ, P3, !PT ;  /* 0x0000000d26267c10 */ /* 0x000fc60009ffe4ff */
[----:B------:R1:W-:Y:S01]  /*311d0*/  STL [R1+0x384], R6 ;  /* 0x0003840601007387 */ /* 0x0003e20000100800 */
[----:B------:R-:W-:Y:S01]  /*311e0*/  IADD3.X R3, PT, PT, R3, UR13, RZ, P4, !PT ;  /* 0x0000000d03037c10 */ /* 0x000fe2000a7fe4ff */
[----:B-1----:R-:W-:Y:S02]  /*311f0*/  IMAD.MOV.U32 R126, RZ, RZ, R6 ;  /* 0x000000ffff7e7224 */ /* 0x002fe400078e0006 */
[----:B------:R-:W-:Y:S01]  /*31200*/  IMAD.MOV.U32 R127, RZ, RZ, R38 ;  /* 0x000000ffff7f7224 */ /* 0x000fe200078e0026 */
[----:B------:R-:W-:Y:S04]  /*31210*/  STL [R1+0x380], R38 ;  /* 0x0003802601007387 */ /* 0x000fe80000100800 */
[----:B------:R-:W-:Y:S04]  /*31220*/  STL [R1+0x3c4], R0 ;  /* 0x0003c40001007387 */ /* 0x000fe80000100800 */
[----:B------:R1:W-:Y:S04]  /*31230*/  LDGSTS.E [R190+0x5980], desc[UR20][R126.64], P1 ;  /* 0x059800007ebe7fae */ /* 0x0003e800089a1014 */
[----:B------:R1:W-:Y:S04]  /*31240*/  STL [R1+0x3c0], R3 ;  /* 0x0003c00301007387 */ /* 0x0003e80000100800 */
[----:B------:R-:W2:Y:S01]  /*31250*/  LDL.LU R6, [R1+0x480] ;  /* 0x0004800001067983 */ /* 0x000ea20000300800 */
[----:B-1----:R-:W-:-:S03]  /*31260*/  IMAD.MOV.U32 R127, RZ, RZ, R3 ;  /* 0x000000ffff7f7224 */ /* 0x002fc600078e0003 */
[----:B------:R-:W2:Y:S01]  /*31270*/  LDL.LU R3, [R1+0x484] ;  /* 0x0004840001037983 */ /* 0x000ea20000300800 */
[----:B------:R-:W-:-:S03]  /*31280*/  IMAD.MOV.U32 R126, RZ, RZ, R0 ;  /* 0x000000ffff7e7224 */ /* 0x000fc600078e0000 */
[----:B------:R-:W2:Y:S04]  /*31290*/  LDL.LU R245, [R1+0x4c0] ;  /* 0x0004c00001f57983 */ /* 0x000ea80000300800 */
[----:B------:R-:W2:Y:S04]  /*312a0*/  LDL.LU R0, [R1+0x4c4] ;  /* 0x0004c40001007983 */ /* 0x000ea80000300800 */
[----:B------:R1:W-:Y:S01]  /*312b0*/  LDGSTS.E [R190+0x5d80], desc[UR20][R126.64], P1 ;  /* 0x05d800007ebe7fae */ /* 0x0003e200089a1014 */
[----:B---3--:R-:W-:Y:S02]  /*312c0*/  IADD3 R7, P3, PT, R7, UR12, RZ ;  /* 0x0000000c07077c10 */ /* 0x008fe4000ff7e0ff */
[----:B----4-:R-:W-:-:S03]  /*312d0*/  IADD3 R2, P4, PT, R2, UR12, RZ ;  /* 0x0000000c02027c10 */ /* 0x010fc6000ff9e0ff */
        /* <DEDUP_REMOVED lines=12> */
[----:B------:R1:W-:Y:S01]  /*313a0*/  LDGSTS.E [R190+0x6180], desc[UR20][R126.64], P1 ;  /* 0x061800007ebe7fae */ /* 0x0003e200089a1014 */
[----:B------:R-:W-:Y:S01]  /*313b0*/  IADD3 R3, P3, PT, R3, UR12, RZ ;  /* 0x0000000c03037c10 */ /* 0x000fe2000ff7e0ff */
[----:B-1----:R-:W-:-:S02]  /*313c0*/  IMAD.MOV.U32 R126, RZ, RZ, R2 ;  /* 0x000000ffff7e7224 */ /* 0x002fc400078e0002 */
[----:B------:R-:W-:Y:S01]  /*313d0*/  IMAD.MOV.U32 R127, RZ, RZ, R5 ;  /* 0x000000ffff7f7224 */ /* 0x000fe200078e0005 */
[----:B------:R-:W-:Y:S01]  /*313e0*/  IADD3.X R6, PT, PT, R6, UR13, RZ, P3, !PT ;  /* 0x0000000d06067c10 */ /* 0x000fe20009ffe4ff */
[----:B---3--:R-:W3:Y:S01]  /*313f0*/  LDL.LU R5, [R1+0x584] ;  /* 0x0005840001057983 */ /* 0x008ee20000300800 */
[----:B------:R-:W-:-:S03]  /*31400*/  IADD3 R0, P4, PT, R0, UR12, RZ ;  /* 0x0000000c00007c10 */ /* 0x000fc6000ff9e0ff */
[----:B------:R-:W3:Y:S04]  /*31410*/  LDL.LU R2, [R1+0x5c4] ;  /* 0x0005c40001027983 */ /* 0x000ee80000300800 */
[----:B------:R-:W-:Y:S01]  /*31420*/  STL [R1+0x484], R3 ;  /* 0x0004840301007387 */ /* 0x000fe20000100800 */
[----:B------:R-:W-:-:S03]  /*31430*/  IADD3.X R245, PT, PT, R245, UR13, RZ, P4, !PT ;  /* 0x0000000df5f57c10 */ /* 0x000fc6000a7fe4ff */
[----:B------:R1:W-:Y:S04]  /*31440*/  LDGSTS.E [R190+0x6580], desc[UR20][R126.64], P1 ;  /* 0x065800007ebe7fae */ /* 0x0003e800089a1014 */
[----:B------:R1:W-:Y:S04]  /*31450*/  STL [R1+0x480], R6 ;  /* 0x0004800601007387 */ /* 0x0003e80000100800 */
[----:B------:R1:W-:Y:S02]  /*31460*/  STL [R1+0x4c4], R0 ;  /* 0x0004c40001007387 */ /* 0x0003e40000100800 */
[----:B-1----:R-:W-:-:S02]  /*31470*/  IMAD.MOV.U32 R127, RZ, RZ, R6 ;  /* 0x000000ffff7f7224 */ /* 0x002fc400078e0006 */
[----:B------:R-:W3:Y:S01]  /*31480*/  LDL.LU R6, [R1+0x580] ;  /* 0x0005800001067983 */ /* 0x000ee20000300800 */
[----:B------:R-:W-:-:S03]  /*31490*/  IMAD.MOV.U32 R126, RZ, RZ, R3 ;  /* 0x000000ffff7e7224 */ /* 0x000fc600078e0003 */
[----:B------:R-:W-:Y:S04]  /*314a0*/  STL [R1+0x4c0], R245 ;  /* 0x0004c0f501007387 */ /* 0x000fe80000100800 */
[----:B------:R-:W3:Y:S04]  /*314b0*/  LDL.LU R3, [R1+0x5c0] ;  /* 0x0005c00001037983 */ /* 0x000ee80000300800 */
[----:B------:R1:W-:Y:S02]  /*314c0*/  LDGSTS.E [R190+0x6980], desc[UR20][R126.64], P1 ;  /* 0x069800007ebe7fae */ /* 0x0003e400089a1014 */
[----:B-1----:R-:W-:-:S02]  /*314d0*/  IMAD.MOV.U32 R126, RZ, RZ, R0 ;  /* 0x000000ffff7e7224 */ /* 0x002fc400078e0000 */
[----:B------:R-:W3:Y:S01]  /*314e0*/  LDL.LU R0, [R1+0x5e8] ;  /* 0x0005e80001007983 */ /* 0x000ee20000300800 */
[----:B------:R-:W-:-:S05]  /*314f0*/  IMAD.MOV.U32 R127, RZ, RZ, R245 ;  /* 0x000000ffff7f7224 */ /* 0x000fca00078e00f5 */
[----:B------:R1:W-:Y:S01]  /*31500*/  LDGSTS.E [R190+0x6d80], desc[UR20][R126.64], P1 ;  /* 0x06d800007ebe7fae */ /* 0x0003e200089a1014 */
[----:B----4-:R-:W-:-:S04]  /*31510*/  IADD3 R38, P3, PT, R38, UR12, RZ ;  /* 0x0000000c26267c10 */ /* 0x010fc8000ff7e0ff */
[----:B------:R-:W-:Y:S01]  /*31520*/  IADD3.X R229, PT, PT, R229, UR13, RZ, P3, !PT ;  /* 0x0000000de5e57c10 */ /* 0x000fe20009ffe4ff */
[----:B-1----:R-:W-:Y:S01]  /*31530*/  IMAD.MOV.U32 R126, RZ, RZ, R38 ;  /* 0x000000ffff7e7224 */ /* 0x002fe200078e0026 */
[----:B--2---:R-:W-:-:S03]  /*31540*/  IADD3 R7, P4, PT, R7, UR12, RZ ;  /* 0x0000000c07077c10 */ /* 0x004fc6000ff9e0ff */
[----:B------:R-:W-:Y:S01]  /*31550*/  IMAD.MOV.U32 R127, RZ, RZ, R229 ;  /* 0x000000ffff7f7224 */ /* 0x000fe200078e00e5 */
[----:B------:R-:W-:-:S04]  /*31560*/  IADD3.X R8, PT, PT, R8, UR13, RZ, P4, !PT ;  /* 0x0000000d08087c10 */ /* 0x000fc8000a7fe4ff */
[----:B------:R1:W-:Y:S04]  /*31570*/  LDGSTS.E [R190+0x7180], desc[UR20][R126.64], P1 ;  /* 0x071800007ebe7fae */ /* 0x0003e800089a1014 */
[----:B------:R-:W-:Y:S01]  /*31580*/  STL [R1+0x504], R38 ;  /* 0x0005042601007387 */ /* 0x000fe20000100800 */
[----:B-1----:R-:W-:Y:S01]  /*31590*/  IMAD.MOV.U32 R126, RZ, RZ, R7 ;  /* 0x000000ffff7e7224 */ /* 0x002fe200078e0007 */
[----:B---3--:R-:W-:Y:S01]  /*315a0*/  IADD3 R5, P3, PT, R5, UR12, RZ ;  /* 0x0000000c05057c10 */ /* 0x008fe2000ff7e0ff */
[----:B------:R-:W-:Y:S01]  /*315b0*/  IMAD.MOV.U32 R127, RZ, RZ, R8 ;  /* 0x000000ffff7f7224 */ /* 0x000fe200078e0008 */
[----:B------:R-:W-:-:S04]  /*315c0*/  IADD3 R2, P4, PT, R2, UR12, RZ ;  /* 0x0000000c02027c10 */ /* 0x000fc8000ff9e0ff */
[----:B------:R1:W-:Y:S04]  /*315d0*/  LDGSTS.E [R190+0x7580], desc[UR20][R126.64], P1 ;  /* 0x075800007ebe7fae */ /* 0x0003e800089a1014 */
[----:B------:R-:W-:Y:S04]  /*315e0*/  STL [R1+0x500], R229 ;  /* 0x000500e501007387 */ /* 0x000fe80000100800 */
[----:B------:R-:W-:Y:S01]  /*315f0*/  STL [R1+0x544], R7 ;  /* 0x0005440701007387 */ /* 0x000fe20000100800 */
[----:B-1----:R-:W-:Y:S01]  /*31600*/  IMAD.MOV.U32 R126, RZ, RZ, R5 ;  /* 0x000000ffff7e7224 */ /* 0x002fe200078e0005 */
[----:B------:R-:W-:-:S02]  /*31610*/  IADD3.X R6, PT, PT, R6, UR13, RZ, P3, !PT ;  /* 0x0000000d06067c10 */ /* 0x000fc40009ffe4ff */
[----:B------:R-:W-:Y:S03]  /*31620*/  STL [R1+0x540], R8 ;  /* 0x0005400801007387 */ /* 0x000fe60000100800 */
[----:B------:R-:W-:Y:S01]  /*31630*/  IMAD.MOV.U32 R127, RZ, RZ, R6 ;  /* 0x000000ffff7f7224 */ /* 0x000fe200078e0006 */
[----:B------:R-:W-:Y:S01]  /*31640*/  IADD3.X R3, PT, PT, R3, UR13, RZ, P4, !PT ;  /* 0x0000000d03037c10 */ /* 0x000fe2000a7fe4ff */
[----:B------:R-:W-:Y:S04]  /*31650*/  STL [R1+0x584], R5 ;  /* 0x0005840501007387 */ /* 0x000fe80000100800 */
[----:B------:R-:W-:Y:S04]  /*31660*/  STL [R1+0x580], R6 ;  /* 0x0005800601007387 */ /* 0x000fe80000100800 */
[----:B------:R1:W-:Y:S04]  /*31670*/  LDGSTS.E [R190+0x7980], desc[UR20][R126.64], P1 ;  /* 0x079800007ebe7fae */ /* 0x0003e800089a1014 */
[----:B------:R2:W-:Y:S01]  /*31680*/  STL [R1+0x5c4], R2 ;  /* 0x0005c40201007387 */ /* 0x0005e20000100800 */
[----:B------:R-:W-:Y:S01]  /*31690*/  IADD3 R0, P3, PT, R0, UR12, RZ ;  /* 0x0000000c00007c10 */ /* 0x000fe2000ff7e0ff */
[----:B-1----:R-:W-:-:S02]  /*316a0*/  IMAD.MOV.U32 R126, RZ, RZ, R2 ;  /* 0x000000ffff7e7224 */ /* 0x002fc400078e0002 */
[----:B------:R-:W-:Y:S01]  /*316b0*/  IMAD.MOV.U32 R127, RZ, RZ, R3 ;  /* 0x000000ffff7f7224 */ /* 0x000fe200078e0003 */
[----:B--2---:R-:W-:Y:S01]  /*316c0*/  LOP3.LUT R2, R4, 0x40, RZ, 0x3c, !PT ;  /* 0x0000004004027812 */ /* 0x004fe200078e3cff */
[----:B------:R1:W-:Y:S04]  /*316d0*/  STL [R1+0x5c0], R3 ;  /* 0x0005c00301007387 */ /* 0x0003e80000100800 */
[----:B------:R2:W-:Y:S04]  /*316e0*/  LDGSTS.E [R190+0x7d80], desc[UR20][R126.64], P1 ;  /* 0x07d800007ebe7fae */ /* 0x0005e800089a1014 */
[----:B------:R3:W-:Y:S04]  /*316f0*/  STL [R1+0x5e8], R0 ;  /* 0x0005e80001007387 */ /* 0x0007e80000100800 */
[----:B------:R-:W4:Y:S01]  /*31700*/  LDL.LU R5, [R1+0x8] ;  /* 0x0000080001057983 */ /* 0x000f220000300800 */
[----:B--2---:R-:W-:-:S03]  /*31710*/  VIADD R190, R2, UR5 ;  /* 0x0000000502be7c36 */ /* 0x004fc60008000000 */
[----:B------:R-:W2:Y:S04]  /*31720*/  LDL.LU R2, [R1+0xc] ;  /* 0x00000c0001027983 */ /* 0x000ea80000300800 */
[----:B------:R-:W4:Y:S04]  /*31730*/  LDL.LU R38, [R1+0x48] ;  /* 0x0000480001267983 */ /* 0x000f280000300800 */
[----:B------:R-:W4:Y:S01]  /*31740*/  LDL.LU R8, [R1+0x4c] ;  /* 0x00004c0001087983 */ /* 0x000f220000300800 */
[----:B------:R-:W-:Y:S02]  /*31750*/  IADD3.X R125, PT, PT, R125, UR13, RZ, P3, !PT ;  /* 0x0000000d7d7d7c10 */ /* 0x000fe40009ffe4ff */
[----:B------:R-:W-:Y:S01]  /*31760*/  IADD3 R143, P4, PT, R143, UR12, RZ ;  /* 0x0000000c8f8f7c10 */ /* 0x000fe2000ff9e0ff */
[----:B------:R-:W-:Y:S01]  /*31770*/  IMAD.MOV.U32 R126, RZ, RZ, R0 ;  /* 0x000000ffff7e7224 */ /* 0x000fe200078e0000 */
[----:B-1----:R-:W4:Y:S01]  /*31780*/  LDL.LU R3, [R1+0x88] ;  /* 0x0000880001037983 */ /* 0x002f220000300800 */
[----:B------:R-:W-:Y:S01]  /*31790*/  IMAD.MOV.U32 R127, RZ, RZ, R125 ;  /* 0x000000ffff7f7224 */ /* 0x000fe200078e007d */
[----:B------:R-:W-:-:S02]  /*317a0*/  IADD3.X R142, PT, PT, R142, UR13, RZ, P4, !PT ;  /* 0x0000000d8e8e7c10 */ /* 0x000fc4000a7fe4ff */
[----:B------:R-:W-:Y:S01]  /*317b0*/  IADD3 R159, P3, PT, R159, UR12, RZ ;  /* 0x0000000c9f9f7c10 */ /* 0x000fe2000ff7e0ff */
[----:B---3--:R-:W3:Y:S04]  /*317c0*/  LDL.LU R0, [R1+0x8c] ;  /* 0x00008c0001007983 */ /* 0x008ee80000300800 */
[----:B------:R1:W-:Y:S01]  /*317d0*/  LDGSTS.E [R190+0x200], desc[UR20][R126.64], P1 ;  /* 0x002000007ebe7fae */ /* 0x0003e200089a1014 */
[----:B------:R-:W-:Y:S02]  /*317e0*/  IADD3.X R158, PT, PT, R158, UR13, RZ, P3, !PT ;  /* 0x0000000d9e9e7c10 */ /* 0x000fe40009ffe4ff */
[----:B------:R-:W-:Y:S01]  /*317f0*/  IADD3 R175, P4, PT, R175, UR12, RZ ;  /* 0x0000000cafaf7c10 */ /* 0x000fe2000ff9e0ff */
[----:B------:R-:W3:Y:S01]  /*31800*/  LDL.LU R7, [R1+0xc8] ;  /* 0x0000c80001077983 */ /* 0x000ee20000300800 */
[----:B-1----:R-:W-:-:S02]  /*31810*/  IMAD.MOV.U32 R126, RZ, RZ, R143 ;  /* 0x000000ffff7e7224 */ /* 0x002fc400078e008f */
[----:B------:R-:W-:Y:S01]  /*31820*/  IMAD.MOV.U32 R127, RZ, RZ, R142 ;  /* 0x000000ffff7f7224 */ /* 0x000fe200078e008e */
[----:B------:R-:W-:Y:S01]  /*31830*/  IADD3.X R174, PT, PT, R174, UR13, RZ, P4, !PT ;  /* 0x0000000daeae7c10 */ /* 0x000fe2000a7fe4ff */
[----:B------:R-:W3:Y:S04]  /*31840*/  LDL.LU R6, [R1+0xcc] ;  /* 0x0000cc0001067983 */ /* 0x000ee80000300800 */
[----:B------:R1:W-:Y:S01]  /*31850*/  LDGSTS.E [R190+0x600], desc[UR20][R126.64], P1 ;  /* 0x006000007ebe7fae */ /* 0x0003e200089a1014 */
[----:B------:R-:W-:Y:S02]  /*31860*/  IADD3 R192, P3, PT, R192, UR12, RZ ;  /* 0x0000000cc0c07c10 */ /* 0x000fe4000ff7e0ff */
[----:B------:R-:W-:Y:S02]  /*31870*/  IADD3 R208, P4, PT, R208, UR12, RZ ;  /* 0x0000000cd0d07c10 */ /* 0x000fe4000ff9e0ff */
[----:B------:R-:W-:Y:S01]  /*31880*/  IADD3.X R191, PT, PT, R191, UR13, RZ, P3, !PT ;  /* 0x0000000dbfbf7c10 */ /* 0x000fe20009ffe4ff */
[----:B-1----:R-:W-:-:S02]  /*31890*/  IMAD.MOV.U32 R126, RZ, RZ, R159 ;  /* 0x000000ffff7e7224 */ /* 0x002fc400078e009f */
        /* <DEDUP_REMOVED lines=23> */
[----:B----4-:R-:W-:Y:S02]  /*31a10*/  IADD3.X R5, PT, PT, R5, UR13, RZ, P3, !PT ;  /* 0x0000000d05057c10 */ /* 0x010fe40009ffe4ff */
[----:B------:R-:W-:Y:S01]  /*31a20*/  IADD3 R8, P4, PT, R8, UR12, RZ ;  /* 0x0000000c08087c10 */ /* 0x000fe2000ff9e0ff */
        /* <DEDUP_REMOVED lines=10> */
[----:B---3--:R-:W-:-:S03]  /*31ad0*/  IMAD.MOV.U32 R126, RZ, RZ, R8 ;  /* 0x000000ffff7e7224 */ /* 0x008fc600078e0008 */
[----:B----4-:R-:W3:Y:S01]  /*31ae0*/  LDL.LU R8, [R1+0x108] ;  /* 0x0001080001087983 */ /* 0x010ee20000300800 */
[----:B------:R-:W-:-:S03]  /*31af0*/  IMAD.MOV.U32 R127, RZ, RZ, R38 ;  /* 0x000000ffff7f7224 */ /* 0x000fc600078e0026 */
[----:B------:R-:W4:Y:S01]  /*31b00*/  LDL.LU R38, [R1+0x148] ;  /* 0x0001480001267983 */ /* 0x000f220000300800 */
[----:B------:R-:W-:Y:S02]  /*31b10*/  IADD3 R0, P3, PT, R0, UR12, RZ ;  /* 0x0000000c00007c10 */ /* 0x000fe4000ff7e0ff */
[----:B------:R-:W-:Y:S01]  /*31b20*/  IADD3 R6, P4, PT, R6, UR12, RZ ;  /* 0x0000000c06067c10 */ /* 0x000fe2000ff9e0ff */
[----:B------:R1:W-:Y:S01]  /*31b30*/  LDGSTS.E [R190+0x2600], desc[UR20][R126.64], P1 ;  /* 0x026000007ebe7fae */ /* 0x0003e200089a1014 */
[----:B------:R-:W-:Y:S02]  /*31b40*/  IADD3.X R3, PT, PT, R3, UR13, RZ, P3, !PT ;  /* 0x0000000d03037c10 */ /* 0x000fe40009ffe4ff */
[----:B------:R-:W-:Y:S01]  /*31b50*/  IADD3.X R7, PT, PT, R7, UR13, RZ, P4, !PT ;  /* 0x0000000d07077c10 */ /* 0x000fe2000a7fe4ff */
        /* <DEDUP_REMOVED lines=9> */
[----:B-1----:R-:W-:-:S02]  /*31bf0*/  IMAD.MOV.U32 R126, RZ, RZ, R6 ;  /* 0x000000ffff7e7224 */ /* 0x002fc400078e0006 */
[----:B------:R-:W-:Y:S01]  /*31c00*/  IMAD.MOV.U32 R127, RZ, RZ, R7 ;  /* 0x000000ffff7f7224 */ /* 0x000fe200078e0007 */
[----:B------:R-:W4:Y:S04]  /*31c10*/  LDL.LU R6, [R1+0x188] ;  /* 0x0001880001067983 */ /* 0x000f280000300800 */
        /* <DEDUP_REMOVED lines=15> */
[----:B--2---:R-:W-:-:S03]  /*31d10*/  IMAD.MOV.U32 R127, RZ, RZ, R38 ;  /* 0x000000ffff7f7224 */ /* 0x004fc600078e0026 */
[----:B-1----:R-:W2:Y:S01]  /*31d20*/  LDL.LU R38, [R1+0x208] ;  /* 0x0002080001267983 */ /* 0x002ea20000300800 */
[----:B------:R-:W-:-:S03]  /*31d30*/  IMAD.MOV.U32 R126, RZ, RZ, R5 ;  /* 0x000000ffff7e7224 */ /* 0x000fc600078e0005 */
[----:B------:R-:W2:Y:S01]  /*31d40*/  LDL.LU R5, [R1+0x248] ;  /* 0x0002480001057983 */ /* 0x000ea20000300800 */
[----:B------:R-:W-:Y:S02]  /*31d50*/  IADD3 R0, P3, PT, R0, UR12, RZ ;  /* 0x0000000c00007c10 */ /* 0x000fe4000ff7e0ff */
[----:B------:R-:W-:Y:S01]  /*31d60*/  IADD3 R3, P4, PT, R3, UR12, RZ ;  /* 0x0000000c03037c10 */ /* 0x000fe2000ff9e0ff */
[----:B------:R1:W-:Y:S04]  /*31d70*/  LDGSTS.E [R190+0x3600], desc[UR20][R126.64], P1 ;  /* 0x036000007ebe7fae */ /* 0x0003e800089a1014 */
[----:B------:R-:W-:Y:S01]  /*31d80*/  STL [R1+0x18c], R0 ;  /* 0x00018c0001007387 */ /* 0x000fe20000100800 */
[----:B------:R-:W-:Y:S01]  /*31d90*/  IADD3.X R6, PT, PT, R6, UR13, RZ, P3, !PT ;  /* 0x0000000d06067c10 */ /* 0x000fe20009ffe4ff */
[----:B-1----:R-:W-:Y:S01]  /*31da0*/  IMAD.MOV.U32 R126, RZ, RZ, R0 ;  /* 0x000000ffff7e7224 */ /* 0x002fe200078e0000 */
[----:B------:R-:W-:-:S03]  /*31db0*/  IADD3.X R7, PT, PT, R7, UR13, RZ, P4, !PT ;  /* 0x0000000d07077c10 */ /* 0x000fc6000a7fe4ff */
[----:B------:R-:W-:Y:S01]  /*31dc0*/  IMAD.MOV.U32 R127, RZ, RZ, R6 ;  /* 0x000000ffff7f7224 */ /* 0x000fe200078e0006 */
[----:B------:R1:W-:Y:S04]  /*31dd0*/  STL [R1+0x188], R6 ;  /* 0x0001880601007387 */ /* 0x0003e80000100800 */
[----:B------:R-:W-:Y:S04]  /*31de0*/  STL [R1+0x1cc], R3 ;  /* 0x0001cc0301007387 */ /* 0x000fe80000100800 */
[----:B------:R1:W-:Y:S04]  /*31df0*/  LDGSTS.E [R190+0x3a00], desc[UR20][R126.64], P1 ;  /* 0x03a000007ebe7fae */ /* 0x0003e800089a1014 */
[----:B-1----:R-:W2:Y:S04]  /*31e00*/  LDL.LU R6, [R1+0x28c] ;  /* 0x00028c0001067983 */ /* 0x002ea80000300800 */
[----:B------:R1:W-:Y:S01]  /*31e10*/  STL [R1+0x1c8], R7 ;  /* 0x0001c80701007387 */ /* 0x0003e20000100800 */
[----:B------:R-:W-:-:S03]  /*31e20*/  IMAD.MOV.U32 R126, RZ, RZ, R3 ;  /* 0x000000ffff7e7224 */ /* 0x000fc600078e0003 */
[----:B------:R-:W2:Y:S01]  /*31e30*/  LDL.LU R0, [R1+0x2cc] ;  /* 0x0002cc0001007983 */ /* 0x000ea20000300800 */
[----:B------:R-:W-:-:S03]  /*31e40*/  IMAD.MOV.U32 R127, RZ, RZ, R7 ;  /* 0x000000ffff7f7224 */ /* 0x000fc600078e0007 */
[----:B-1----:R-:W2:Y:S04]  /*31e50*/  LDL.LU R7, [R1+0x288] ;  /* 0x0002880001077983 */ /* 0x002ea80000300800 */
[----:B------:R1:W-:Y:S04]  /*31e60*/  LDGSTS.E [R190+0x3e00], desc[UR20][R126.64], P1 ;  /* 0x03e000007ebe7fae */ /* 0x0003e800089a1014 */
[----:B------:R-:W2:Y:S01]  /*31e70*/  LDL.LU R3, [R1+0x2c8] ;  /* 0x0002c80001037983 */ /* 0x000ea20000300800 */
[----:B---3--:R-:W-:-:S05]  /*31e80*/  IADD3 R8, P3, PT, R8, UR12, RZ ;  /* 0x0000000c08087c10 */ /* 0x008fca000ff7e0ff */
[----:B-1----:R-:W-:Y:S01]  /*31e90*/  IMAD.MOV.U32 R126, RZ, RZ, R8 ;  /* 0x000000ffff7e7224 */ /* 0x002fe200078e0008 */
[----:B----4-:R-:W-:Y:S02]  /*31ea0*/  IADD3 R2, P4, PT, R2, UR12, RZ ;  /* 0x0000000c02027c10 */ /* 0x010fe4000ff9e0ff */
[----:B--2---:R-:W-:Y:S01]  /*31eb0*/  IADD3.X R38, PT, PT, R38, UR13, RZ, P3, !PT ;  /* 0x0000000d26267c10 */ /* 0x004fe20009ffe4ff */
[----:B------:R-:W-:Y:S01]  /*31ec0*/  STL [R1+0x20c], R8 ;  /* 0x00020c0801007387 */ /* 0x000fe20000100800 */
[----:B------:R-:W-:-:S03]  /*31ed0*/  IADD3.X R5, PT, PT, R5, UR13, RZ, P4, !PT ;  /* 0x0000000d05057c10 */ /* 0x000fc6000a7fe4ff */
[----:B------:R-:W-:Y:S01]  /*31ee0*/  IMAD.MOV.U32 R127, RZ, RZ, R38 ;  /* 0x000000ffff7f7224 */ /* 0x000fe200078e0026 */
[----:B------:R-:W-:Y:S04]  /*31ef0*/  STL [R1+0x208], R38 ;  /* 0x0002082601007387 */ /* 0x000fe80000100800 */
[----:B------:R-:W-:Y:S04]  /*31f00*/  STL [R1+0x24c], R2 ;  /* 0x00024c0201007387 */ /* 0x000fe80000100800 */
[----:B------:R1:W-:Y:S04]  /*31f10*/  LDGSTS.E [R190+0x4200], desc[UR20][R126.64], P1 ;  /* 0x042000007ebe7fae */ /* 0x0003e800089a1014 */
[----:B------:R2:W-:Y:S01]  /*31f20*/  STL [R1+0x248], R5 ;  /* 0x0002480501007387 */ /* 0x0005e20000100800 */
[----:B-1----:R-:W-:-:S02]  /*31f30*/  IMAD.MOV.U32 R127, RZ, RZ, R5 ;  /* 0x000000ffff7f7224 */ /* 0x002fc400078e0005 */
[----:B------:R-:W-:Y:S01]  /*31f40*/  IMAD.MOV.U32 R126, RZ, RZ, R2 ;  /* 0x000000ffff7e7224 */ /* 0x000fe200078e0002 */
[----:B--2---:R-:W2:Y:S04]  /*31f50*/  LDL.LU R5, [R1+0x308] ;  /* 0x0003080001057983 */ /* 0x004ea80000300800 */
[----:B------:R-:W3:Y:S04]  /*31f60*/  LDL.LU R2, [R1+0x30c] ;  /* 0x00030c0001027983 */ /* 0x000ee80000300800 */
[----:B------:R-:W4:Y:S04]  /*31f70*/  LDL.LU R245, [R1+0x348] ;  /* 0x0003480001f57983 */ /* 0x000f280000300800 */
[----:B------:R-:W4:Y:S01]  /*31f80*/  LDL.LU R229, [R1+0x34c] ;  /* 0x00034c0001e57983 */ /* 0x000f220000300800 */
[----:B------:R-:W-:-:S02]  /*31f90*/  IADD3 R6, P3, PT, R6, UR12, RZ ;  /* 0x0000000c06067c10 */ /* 0x000fc4000ff7e0ff */
[----:B------:R-:W-:Y:S01]  /*31fa0*/  IADD3 R0, P4, PT, R0, UR12, RZ ;  /* 0x0000000c00007c10 */ /* 0x000fe2000ff9e0ff */
[----:B------:R1:W-:Y:S01]  /*31fb0*/  LDGSTS.E [R190+0x4600], desc[UR20][R126.64], P1 ;  /* 0x046000007ebe7fae */ /* 0x0003e200089a1014 */
[----:B------:R-:W-:-:S03]  /*31fc0*/  IADD3.X R7, PT, PT, R7, UR13, RZ, P3, !PT ;  /* 0x0000000d07077c10 */ /* 0x000fc60009ffe4ff */
[----:B------:R1:W-:Y:S04]  /*31fd0*/  STL [R1+0x28c], R6 ;  /* 0x00028c0601007387 */ /* 0x0003e80000100800 */
[----:B------:R1:W-:Y:S01]  /*31fe0*/  STL [R1+0x288], R7 ;  /* 0x0002880701007387 */ /* 0x0003e20000100800 */
[----:B------:R-:W-:-:S03]  /*31ff0*/  IADD3.X R3, PT, PT, R3, UR13, RZ, P4, !PT ;  /* 0x0000000d03037c10 */ /* 0x000fc6000a7fe4ff */
[----:B------:R-:W-:Y:S01]  /*32000*/  STL [R1+0x2cc], R0 ;  /* 0x0002cc0001007387 */ /* 0x000fe20000100800 */
[----:B-1----:R-:W-:-:S03]  /*32010*/  IMAD.MOV.U32 R126, RZ, RZ, R6 ;  /* 0x000000ffff7e7224 */ /* 0x002fc600078e0006 */
[----:B------:R-:W4:Y:S01]  /*32020*/  LDL.LU R8, [R1+0x38c] ;  /* 0x00038c0001087983 */ /* 0x000f220000300800 */
[----:B------:R-:W-:-:S03]  /*32030*/  IMAD.MOV.U32 R127, RZ, RZ, R7 ;  /* 0x000000ffff7f7224 */ /* 0x000fc600078e0007 */
[----:B------:R1:W-:Y:S04]  /*32040*/  STL [R1+0x2c8], R3 ;  /* 0x0002c80301007387 */ /* 0x0003e80000100800 */
[----:B------:R-:W4:Y:S04]  /*32050*/  LDL.LU R6, [R1+0x3cc] ;  /* 0x0003cc0001067983 */ /* 0x000f280000300800 */
[----:B------:R-:W4:Y:S04]  /*32060*/  LDL.LU R38, [R1+0x388] ;  /* 0x0003880001267983 */ /* 0x000f280000300800 */
[----:B------:R1:W-:Y:S04]  /*32070*/  LDGSTS.E [R190+0x4a00], desc[UR20][R126.64], P1 ;  /* 0x04a000007ebe7fae */ /* 0x0003e800089a1014 */
[----:B------:R-:W4:Y:S01]  /*32080*/  LDL.LU R7, [R1+0x3c8] ;  /* 0x0003c80001077983 */ /* 0x000f220000300800 */
[----:B-1----:R-:W-:-:S02]  /*32090*/  IMAD.MOV.U32 R126, RZ, RZ, R0 ;  /* 0x000000ffff7e7224 */ /* 0x002fc400078e0000 */
[----:B------:R-:W-:Y:S02]  /*320a0*/  IMAD.MOV.U32 R127, RZ, RZ, R3 ;  /* 0x000000ffff7f7224 */ /* 0x000fe400078e0003 */
[----:B------:R-:W4:Y:S04]  /*320b0*/  LDL.LU R3, [R1+0x40c] ;  /* 0x00040c0001037983 */ /* 0x000f280000300800 */
[----:B------:R-:W4:Y:S04]  /*320c0*/  LDL.LU R0, [R1+0x44c] ;  /* 0x00044c0001007983 */ /* 0x000f280000300800 */
[----:B------:R1:W-:Y:S01]  /*320d0*/  LDGSTS.E [R190+0x4e00], desc[UR20][R126.64], P1 ;  /* 0x04e000007ebe7fae */ /* 0x0003e200089a1014 */
[----:B---3--:R-:W-:-:S04]  /*320e0*/  IADD3 R2, P3, PT, R2, UR12, RZ ;  /* 0x0000000c02027c10 */ /* 0x008fc8000ff7e0ff */
[----:B--2---:R-:W-:Y:S01]  /*320f0*/  IADD3.X R5, PT, PT, R5, UR13, RZ, P3, !PT ;  /* 0x0000000d05057c10 */ /* 0x004fe20009ffe4ff */
[----:B------:R-:W-:Y:S01]  /*32100*/  STL [R1+0x30c], R2 ;  /* 0x00030c0201007387 */ /* 0x000fe20000100800 */
[----:B----4-:R-:W-:-:S03]  /*32110*/  IADD3 R229, P4, PT, R229, UR12, RZ ;  /* 0x0000000ce5e57c10 */ /* 0x010fc6000ff9e0ff */
[----:B------:R2:W-:Y:S01]  /*32120*/  STL [R1+0x308], R5 ;  /* 0x0003080501007387 */ /* 0x0005e20000100800 */
[----:B-1----:R-:W-:Y:S01]  /*32130*/  IMAD.MOV.U32 R127, RZ, RZ, R5 ;  /* 0x000000ffff7f7224 */ /* 0x002fe200078e0005 */
[----:B------:R-:W-:Y:S02]  /*32140*/  IADD3.X R245, PT, PT, R245, UR13, RZ, P4, !PT ;  /* 0x0000000df5f57c10 */ /* 0x000fe4000a7fe4ff */
[----:B------:R-:W-:Y:S01]  /*32150*/  STL [R1+0x34c], R229 ;  /* 0x00034ce501007387 */ /* 0x000fe20000100800 */
[----:B------:R-:W-:-:S03]  /*32160*/  IMAD.MOV.U32 R126, RZ, RZ, R2 ;  /* 0x000000ffff7e7224 */ /* 0x000fc600078e0002 */
[----:B--2---:R-:W2:Y:S04]  /*32170*/  LDL.LU R5, [R1+0x408] ;  /* 0x0004080001057983 */ /* 0x004ea80000300800 */
[----:B------:R1:W-:Y:S04]  /*32180*/  STL [R1+0x348], R245 ;  /* 0x000348f501007387 */ /* 0x0003e80000100800 */
[----:B------:R-:W3:Y:S01]  /*32190*/  LDL.LU R2, [R1+0x448] ;  /* 0x0004480001027983 */ /* 0x000ee20000300800 */
[----:B------:R-:W-:-:S03]  /*321a0*/  IADD3 R8, P3, PT, R8, UR12, RZ ;  /* 0x0000000c08087c10 */ /* 0x000fc6000ff7e0ff */
[----:B------:R4:W-:Y:S01]  /*321b0*/  LDGSTS.E [R190+0x5200], desc[UR20][R126.64], P1 ;  /* 0x052000007ebe7fae */ /* 0x0009e200089a1014 */
[----:B------:R-:W-:Y:S02]  /*321c0*/  IADD3 R6, P4, PT, R6, UR12, RZ ;  /* 0x0000000c06067c10 */ /* 0x000fe4000ff9e0ff */
[----:B------:R-:W-:Y:S01]  /*321d0*/  IADD3.X R38, PT, PT, R38, UR13, RZ, P3, !PT ;  /* 0x0000000d26267c10 */ /* 0x000fe20009ffe4ff */
[----:B----4-:R-:W-:Y:S02]  /*321e0*/  IMAD.MOV.U32 R126, RZ, RZ, R229 ;  /* 0x000000ffff7e7224 */ /* 0x010fe400078e00e5 */
[----:B------:R-:W-:-:S05]  /*321f0*/  IMAD.MOV.U32 R127, RZ, RZ, R245 ;  /* 0x000000ffff7f7224 */ /* 0x000fca00078e00f5 */
[----:B------:R4:W-:Y:S01]  /*32200*/  LDGSTS.E [R190+0x5600], desc[UR20][R126.64], P1 ;  /* 0x056000007ebe7fae */ /* 0x0009e200089a1014 */
[----:B------:R-:W-:-:S03]  /*32210*/  IADD3.X R7, PT, PT, R7, UR13, RZ, P4, !PT ;  /* 0x0000000d07077c10 */ /* 0x000fc6000a7fe4ff */
[----:B------:R1:W-:Y:S01]  /*32220*/  STL [R1+0x38c], R8 ;  /* 0x00038c0801007387 */ /* 0x0003e20000100800 */
[----:B----4-:R-:W-:Y:S02]  /*32230*/  IMAD.MOV.U32 R126, RZ, RZ, R8 ;  /* 0x000000ffff7e7224 */ /* 0x010fe400078e0008 */
[----:B------:R-:W-:Y:S01]  /*32240*/  IMAD.MOV.U32 R127, RZ, RZ, R38 ;  /* 0x000000ffff7f7224 */ /* 0x000fe200078e0026 */
[----:B------:R-:W-:Y:S01]  /*32250*/  IADD3 R3, P3, PT, R3, UR12, RZ ;  /* 0x0000000c03037c10 */ /* 0x000fe2000ff7e0ff */
[----:B------:R-:W-:Y:S01]  /*32260*/  STL [R1+0x388], R38 ;  /* 0x0003882601007387 */ /* 0x000fe20000100800 */
[----:B------:R-:W-:-:S03]  /*32270*/  IADD3 R0, P4, PT, R0, UR12, RZ ;  /* 0x0000000c00007c10 */ /* 0x000fc6000ff9e0ff */
[----:B------:R4:W-:Y:S04]  /*32280*/  LDGSTS.E [R190+0x5a00], desc[UR20][R126.64], P1 ;  /* 0x05a000007ebe7fae */ /* 0x0009e800089a1014 */
[----:B------:R1:W-:Y:S04]  /*32290*/  STL [R1+0x3cc], R6 ;  /* 0x0003cc0601007387 */ /* 0x0003e80000100800 */
[----:B------:R2:W-:Y:S01]  /*322a0*/  STL [R1+0x3c8], R7 ;  /* 0x0003c80701007387 */ /* 0x0005e20000100800 */
[----:B----4-:R-:W-:-:S03]  /*322b0*/  IMAD.MOV.U32 R126, RZ, RZ, R6 ;  /* 0x000000ffff7e7224 */ /* 0x010fc600078e0006 */
[----:B-1----:R-:W4:Y:S01]  /*322c0*/  LDL.LU R245, [R1+0x4c8] ;  /* 0x0004c80001f57983 */ /* 0x002f220000300800 */
[----:B------:R-:W-:-:S03]  /*322d0*/  IMAD.MOV.U32 R127, RZ, RZ, R7 ;  /* 0x000000ffff7f7224 */ /* 0x000fc600078e0007 */
[----:B------:R-:W4:Y:S04]  /*322e0*/  LDL.LU R229, [R1+0x4cc] ;  /* 0x0004cc0001e57983 */ /* 0x000f280000300800 */
[----:B------:R1:W-:Y:S04]  /*322f0*/  LDGSTS.E [R190+0x5e00], desc[UR20][R126.64], P1 ;  /* 0x05e000007ebe7fae */ /* 0x0003e800089a1014 */
[----:B------:R-:W-:Y:S01]  /*32300*/  STL [R1+0x40c], R3 ;  /* 0x00040c0301007387 */ /* 0x000fe20000100800 */
[----:B-1----:R-:W-:Y:S01]  /*32310*/  IMAD.MOV.U32 R126, RZ, RZ, R3 ;  /* 0x000000ffff7e7224 */ /* 0x002fe200078e0003 */
[----:B--2---:R-:W-:-:S05]  /*32320*/  IADD3.X R5, PT, PT, R5, UR13, RZ, P3, !PT ;  /* 0x0000000d05057c10 */ /* 0x004fca0009ffe4ff */
[----:B------:R-:W-:Y:S01]  /*32330*/  IMAD.MOV.U32 R127, RZ, RZ, R5 ;  /* 0x000000ffff7f7224 */ /* 0x000fe200078e0005 */
[----:B------:R1:W-:Y:S01]  /*32340*/  STL [R1+0x408], R5 ;  /* 0x0004080501007387 */ /* 0x0003e20000100800 */
[----:B---3--:R-:W-:-:S03]  /*32350*/  IADD3.X R2, PT, PT, R2, UR13, RZ, P4, !PT ;  /* 0x0000000d02027c10 */ /* 0x008fc6000a7fe4ff */
[----:B------:R-:W-:Y:S04]  /*32360*/  STL [R1+0x44c], R0 ;  /* 0x00044c0001007387 */ /* 0x000fe80000100800 */
[----:B------:R-:W2:Y:S04]  /*32370*/  LDL.LU R8, [R1+0x50c] ;  /* 0x00050c0001087983 */ /* 0x000ea80000300800 */
[----:B------:R3:W-:Y:S04]  /*32380*/  STL [R1+0x448], R2 ;  /* 0x0004480201007387 */ /* 0x0007e80000100800 */
[----:B------:R-:W2:Y:S04]  /*32390*/  LDL.LU R6, [R1+0x54c] ;  /* 0x00054c0001067983 */ /* 0x000ea80000300800 */
[----:B------:R1:W-:Y:S04]  /*323a0*/  LDGSTS.E [R190+0x6200], desc[UR20][R126.64], P1 ;  /* 0x062000007ebe7fae */ /* 0x0003e800089a1014 */
[----:B------:R-:W2:Y:S04]  /*323b0*/  LDL.LU R38, [R1+0x508] ;  /* 0x0005080001267983 */ /* 0x000ea80000300800 */
[----:B------:R-:W2:Y:S01]  /*323c0*/  LDL.LU R7, [R1+0x548] ;  /* 0x0005480001077983 */ /* 0x000ea20000300800 */
[----:B-1----:R-:W-:-:S03]  /*323d0*/  IMAD.MOV.U32 R126, RZ, RZ, R0 ;  /* 0x000000ffff7e7224 */ /* 0x002fc600078e0000 */
[----:B------:R-:W2:Y:S01]  /*323e0*/  LDL.LU R5, [R1+0x588] ;  /* 0x0005880001057983 */ /* 0x000ea20000300800 */
[----:B------:R-:W-:-:S03]  /*323f0*/  IMAD.MOV.U32 R127, RZ, RZ, R2 ;  /* 0x000000ffff7f7224 */ /* 0x000fc600078e0002 */
[----:B------:R-:W2:Y:S04]  /*32400*/  LDL.LU R3, [R1+0x58c] ;  /* 0x00058c0001037983 */ /* 0x000ea80000300800 */
[----:B---3--:R-:W3:Y:S04]  /*32410*/  LDL.LU R2, [R1+0x5c8] ;  /* 0x0005c80001027983 */ /* 0x008ee80000300800 */
[----:B------:R-:W3:Y:S04]  /*32420*/  LDL.LU R0, [R1+0x5cc] ;  /* 0x0005cc0001007983 */ /* 0x000ee80000300800 */
[----:B------:R1:W-:Y:S04]  /*32430*/  LDGSTS.E [R190+0x6600], desc[UR20][R126.64], P1 ;  /* 0x066000007ebe7fae */ /* 0x0003e800089a1014 */
[----:B------:R-:W3:Y:S04]  /*32440*/  LDL.LU R126, [R1+0x488] ;  /* 0x00048800017e7983 */ /* 0x000ee80000300800 */
[----:B------:R-:W1:Y:S01]  /*32450*/  LDL.LU R127, [R1+0x48c] ;  /* 0x00048c00017f7983 */ /* 0x000e620000300800 */
[----:B----4-:R-:W-:-:S04]  /*32460*/  IADD3 R229, P4, PT, R229, UR12, RZ ;  /* 0x0000000ce5e57c10 */ /* 0x010fc8000ff9e0ff */
[----:B------:R-:W-:Y:S02]  /*32470*/  IADD3.X R245, PT, PT, R245, UR13, RZ, P4, !PT ;  /* 0x0000000df5f57c10 */ /* 0x000fe4000a7fe4ff */
[----:B--2---:R-:W-:-:S04]  /*32480*/  IADD3 R6, P4, PT, R6, UR12, RZ ;  /* 0x0000000c06067c10 */ /* 0x004fc8000ff9e0ff */
[----:B------:R-:W-:Y:S02]  /*32490*/  IADD3.X R7, PT, PT, R7, UR13, RZ, P4, !PT ;  /* 0x0000000d07077c10 */ /* 0x000fe4000a7fe4ff */
[----:B-1----:R-:W-:-:S04]  /*324a0*/  IADD3 R127, P3, PT, R127, UR12, RZ ;  /* 0x0000000c7f7f7c10 */ /* 0x002fc8000ff7e0ff */
[----:B---3--:R-:W-:Y:S01]  /*324b0*/  IADD3.X R126, PT, PT, R126, UR13, RZ, P3, !PT ;  /* 0x0000000d7e7e7c10 */ /* 0x008fe20009ffe4ff */
[----:B------:R1:W-:Y:S04]  /*324c0*/  STL [R1+0x48c], R127 ;  /* 0x00048c7f01007387 */ /* 0x0003e80000100800 */
[----:B------:R2:W-:Y:S01]  /*324d0*/  STL [R1+0x488], R126 ;  /* 0x0004887e01007387 */ /* 0x0005e20000100800 */
[----:B-1----:R-:W-:-:S04]  /*324e0*/  LOP3.LUT R127, R127, R126, RZ, 0x3c, !PT ;  /* 0x0000007e7f7f7212 */ /* 0x002fc800078e3cff */
[----:B--2---:R-:W-:-:S04]  /*324f0*/  LOP3.LUT R126, R127, R126, RZ, 0x3c, !PT ;  /* 0x0000007e7f7e7212 */ /* 0x004fc800078e3cff */
[----:B------:R-:W-:Y:S02]  /*32500*/  LOP3.LUT R127, R127, R126, RZ, 0x3c, !PT ;  /* 0x0000007e7f7f7212 */ /* 0x000fe400078e3cff */
[----:B------:R-:W-:-:S03]  /*32510*/  IADD3 R8, P3, PT, R8, UR12, RZ ;  /* 0x0000000c08087c10 */ /* 0x000fc6000ff7e0ff */
        /* <DEDUP_REMOVED lines=8> */
[----:B------:R-:W-:Y:S01]  /*325a0*/  STL [R1+0x4cc], R229 ;  /* 0x0004cce501007387 */ /* 0x000fe20000100800 */
[----:B-1----:R-:W-:Y:S02]  /*325b0*/  IMAD.MOV.U32 R126, RZ, RZ, R8 ;  /* 0x000000ffff7e7224 */ /* 0x002fe400078e0008 */
[----:B------:R-:W-:Y:S01]  /*325c0*/  IMAD.MOV.U32 R127, RZ, RZ, R38 ;  /* 0x000000ffff7f7224 */ /* 0x000fe200078e0026 */
[----:B------:R-:W-:Y:S04]  /*325d0*/  STL [R1+0x4c8], R245 ;  /* 0x0004c8f501007387 */ /* 0x000fe80000100800 */
[----:B------:R1:W-:Y:S01]  /*325e0*/  LDGSTS.E [R190+0x7200], desc[UR20][R126.64], P1 ;  /* 0x072000007ebe7fae */ /* 0x0003e200089a1014 */
[----:B------:R-:W-:-:S03]  /*325f0*/  IADD3.X R2, PT, PT, R2, UR13, RZ, P4, !PT ;  /* 0x0000000d02027c10 */ /* 0x000fc6000a7fe4ff */
[----:B------:R-:W-:Y:S01]  /*32600*/  STL [R1+0x50c], R8 ;  /* 0x00050c0801007387 */ /* 0x000fe20000100800 */
[----:B-1----:R-:W-:Y:S02]  /*32610*/  IMAD.MOV.U32 R126, RZ, RZ, R6 ;  /* 0x000000ffff7e7224 */ /* 0x002fe400078e0006 */
[----:B------:R-:W-:Y:S01]  /*32620*/  IMAD.MOV.U32 R127, RZ, RZ, R7 ;  /* 0x000000ffff7f7224 */ /* 0x000fe200078e0007 */
[----:B------:R-:W-:Y:S04]  /*32630*/  STL [R1+0x508], R38 ;  /* 0x0005082601007387 */ /* 0x000fe80000100800 */
[----:B------:R1:W-:Y:S04]  /*32640*/  LDGSTS.E [R190+0x7600], desc[UR20][R126.64], P1 ;  /* 0x076000007ebe7fae */ /* 0x0003e800089a1014 */
[----:B------:R-:W-:Y:S04]  /*32650*/  STL [R1+0x54c], R6 ;  /* 0x00054c0601007387 */ /* 0x000fe80000100800 */
[----:B------:R-:W-:Y:S01]  /*32660*/  STL [R1+0x548], R7 ;  /* 0x0005480701007387 */ /* 0x000fe20000100800 */
[----:B-1----:R-:W-:-:S02]  /*32670*/  IMAD.MOV.U32 R126, RZ, RZ, R3 ;  /* 0x000000ffff7e7224 */ /* 0x002fc400078e0003 */
[----:B------:R-:W-:Y:S01]  /*32680*/  IMAD.MOV.U32 R127, RZ, RZ, R5 ;  /* 0x000000ffff7f7224 */ /* 0x000fe200078e0005 */
[----:B------:R-:W-:Y:S04]  /*32690*/  STL [R1+0x58c], R3 ;  /* 0x00058c0301007387 */ /* 0x000fe80000100800 */
[----:B------:R1:W-:Y:S04]  /*326a0*/  STL [R1+0x588], R5 ;  /* 0x0005880501007387 */ /* 0x0003e80000100800 */
[----:B------:R-:W-:Y:S04]  /*326b0*/  STL [R1+0x5cc], R0 ;  /* 0x0005cc0001007387 */ /* 0x000fe80000100800 */
[----:B------:R2:W-:Y:S04]  /*326c0*/  LDGSTS.E [R190+0x7a00], desc[UR20][R126.64], P1 ;  /* 0x07a000007ebe7fae */ /* 0x0005e800089a1014 */
[----:B------:R3:W-:Y:S04]  /*326d0*/  STL [R1+0x5c8], R2 ;  /* 0x0005c80201007387 */ /* 0x0007e80000100800 */
[----:B-1----:R-:W4:Y:S01]  /*326e0*/  LDL.LU R5, [R1+0x10] ;  /* 0x0000100001057983 */ /* 0x002f220000300800 */
[----:B--2---:R-:W-:-:S03]  /*326f0*/  IMAD.MOV.U32 R127, RZ, RZ, R2 ;  /* 0x000000ffff7f7224 */ /* 0x004fc600078e0002 */
[----:B---3--:R-:W2:Y:S04]  /*32700*/  LDL.LU R2, [R1+0x14] ;  /* 0x0000140001027983 */ /* 0x008ea80000300800 */
[----:B------:R-:W3:Y:S04]  /*32710*/  LDL.LU R38, [R1+0x50] ;  /* 0x0000500001267983 */ /* 0x000ee80000300800 */
[----:B------:R-:W3:Y:S01]  /*32720*/  LDL.LU R8, [R1+0x54] ;  /* 0x0000540001087983 */ /* 0x000ee20000300800 */
[----:B------:R-:W-:Y:S01]  /*32730*/  IADD3 R129, P3, PT, R129, UR12, RZ ;  /* 0x0000000c81817c10 */ /* 0x000fe2000ff7e0ff */
[----:B------:R-:W-:Y:S01]  /*32740*/  IMAD.MOV.U32 R126, RZ, RZ, R0 ;  /* 0x000000ffff7e7224 */ /* 0x000fe200078e0000 */
[----:B------:R-:W-:Y:S01]  /*32750*/  LOP3.LUT R0, R4, 0x50, RZ, 0x3c, !PT ;  /* 0x0000005004007812 */ /* 0x000fe200078e3cff */
[----:B------:R-:W3:Y:S01]  /*32760*/  LDL.LU R3, [R1+0x90] ;  /* 0x0000900001037983 */ /* 0x000ee20000300800 */
[----:B------:R-:W-:-:S02]  /*32770*/  IADD3.X R128, PT, PT, R128, UR13, RZ, P3, !PT ;  /* 0x0000000d80807c10 */ /* 0x000fc40009ffe4ff */
[----:B------:R-:W-:Y:S01]  /*32780*/  IADD3 R145, P4, PT, R145, UR12, RZ ;  /* 0x0000000c91917c10 */ /* 0x000fe2000ff9e0ff */
[----:B------:R1:W-:Y:S01]  /*32790*/  LDGSTS.E [R190+0x7e00], desc[UR20][R126.64], P1 ;  /* 0x07e000007ebe7fae */ /* 0x0003e200089a1014 */
[----:B------:R-:W-:Y:S02]  /*327a0*/  IADD3 R161, P3, PT, R161, UR12, RZ ;  /* 0x0000000ca1a17c10 */ /* 0x000fe4000ff7e0ff */
[----:B------:R-:W-:Y:S02]  /*327b0*/  IADD3.X R144, PT, PT, R144, UR13, RZ, P4, !PT ;  /* 0x0000000d90907c10 */ /* 0x000fe4000a7fe4ff */
[----:B------:R-:W-:Y:S01]  /*327c0*/  IADD3.X R160, PT, PT, R160, UR13, RZ, P3, !PT ;  /* 0x0000000da0a07c10 */ /* 0x000fe20009ffe4ff */
[----:B-1----:R-:W-:Y:S02]  /*327d0*/  VIADD R190, R0, UR5 ;  /* 0x0000000500be7c36 */ /* 0x002fe40008000000 */
[----:B------:R-:W-:Y:S02]  /*327e0*/  IMAD.MOV.U32 R126, RZ, RZ, R129 ;  /* 0x000000ffff7e7224 */ /* 0x000fe400078e0081 */
[----:B------:R-:W-:Y:S01]  /*327f0*/  IMAD.MOV.U32 R127, RZ, RZ, R128 ;  /* 0x000000ffff7f7224 */ /* 0x000fe200078e0080 */
[----:B------:R-:W-:Y:S01]  /*32800*/  IADD3 R177, P4, PT, R177, UR12, RZ ;  /* 0x0000000cb1b17c10 */ /* 0x000fe2000ff9e0ff */
[----:B------:R-:W3:Y:S04]  /*32810*/  LDL.LU R0, [R1+0x94] ;  /* 0x0000940001007983 */ /* 0x000ee80000300800 */
[----:B------:R1:W-:Y:S01]  /*32820*/  LDGSTS.E [R190+0x280], desc[UR20][R126.64], P1 ;  /* 0x002800007ebe7fae */ /* 0x0003e200089a1014 */
[----:B------:R-:W-:-:S02]  /*32830*/  IADD3.X R176, PT, PT, R176, UR13, RZ, P4, !PT ;  /* 0x0000000db0b07c10 */ /* 0x000fc4000a7fe4ff */
[----:B------:R-:W-:Y:S01]  /*32840*/  IADD3 R194, P3, PT, R194, UR12, RZ ;  /* 0x0000000cc2c27c10 */ /* 0x000fe2000ff7e0ff */
[----:B------:R-:W3:Y:S01]  /*32850*/  LDL.LU R7, [R1+0xd0] ;  /* 0x0000d00001077983 */ /* 0x000ee20000300800 */
[----:B-1----:R-:W-:Y:S02]  /*32860*/  IMAD.MOV.U32 R126, RZ, RZ, R145 ;  /* 0x000000ffff7e7224 */ /* 0x002fe400078e0091 */
[----:B------:R-:W-:Y:S01]  /*32870*/  IMAD.MOV.U32 R127, RZ, RZ, R144 ;  /* 0x000000ffff7f7224 */ /* 0x000fe200078e0090 */
[----:B------:R-:W-:Y:S01]  /*32880*/  IADD3.X R193, PT, PT, R193, UR13, RZ, P3, !PT ;  /* 0x0000000dc1c17c10 */ /* 0x000fe20009ffe4ff */
[----:B------:R-:W3:Y:S04]  /*32890*/  LDL.LU R6, [R1+0xd4] ;  /* 0x0000d40001067983 */ /* 0x000ee80000300800 */
[----:B------:R1:W-:Y:S01]  /*328a0*/  LDGSTS.E [R190+0x680], desc[UR20][R126.64], P1 ;  /* 0x006800007ebe7fae */ /* 0x0003e200089a1014 */
[----:B------:R-:W-:Y:S01]  /*328b0*/  IADD3 R210, P4, PT, R210, UR12, RZ ;  /* 0x0000000cd2d27c10 */ /* 0x000fe2000ff9e0ff */
        /* <DEDUP_REMOVED lines=25> */
[----:B---3--:R-:W-:Y:S01]  /*32a50*/  IADD3 R8, P4, PT, R8, UR12, RZ ;  /* 0x0000000c08087c10 */ /* 0x008fe2000ff9e0ff */
        /* <DEDUP_REMOVED lines=11> */
[----:B---3--:R-:W3:Y:S01]  /*32b10*/  LDL.LU R8, [R1+0x110] ;  /* 0x0001100001087983 */ /* 0x008ee20000300800 */
[----:B------:R-:W-:-:S03]  /*32b20*/  IMAD.MOV.U32 R127, RZ, RZ, R38 ;  /* 0x000000ffff7f7224 */ /* 0x000fc600078e0026 */
[----:B------:R-:W4:Y:S01]  /*32b30*/  LDL.LU R38, [R1+0x150] ;  /* 0x0001500001267983 */ /* 0x000f220000300800 */
[----:B------:R-:W-:-:S03]  /*32b40*/  IADD3 R0, P3, PT, R0, UR12, RZ ;  /* 0x0000000c00007c10 */ /* 0x000fc6000ff7e0ff */
[----:B------:R1:W-:Y:S01]  /*32b50*/  LDGSTS.E [R190+0x2680], desc[UR20][R126.64], P1 ;  /* 0x026800007ebe7fae */ /* 0x0003e200089a1014 */
[----:B------:R-:W-:Y:S02]  /*32b60*/  IADD3.X R3, PT, PT, R3, UR13, RZ, P3, !PT ;  /* 0x0000000d03037c10 */ /* 0x000fe40009ffe4ff */
[----:B------:R-:W-:Y:S01]  /*32b70*/  IADD3 R6, P4, PT, R6, UR12, RZ ;  /* 0x0000000c06067c10 */ /* 0x000fe2000ff9e0ff */
[----:B------:R1:W-:Y:S03]  /*32b80*/  STL [R1+0x94], R0 ;  /* 0x0000940001007387 */ /* 0x0003e60000100800 */
[----:B------:R-:W-:Y:S01]  /*32b90*/  IADD3.X R7, PT, PT, R7, UR13, RZ, P4, !PT ;  /* 0x0000000d07077c10 */ /* 0x000fe2000a7fe4ff */
        /* <DEDUP_REMOVED lines=353> */
[----:B------:R1:W-:Y:S01]  /*341b0*/  STL [R1+0x35c], R229 ;  /* 0x00035ce501007387 */ /* 0x0003e20000100800 */
[----:B------:R-:W-:-:S03]  /*341c0*/  IMAD.MOV.U32 R126, RZ, RZ, R2 ;  /* 0x000000ffff7e7224 */ /* 0x000fc600078e0002 */
[----:B--2---:R-:W2:Y:S04]  /*341d0*/  LDL.LU R5, [R1+0x418] ;  /* 0x0004180001057983 */ /* 0x004ea80000300800 */
[----:B------:R3:W-:Y:S04]  /*341e0*/  STL [R1+0x358], R245 ;  /* 0x000358f501007387 */ /* 0x0007e80000100800 */
[----:B------:R-:W4:Y:S01]  /*341f0*/  LDL.LU R2, [R1+0x458] ;  /* 0x0004580001027983 */ /* 0x000f220000300800 */
[----:B------:R-:W-:-:S03]  /*34200*/  IADD3 R8, P3, PT, R8, UR12, RZ ;  /* 0x0000000c08087c10 */ /* 0x000fc6000ff7e0ff */
[----:B------:R1:W-:Y:S01]  /*34210*/  LDGSTS.E [R190+0x5300], desc[UR20][R126.64], P1 ;  /* 0x053000007ebe7fae */ /* 0x0003e200089a1014 */
[----:B------:R-:W-:Y:S02]  /*34220*/  IADD3 R6, P4, PT, R6, UR12, RZ ;  /* 0x0000000c06067c10 */ /* 0x000fe4000ff9e0ff */
[----:B------:R-:W-:Y:S01]  /*34230*/  IADD3.X R38, PT, PT, R38, UR13, RZ, P3, !PT ;  /* 0x0000000d26267c10 */ /* 0x000fe20009ffe4ff */
[----:B-1----:R-:W-:Y:S02]  /*34240*/  IMAD.MOV.U32 R126, RZ, RZ, R229 ;  /* 0x000000ffff7e7224 */ /* 0x002fe400078e00e5 */
[----:B------:R-:W-:-:S05]  /*34250*/  IMAD.MOV.U32 R127, RZ, RZ, R245 ;  /* 0x000000ffff7f7224 */ /* 0x000fca00078e00f5 */
[----:B------:R1:W-:Y:S01]  /*34260*/  LDGSTS.E [R190+0x5700], desc[UR20][R126.64], P1 ;  /* 0x057000007ebe7fae */ /* 0x0003e200089a1014 */
[----:B------:R-:W-:-:S03]  /*34270*/  IADD3.X R7, PT, PT, R7, UR13, RZ, P4, !PT ;  /* 0x0000000d07077c10 */ /* 0x000fc6000a7fe4ff */
[----:B------:R2:W-:Y:S01]  /*34280*/  STL [R1+0x39c], R8 ;  /* 0x00039c0801007387 */ /* 0x0005e20000100800 */
[----:B-1----:R-:W-:Y:S02]  /*34290*/  IMAD.MOV.U32 R126, RZ, RZ, R8 ;  /* 0x000000ffff7e7224 */ /* 0x002fe400078e0008 */
[----:B------:R-:W-:Y:S01]  /*342a0*/  IMAD.MOV.U32 R127, RZ, RZ, R38 ;  /* 0x000000ffff7f7224 */ /* 0x000fe200078e0026 */
[----:B------:R-:W-:Y:S01]  /*342b0*/  IADD3 R3, P3, PT, R3, UR12, RZ ;  /* 0x0000000c03037c10 */ /* 0x000fe2000ff7e0ff */
[----:B------:R-:W-:Y:S01]  /*342c0*/  STL [R1+0x398], R38 ;  /* 0x0003982601007387 */ /* 0x000fe20000100800 */
[----:B------:R-:W-:-:S03]  /*342d0*/  IADD3 R0, P4, PT, R0, UR12, RZ ;  /* 0x0000000c00007c10 */ /* 0x000fc6000ff9e0ff */
[----:B------:R1:W-:Y:S04]  /*342e0*/  LDGSTS.E [R190+0x5b00], desc[UR20][R126.64], P1 ;  /* 0x05b000007ebe7fae */ /* 0x0003e800089a1014 */
[----:B------:R2:W-:Y:S04]  /*342f0*/  STL [R1+0x3dc], R6 ;  /* 0x0003dc0601007387 */ /* 0x0005e80000100800 */
[----:B------:R2:W-:Y:S01]  /*34300*/  STL [R1+0x3d8], R7 ;  /* 0x0003d80701007387 */ /* 0x0005e20000100800 */
[----:B-1----:R-:W-:-:S03]  /*34310*/  IMAD.MOV.U32 R126, RZ, RZ, R6 ;  /* 0x000000ffff7e7224 */ /* 0x002fc600078e0006 */
[----:B------:R-:W4:Y:S01]  /*34320*/  LDL.LU R229, [R1+0x4d8] ;  /* 0x0004d80001e57983 */ /* 0x000f220000300800 */
[----:B------:R-:W-:-:S03]  /*34330*/  IMAD.MOV.U32 R127, RZ, RZ, R7 ;  /* 0x000000ffff7f7224 */ /* 0x000fc600078e0007 */
[----:B---3--:R-:W3:Y:S04]  /*34340*/  LDL.LU R245, [R1+0x4dc] ;  /* 0x0004dc0001f57983 */ /* 0x008ee80000300800 */
[----:B------:R1:W-:Y:S04]  /*34350*/  LDGSTS.E [R190+0x5f00], desc[UR20][R126.64], P1 ;  /* 0x05f000007ebe7fae */ /* 0x0003e800089a1014 */
[----:B------:R-:W-:Y:S01]  /*34360*/  STL [R1+0x41c], R3 ;  /* 0x00041c0301007387 */ /* 0x000fe20000100800 */
[----:B-1----:R-:W-:Y:S01]  /*34370*/  IMAD.MOV.U32 R126, RZ, RZ, R3 ;  /* 0x000000ffff7e7224 */ /* 0x002fe200078e0003 */
[----:B--2---:R-:W-:-:S05]  /*34380*/  IADD3.X R5, PT, PT, R5, UR13, RZ, P3, !PT ;  /* 0x0000000d05057c10 */ /* 0x004fca0009ffe4ff */
[----:B------:R-:W-:Y:S01]  /*34390*/  IMAD.MOV.U32 R127, RZ, RZ, R5 ;  /* 0x000000ffff7f7224 */ /* 0x000fe200078e0005 */
[----:B------:R1:W-:Y:S01]  /*343a0*/  STL [R1+0x418], R5 ;  /* 0x0004180501007387 */ /* 0x0003e20000100800 */
[----:B----4-:R-:W-:-:S03]  /*343b0*/  IADD3.X R2, PT, PT, R2, UR13, RZ, P4, !PT ;  /* 0x0000000d02027c10 */ /* 0x010fc6000a7fe4ff */
        /* <DEDUP_REMOVED lines=11> */
[----:B----4-:R-:W4:Y:S04]  /*34470*/  LDL.LU R2, [R1+0x5d8] ;  /* 0x0005d80001027983 */ /* 0x010f280000300800 */
[----:B------:R-:W4:Y:S04]  /*34480*/  LDL.LU R0, [R1+0x5dc] ;  /* 0x0005dc0001007983 */ /* 0x000f280000300800 */
[----:B------:R1:W-:Y:S04]  /*34490*/  LDGSTS.E [R190+0x6700], desc[UR20][R126.64], P1 ;  /* 0x067000007ebe7fae */ /* 0x0003e800089a1014 */
[----:B------:R-:W4:Y:S04]  /*344a0*/  LDL.LU R126, [R1+0x498] ;  /* 0x00049800017e7983 */ /* 0x000f280000300800 */
[----:B------:R-:W1:Y:S01]  /*344b0*/  LDL.LU R127, [R1+0x49c] ;  /* 0x00049c00017f7983 */ /* 0x000e620000300800 */
[----:B---3--:R-:W-:-:S04]  /*344c0*/  IADD3 R245, P4, PT, R245, UR12, RZ ;  /* 0x0000000cf5f57c10 */ /* 0x008fc8000ff9e0ff */
[----:B------:R-:W-:Y:S02]  /*344d0*/  IADD3.X R229, PT, PT, R229, UR13, RZ, P4, !PT ;  /* 0x0000000de5e57c10 */ /* 0x000fe4000a7fe4ff */
[----:B--2---:R-:W-:-:S04]  /*344e0*/  IADD3 R6, P4, PT, R6, UR12, RZ ;  /* 0x0000000c06067c10 */ /* 0x004fc8000ff9e0ff */
[----:B------:R-:W-:Y:S02]  /*344f0*/  IADD3.X R7, PT, PT, R7, UR13, RZ, P4, !PT ;  /* 0x0000000d07077c10 */ /* 0x000fe4000a7fe4ff */
[----:B-1----:R-:W-:-:S04]  /*34500*/  IADD3 R127, P3, PT, R127, UR12, RZ ;  /* 0x0000000c7f7f7c10 */ /* 0x002fc8000ff7e0ff */
[----:B----4-:R-:W-:Y:S01]  /*34510*/  IADD3.X R126, PT, PT, R126, UR13, RZ, P3, !PT ;  /* 0x0000000d7e7e7c10 */ /* 0x010fe20009ffe4ff */
        /* <DEDUP_REMOVED lines=17> */
[----:B------:R1:W-:Y:S04]  /*34630*/  STL [R1+0x4d8], R229 ;  /* 0x0004d8e501007387 */ /* 0x0003e80000100800 */
[----:B------:R2:W-:Y:S01]  /*34640*/  LDGSTS.E [R190+0x7300], desc[UR20][R126.64], P1 ;  /* 0x073000007ebe7fae */ /* 0x0005e200089a1014 */
[----:B------:R-:W-:-:S03]  /*34650*/  IADD3.X R2, PT, PT, R2, UR13, RZ, P4, !PT ;  /* 0x0000000d02027c10 */ /* 0x000fc6000a7fe4ff */
[----:B-1----:R-:W3:Y:S04]  /*34660*/  LDL.LU R229, [R1+0xcbc] ;  /* 0x000cbc0001e57983 */ /* 0x002ee80000300800 */
[----:B------:R-:W4:Y:S01]  /*34670*/  LDL.LU R245, [R1+0xcb8] ;  /* 0x000cb80001f57983 */ /* 0x000f220000300800 */
[----:B--2---:R-:W-:Y:S02]  /*34680*/  IMAD.MOV.U32 R126, RZ, RZ, R6 ;  /* 0x000000ffff7e7224 */ /* 0x004fe400078e0006 */
        /* <DEDUP_REMOVED lines=8> */
[----:B------:R-:W-:Y:S04]  /*34710*/  STL [R1+0x59c], R3 ;  /* 0x00059c0301007387 */ /* 0x000fe80000100800 */
[----:B------:R-:W-:Y:S04]  /*34720*/  STL [R1+0x598], R5 ;  /* 0x0005980501007387 */ /* 0x000fe80000100800 */
[----:B------:R1:W-:Y:S04]  /*34730*/  LDGSTS.E [R190+0x7b00], desc[UR20][R126.64], P1 ;  /* 0x07b000007ebe7fae */ /* 0x0003e800089a1014 */
[----:B------:R2:W-:Y:S01]  /*34740*/  STL [R1+0x5dc], R0 ;  /* 0x0005dc0001007387 */ /* 0x0005e20000100800 */
[----:B-1----:R-:W-:-:S02]  /*34750*/  IMAD.MOV.U32 R126, RZ, RZ, R0 ;  /* 0x000000ffff7e7224 */ /* 0x002fc400078e0000 */
[----:B------:R-:W-:Y:S01]  /*34760*/  IMAD.MOV.U32 R127, RZ, RZ, R2 ;  /* 0x000000ffff7f7224 */ /* 0x000fe200078e0002 */
[----:B--2---:R-:W-:Y:S01]  /*34770*/  LOP3.LUT R0, R4, 0x70, RZ, 0x3c, !PT ;  /* 0x0000007004007812 */ /* 0x004fe200078e3cff */
[----:B------:R1:W-:Y:S04]  /*34780*/  STL [R1+0x5d8], R2 ;  /* 0x0005d80201007387 */ /* 0x0003e80000100800 */
[----:B------:R2:W-:Y:S04]  /*34790*/  LDGSTS.E [R190+0x7f00], desc[UR20][R126.64], P1 ;  /* 0x07f000007ebe7fae */ /* 0x0005e800089a1014 */
[----:B-1----:R-:W4:Y:S01]  /*347a0*/  LDL.LU R2, [R1+0x20] ;  /* 0x0000200001027983 */ /* 0x002f220000300800 */
[----:B--2---:R-:W-:-:S03]  /*347b0*/  VIADD R190, R0, UR5 ;  /* 0x0000000500be7c36 */ /* 0x004fc60008000000 */
[----:B------:R-:W2:Y:S04]  /*347c0*/  LDL.LU R0, [R1+0x24] ;  /* 0x0000240001007983 */ /* 0x000ea80000300800 */
[----:B------:R-:W2:Y:S04]  /*347d0*/  LDL.LU R7, [R1+0x60] ;  /* 0x0000600001077983 */ /* 0x000ea80000300800 */
[----:B------:R-:W2:Y:S01]  /*347e0*/  LDL.LU R6, [R1+0x64] ;  /* 0x0000640001067983 */ /* 0x000ea20000300800 */
[----:B------:R-:W-:Y:S02]  /*347f0*/  IADD3 R133, P3, PT, R133, UR12, RZ ;  /* 0x0000000c85857c10 */ /* 0x000fe4000ff7e0ff */
[----:B------:R-:W-:Y:S01]  /*34800*/  IADD3 R149, P4, PT, R149, UR12, RZ ;  /* 0x0000000c95957c10 */ /* 0x000fe2000ff9e0ff */
[----:B------:R-:W2:Y:S01]  /*34810*/  LDL.LU R5, [R1+0xa0] ;  /* 0x0000a00001057983 */ /* 0x000ea20000300800 */
[----:B------:R-:W-:Y:S01]  /*34820*/  IADD3.X R132, PT, PT, R132, UR13, RZ, P3, !PT ;  /* 0x0000000d84847c10 */ /* 0x000fe20009ffe4ff */
[----:B------:R-:W-:Y:S01]  /*34830*/  IMAD.MOV.U32 R126, RZ, RZ, R133 ;  /* 0x000000ffff7e7224 */ /* 0x000fe200078e0085 */
[----:B------:R-:W-:Y:S01]  /*34840*/  IADD3.X R148, PT, PT, R148, UR13, RZ, P4, !PT ;  /* 0x0000000d94947c10 */ /* 0x000fe2000a7fe4ff */
[----:B------:R-:W2:Y:S02]  /*34850*/  LDL.LU R3, [R1+0xa4] ;  /* 0x0000a40001037983 */ /* 0x000ea40000300800 */
[----:B------:R-:W-:Y:S01]  /*34860*/  IMAD.MOV.U32 R127, RZ, RZ, R132 ;  /* 0x000000ffff7f7224 */ /* 0x000fe200078e0084 */
[----:B------:R-:W-:Y:S01]  /*34870*/  IADD3 R165, P3, PT, R165, UR12, RZ ;  /* 0x0000000ca5a57c10 */ /* 0x000fe2000ff7e0ff */
[----:B------:R-:W2:Y:S04]  /*34880*/  LDL.LU R38, [R1+0xe0] ;  /* 0x0000e00001267983 */ /* 0x000ea80000300800 */
[----:B------:R1:W-:Y:S01]  /*34890*/  LDGSTS.E [R190+0x380], desc[UR20][R126.64], P1 ;  /* 0x003800007ebe7fae */ /* 0x0003e200089a1014 */
[----:B------:R-:W-:-:S02]  /*348a0*/  IADD3.X R164, PT, PT, R164, UR13, RZ, P3, !PT ;  /* 0x0000000da4a47c10 */ /* 0x000fc40009ffe4ff */
        /* <DEDUP_REMOVED lines=17> */
[----:B------:R-:W-:Y:S01]  /*349c0*/  IADD3 R246, P4, PT, R246, UR12, RZ ;  /* 0x0000000cf6f67c10 */ /* 0x000fe2000ff9e0ff */
[----:B-1----:R-:W-:Y:S02]  /*349d0*/  IMAD.MOV.U32 R126, RZ, RZ, R198 ;  /* 0x000000ffff7e7224 */ /* 0x002fe400078e00c6 */
[----:B------:R-:W-:-:S05]  /*349e0*/  IMAD.MOV.U32 R127, RZ, RZ, R197 ;  /* 0x000000ffff7f7224 */ /* 0x000fca00078e00c5 */
[----:B------:R1:W-:Y:S02]  /*349f0*/  LDGSTS.E [R190+0x1380], desc[UR20][R126.64], P1 ;  /* 0x013800007ebe7fae */ /* 0x0003e400089a1014 */
[----:B-1----:R-:W-:Y:S02]  /*34a00*/  IMAD.MOV.U32 R126, RZ, RZ, R214 ;  /* 0x000000ffff7e7224 */ /* 0x002fe400078e00d6 */
[----:B------:R-:W-:-:S05]  /*34a10*/  IMAD.MOV.U32 R127, RZ, RZ, R213 ;  /* 0x000000ffff7f7224 */ /* 0x000fca00078e00d5 */
[----:B------:R1:W-:Y:S02]  /*34a20*/  LDGSTS.E [R190+0x1780], desc[UR20][R126.64], P1 ;  /* 0x017800007ebe7fae */ /* 0x0003e400089a1014 */
[----:B-1----:R-:W-:Y:S01]  /*34a30*/  IMAD.MOV.U32 R126, RZ, RZ, R230 ;  /* 0x000000ffff7e7224 */ /* 0x002fe200078e00e6 */
[----:B---3--:R-:W-:Y:S02]  /*34a40*/  IADD3.X R229, PT, PT, R229, UR13, RZ, P3, !PT ;  /* 0x0000000de5e57c10 */ /* 0x008fe40009ffe4ff */
[----:B----4-:R-:W-:-:S03]  /*34a50*/  IADD3.X R245, PT, PT, R245, UR13, RZ, P4, !PT ;  /* 0x0000000df5f57c10 */ /* 0x010fc6000a7fe4ff */
[----:B------:R-:W-:-:S05]  /*34a60*/  IMAD.MOV.U32 R127, RZ, RZ, R229 ;  /* 0x000000ffff7f7224 */ /* 0x000fca00078e00e5 */
[----:B------:R1:W-:Y:S02]  /*34a70*/  LDGSTS.E [R190+0x1b80], desc[UR20][R126.64], P1 ;  /* 0x01b800007ebe7fae */ /* 0x0003e400089a1014 */
[----:B-1----:R-:W-:Y:S02]  /*34a80*/  IMAD.MOV.U32 R126, RZ, RZ, R246 ;  /* 0x000000ffff7e7224 */ /* 0x002fe400078e00f6 */
[----:B------:R-:W-:-:S05]  /*34a90*/  IMAD.MOV.U32 R127, RZ, RZ, R245 ;  /* 0x000000ffff7f7224 */ /* 0x000fca00078e00f5 */
[----:B------:R1:W-:Y:S01]  /*34aa0*/  LDGSTS.E [R190+0x1f80], desc[UR20][R126.64], P1 ;  /* 0x01f800007ebe7fae */ /* 0x0003e200089a1014 */
[----:B--2---:R-:W-:-:S04]  /*34ab0*/  IADD3 R0, P3, PT, R0, UR12, RZ ;  /* 0x0000000c00007c10 */ /* 0x004fc8000ff7e0ff */
[----:B------:R-:W-:Y:S02]  /*34ac0*/  IADD3.X R2, PT, PT, R2, UR13, RZ, P3, !PT ;  /* 0x0000000d02027c10 */ /* 0x000fe40009ffe4ff */
        /* <DEDUP_REMOVED lines=14> */
[----:B----4-:R-:W4:Y:S01]  /*34bb0*/  LDL.LU R7, [R1+0x160] ;  /* 0x0001600001077983 */ /* 0x010f220000300800 */
        /* <DEDUP_REMOVED lines=77> */
[----:B-1----:R-:W-:Y:S02]  /*35090*/  IMAD.MOV.U32 R126, RZ, RZ, R3 ;  /* 0x000000ffff7e7224 */ /* 0x002fe400078e0003 */
[----:B------:R-:W-:Y:S01]  /*350a0*/  IMAD.MOV.U32 R127, RZ, RZ, R5 ;  /* 0x000000ffff7f7224 */ /* 0x000fe200078e0005 */
[----:B------:R-:W-:Y:S04]  /*350b0*/  STL [R1+0x2a4], R3 ;  /* 0x0002a40301007387 */ /* 0x000fe80000100800 */
[----:B------:R1:W-:Y:S04]  /*350c0*/  LDGSTS.E [R190+0x4b80], desc[UR20][R126.64], P1 ;  /* 0x04b800007ebe7fae */ /* 0x0003e800089a1014 */
[----:B------:R1:W-:Y:S04]  /*350d0*/  STL [R1+0x2a0], R5 ;  /* 0x0002a00501007387 */ /* 0x0003e80000100800 */
[----:B------:R-:W-:Y:S01]  /*350e0*/  STL [R1+0x2e4], R8 ;  /* 0x0002e40801007387 */ /* 0x000fe20000100800 */
[----:B-1----:R-:W-:-:S02]  /*350f0*/  IMAD.MOV.U32 R126, RZ, RZ, R8 ;  /* 0x000000ffff7e7224 */ /* 0x002fc400078e0008 */
[----:B------:R-:W-:Y:S01]  /*35100*/  IMAD.MOV.U32 R127, RZ, RZ, R38 ;  /* 0x000000ffff7f7224 */ /* 0x000fe200078e0026 */
[----:B------:R-:W4:Y:S04]  /*35110*/  LDL.LU R5, [R1+0x3a4] ;  /* 0x0003a40001057983 */ /* 0x000f280000300800 */
[----:B------:R1:W-:Y:S04]  /*35120*/  LDGSTS.E [R190+0x4f80], desc[UR20][R126.64], P1 ;  /* 0x04f800007ebe7fae */ /* 0x0003e800089a1014 */
[----:B------:R1:W-:Y:S04]  /*35130*/  STL [R1+0x2e0], R38 ;  /* 0x0002e02601007387 */ /* 0x0003e80000100800 */
[----:B------:R-:W4:Y:S04]  /*35140*/  LDL.LU R3, [R1+0x3e4] ;  /* 0x0003e40001037983 */ /* 0x000f280000300800 */
[----:B-1----:R-:W5:Y:S04]  /*35150*/  LDL.LU R38, [R1+0xcb4] ;  /* 0x000cb40001267983 */ /* 0x002f680000300800 */
[----:B------:R-:W4:Y:S01]  /*35160*/  LDL.LU R8, [R1+0x3e0] ;  /* 0x0003e00001087983 */ /* 0x000f220000300800 */
[----:B--2---:R-:W-:-:S05]  /*35170*/  IADD3 R0, P3, PT, R0, UR12, RZ ;  /* 0x0000000c00007c10 */ /* 0x004fca000ff7e0ff */
[----:B------:R-:W-:Y:S01]  /*35180*/  IMAD.MOV.U32 R126, RZ, RZ, R0 ;  /* 0x000000ffff7e7224 */ /* 0x000fe200078e0000 */
[----:B------:R-:W-:Y:S01]  /*35190*/  IADD3 R2, P4, PT, R2, UR12, RZ ;  /* 0x0000000c02027c10 */ /* 0x000fe2000ff9e0ff */
[----:B------:R-:W-:Y:S01]  /*351a0*/  STL [R1+0x324], R0 ;  /* 0x0003240001007387 */ /* 0x000fe20000100800 */
[----:B---3--:R-:W-:Y:S02]  /*351b0*/  IADD3.X R6, PT, PT, R6, UR13, RZ, P3, !PT ;  /* 0x0000000d06067c10 */ /* 0x008fe40009ffe4ff */
[----:B----4-:R-:W-:-:S03]  /*351c0*/  IADD3.X R7, PT, PT, R7, UR13, RZ, P4, !PT ;  /* 0x0000000d07077c10 */ /* 0x010fc6000a7fe4ff */
[----:B------:R-:W-:Y:S01]  /*351d0*/  IMAD.MOV.U32 R127, RZ, RZ, R6 ;  /* 0x000000ffff7f7224 */ /* 0x000fe200078e0006 */
[----:B------:R1:W-:Y:S04]  /*351e0*/  STL [R1+0x320], R6 ;  /* 0x0003200601007387 */ /* 0x0003e80000100800 */
[----:B------:R2:W-:Y:S04]  /*351f0*/  LDGSTS.E [R190+0x5380], desc[UR20][R126.64], P1 ;  /* 0x053800007ebe7fae */ /* 0x0005e800089a1014 */
[----:B------:R-:W-:Y:S04]  /*35200*/  STL [R1+0x364], R2 ;  /* 0x0003640201007387 */ /* 0x000fe80000100800 */
[----:B-1----:R-:W3:Y:S01]  /*35210*/  LDL.LU R6, [R1+0x424] ;  /* 0x0004240001067983 */ /* 0x002ee20000300800 */
[----:B--2---:R-:W-:-:S02]  /*35220*/  IMAD.MOV.U32 R126, RZ, RZ, R2 ;  /* 0x000000ffff7e7224 */ /* 0x004fc400078e0002 */
[----:B------:R-:W-:Y:S01]  /*35230*/  IMAD.MOV.U32 R127, RZ, RZ, R7 ;  /* 0x000000ffff7f7224 */ /* 0x000fe200078e0007 */
[----:B------:R1:W-:Y:S04]  /*35240*/  STL [R1+0x360], R7 ;  /* 0x0003600701007387 */ /* 0x0003e80000100800 */
[----:B------:R-:W2:Y:S04]  /*35250*/  LDL.LU R0, [R1+0x464] ;  /* 0x0004640001007983 */ /* 0x000ea80000300800 */
[----:B------:R4:W-:Y:S04]  /*35260*/  LDGSTS.E [R190+0x5780], desc[UR20][R126.64], P1 ;  /* 0x057800007ebe7fae */ /* 0x0009e800089a1014 */
[----:B-1----:R-:W5:Y:S04]  /*35270*/  LDL.LU R7, [R1+0xcb0] ;  /* 0x000cb00001077983 */ /* 0x002f680000300800 */
[----:B------:R-:W2:Y:S04]  /*35280*/  LDL.LU R2, [R1+0x460] ;  /* 0x0004600001027983 */ /* 0x000ea80000300800 */
[----:B------:R-:W2:Y:S01]  /*35290*/  LDL.LU R127, [R1+0x3a0] ;  /* 0x0003a000017f7983 */ /* 0x000ea20000300800 */
[----:B------:R-:W-:-:S05]  /*352a0*/  IADD3 R5, P3, PT, R5, UR12, RZ ;  /* 0x0000000c05057c10 */ /* 0x000fca000ff7e0ff */
[----:B----4-:R-:W-:Y:S01]  /*352b0*/  IMAD.MOV.U32 R126, RZ, RZ, R5 ;  /* 0x000000ffff7e7224 */ /* 0x010fe200078e0005 */
[----:B------:R-:W-:Y:S01]  /*352c0*/  IADD3 R3, P4, PT, R3, UR12, RZ ;  /* 0x0000000c03037c10 */ /* 0x000fe2000ff9e0ff */
[----:B------:R1:W-:Y:S03]  /*352d0*/  STL [R1+0x3a4], R5 ;  /* 0x0003a40501007387 */ /* 0x0003e60000100800 */
[----:B------:R-:W-:Y:S02]  /*352e0*/  IADD3.X R8, PT, PT, R8, UR13, RZ, P4, !PT ;  /* 0x0000000d08087c10 */ /* 0x000fe4000a7fe4ff */
[----:B--2---:R-:W-:-:S05]  /*352f0*/  IADD3.X R127, PT, PT, R127, UR13, RZ, P3, !PT ;  /* 0x0000000d7f7f7c10 */ /* 0x004fca0009ffe4ff */
[----:B------:R2:W-:Y:S04]  /*35300*/  STL [R1+0x3a0], R127 ;  /* 0x0003a07f01007387 */ /* 0x0005e80000100800 */
[----:B------:R4:W-:Y:S04]  /*35310*/  LDGSTS.E [R190+0x5b80], desc[UR20][R126.64], P1 ;  /* 0x05b800007ebe7fae */ /* 0x0009e800089a1014 */
[----:B------:R-:W-:Y:S04]  /*35320*/  STL [R1+0x3e4], R3 ;  /* 0x0003e40301007387 */ /* 0x000fe80000100800 */
[----:B-1----:R-:W3:Y:S01]  /*35330*/  LDL.LU R5, [R1+0x4e4] ;  /* 0x0004e40001057983 */ /* 0x002ee20000300800 */
[----:B----4-:R-:W-:-:S02]  /*35340*/  IMAD.MOV.U32 R126, RZ, RZ, R3 ;  /* 0x000000ffff7e7224 */ /* 0x010fc400078e0003 */
[----:B--2---:R-:W-:Y:S01]  /*35350*/  IMAD.MOV.U32 R127, RZ, RZ, R8 ;  /* 0x000000ffff7f7224 */ /* 0x004fe200078e0008 */
[----:B------:R1:W-:Y:S04]  /*35360*/  STL [R1+0x3e0], R8 ;  /* 0x0003e00801007387 */ /* 0x0003e80000100800 */
[----:B------:R2:W-:Y:S04]  /*35370*/  LDGSTS.E [R190+0x5f80], desc[UR20][R126.64], P1 ;  /* 0x05f800007ebe7fae */ /* 0x0005e800089a1014 */
[----:B-1----:R-:W4:Y:S04]  /*35380*/  LDL.LU R8, [R1+0x4e0] ;  /* 0x0004e00001087983 */ /* 0x002f280000300800 */
[----:B------:R-:W4:Y:S04]  /*35390*/  LDL.LU R3, [R1+0x564] ;  /* 0x0005640001037983 */ /* 0x000f280000300800 */
[----:B------:R-:W4:Y:S01]  /*353a0*/  LDL.LU R127, [R1+0x420] ;  /* 0x00042000017f7983 */ /* 0x000f220000300800 */
[----:B---3--:R-:W-:-:S02]  /*353b0*/  IADD3 R6, P3, PT, R6, UR12, RZ ;  /* 0x0000000c06067c10 */ /* 0x008fc4000ff7e0ff */
[----:B------:R-:W-:-:S03]  /*353c0*/  IADD3 R0, P4, PT, R0, UR12, RZ ;  /* 0x0000000c00007c10 */ /* 0x000fc6000ff9e0ff */
[----:B--2---:R-:W-:Y:S01]  /*353d0*/  IMAD.MOV.U32 R126, RZ, RZ, R6 ;  /* 0x000000ffff7e7224 */ /* 0x004fe200078e0006 */
[----:B------:R-:W-:Y:S01]  /*353e0*/  IADD3.X R2, PT, PT, R2, UR13, RZ, P4, !PT ;  /* 0x0000000d02027c10 */ /* 0x000fe2000a7fe4ff */
[----:B------:R1:W-:Y:S01]  /*353f0*/  STL [R1+0x424], R6 ;  /* 0x0004240601007387 */ /* 0x0003e20000100800 */
[----:B----4-:R-:W-:-:S05]  /*35400*/  IADD3.X R127, PT, PT, R127, UR13, RZ, P3, !PT ;  /* 0x0000000d7f7f7c10 */ /* 0x010fca0009ffe4ff */
[----:B------:R2:W-:Y:S04]  /*35410*/  STL [R1+0x420], R127 ;  /* 0x0004207f01007387 */ /* 0x0005e80000100800 */
[----:B------:R3:W-:Y:S04]  /*35420*/  LDGSTS.E [R190+0x6380], desc[UR20][R126.64], P1 ;  /* 0x063800007ebe7fae */ /* 0x0007e800089a1014 */
[----:B------:R4:W-:Y:S04]  /*35430*/  STL [R1+0x464], R0 ;  /* 0x0004640001007387 */ /* 0x0009e80000100800 */
[----:B-1----:R-:W4:Y:S01]  /*35440*/  LDL.LU R6, [R1+0x560] ;  /* 0x0005600001067983 */ /* 0x002f220000300800 */
[----:B---3--:R-:W-:-:S02]  /*35450*/  IMAD.MOV.U32 R126, RZ, RZ, R0 ;  /* 0x000000ffff7e7224 */ /* 0x008fc400078e0000 */
[----:B--2---:R-:W-:Y:S01]  /*35460*/  IMAD.MOV.U32 R127, RZ, RZ, R2 ;  /* 0x000000ffff7f7224 */ /* 0x004fe200078e0002 */
[----:B------:R1:W-:Y:S04]  /*35470*/  STL [R1+0x460], R2 ;  /* 0x0004600201007387 */ /* 0x0003e80000100800 */
[----:B----4-:R-:W2:Y:S04]  /*35480*/  LDL.LU R0, [R1+0x5e0] ;  /* 0x0005e00001007983 */ /* 0x010ea80000300800 */
[----:B------:R3:W-:Y:S04]  /*35490*/  LDGSTS.E [R190+0x6780], desc[UR20][R126.64], P1 ;  /* 0x067800007ebe7fae */ /* 0x0007e800089a1014 */
[----:B-1----:R-:W4:Y:S04]  /*354a0*/  LDL.LU R2, [R1+0x5e4] ;  /* 0x0005e40001027983 */ /* 0x002f280000300800 */
[----:B------:R-:W2:Y:S04]  /*354b0*/  LDL.LU R126, [R1+0x4a0] ;  /* 0x0004a000017e7983 */ /* 0x000ea80000300800 */
[----:B------:R-:W3:Y:S01]  /*354c0*/  LDL.LU R127, [R1+0x4a4] ;  /* 0x0004a400017f7983 */ /* 0x000ee20000300800 */
[----:B------:R-:W-:-:S04]  /*354d0*/  IADD3 R5, P4, PT, R5, UR12, RZ ;  /* 0x0000000c05057c10 */ /* 0x000fc8000ff9e0ff */
[----:B------:R-:W-:Y:S02]  /*354e0*/  IADD3.X R8, PT, PT, R8, UR13, RZ, P4, !PT ;  /* 0x0000000d08087c10 */ /* 0x000fe4000a7fe4ff */
[----:B---3--:R-:W-:-:S04]  /*354f0*/  IADD3 R127, P3, PT, R127, UR12, RZ ;  /* 0x0000000c7f7f7c10 */ /* 0x008fc8000ff7e0ff */
[----:B--2---:R-:W-:Y:S01]  /*35500*/  IADD3.X R126, PT, PT, R126, UR13, RZ, P3, !PT ;  /* 0x0000000d7e7e7c10 */ /* 0x004fe20009ffe4ff */
[----:B------:R1:W-:Y:S04]  /*35510*/  STL [R1+0x4a4], R127 ;  /* 0x0004a47f01007387 */ /* 0x0003e80000100800 */
[----:B------:R2:W-:Y:S01]  /*35520*/  STL [R1+0x4a0], R126 ;  /* 0x0004a07e01007387 */ /* 0x0005e20000100800 */
[----:B-1----:R-:W-:-:S04]  /*35530*/  LOP3.LUT R127, R127, R126, RZ, 0x3c, !PT ;  /* 0x0000007e7f7f7212 */ /* 0x002fc800078e3cff */
[----:B--2---:R-:W-:-:S04]  /*35540*/  LOP3.LUT R126, R127, R126, RZ, 0x3c, !PT ;  /* 0x0000007e7f7e7212 */ /* 0x004fc800078e3cff */
[----:B------:R-:W-:Y:S01]  /*35550*/  LOP3.LUT R127, R127, R126, RZ, 0x3c, !PT ;  /* 0x0000007e7f7f7212 */ /* 0x000fe200078e3cff */
[----:B------:R-:W-:Y:S04]  /*35560*/  STL [R1+0x4e4], R5 ;  /* 0x0004e40501007387 */ /* 0x000fe80000100800 */
[----:B------:R1:W-:Y:S04]  /*35570*/  LDGSTS.E [R190+0x6b80], desc[UR20][R126.64], P1 ;  /* 0x06b800007ebe7fae */ /* 0x0003e800089a1014 */
[----:B------:R2:W-:Y:S01]  /*35580*/  STL [R1+0x4e0], R8 ;  /* 0x0004e00801007387 */ /* 0x0005e20000100800 */
[----:B-1----:R-:W-:-:S02]  /*35590*/  IMAD.MOV.U32 R126, RZ, RZ, R5 ;  /* 0x000000ffff7e7224 */ /* 0x002fc400078e0005 */
[----:B------:R-:W-:Y:S02]  /*355a0*/  IMAD.MOV.U32 R127, RZ, RZ, R8 ;  /* 0x000000ffff7f7224 */ /* 0x000fe400078e0008 */
[----:B--2---:R-:W5:Y:S04]  /*355b0*/  LDL.LU R8, [R1+0xcac] ;  /* 0x000cac0001087983 */ /* 0x004f680000300800 */
[----:B------:R-:W5:Y:S04]  /*355c0*/  LDL.LU R5, [R1+0xca8] ;  /* 0x000ca80001057983 */ /* 0x000f680000300800 */
[----:B------:R1:W-:Y:S04]  /*355d0*/  LDGSTS.E [R190+0x6f80], desc[UR20][R126.64], P1 ;  /* 0x06f800007ebe7fae */ /* 0x0003e800089a1014 */
[----:B------:R-:W2:Y:S04]  /*355e0*/  LDL.LU R126, [R1+0x520] ;  /* 0x00052000017e7983 */ /* 0x000ea80000300800 */
[----:B------:R-:W1:Y:S01]  /*355f0*/  LDL.LU R127, [R1+0x524] ;  /* 0x00052400017f7983 */ /* 0x000e620000300800 */
[----:B------:R-:W-:-:S04]  /*35600*/  IADD3 R3, P4, PT, R3, UR12, RZ ;  /* 0x0000000c03037c10 */ /* 0x000fc8000ff9e0ff */
[----:B------:R-:W-:Y:S02]  /*35610*/  IADD3.X R6, PT, PT, R6, UR13, RZ, P4, !PT ;  /* 0x0000000d06067c10 */ /* 0x000fe4000a7fe4ff */
[----:B-1----:R-:W-:-:S04]  /*35620*/  IADD3 R127, P3, PT, R127, UR12, RZ ;  /* 0x0000000c7f7f7c10 */ /* 0x002fc8000ff7e0ff */
        /* <DEDUP_REMOVED lines=16> */
[----:B----4-:R-:W-:-:S04]  /*35730*/  IADD3 R2, P4, PT, R2, UR12, RZ ;  /* 0x0000000c02027c10 */ /* 0x010fc8000ff9e0ff */
        /* <DEDUP_REMOVED lines=14> */
[----:B------:R1:W-:Y:S01]  /*35820*/  LDGSTS.E [R190+0x7f80], desc[UR20][R126.64], P1 ;  /* 0x07f800007ebe7fae */ /* 0x0003e200089a1014 */
[----:B------:R-:W2:Y:S01]  /*35830*/  S2R R2, SR_TID.X ;  /* 0x0000000000027919 */ /* 0x000ea20000002100 */
[----:B------:R-:W-:Y:S02]  /*35840*/  UIADD3 UR16, UPT, UPT, UR16, 0x1, URZ ;  /* 0x0000000110107890 */ /* 0x000fe4000fffe0ff */
[----:B------:R-:W-:Y:S01]  /*35850*/  UIADD3 UR22, UPT, UPT, UR6, 0x1, URZ ;  /* 0x0000000106167890 */ /* 0x000fe2000fffe0ff */
[----:B------:R-:W0:Y:S04]  /*35860*/  LDGDEPBAR ;  /* 0x00000000000079af */ /* 0x000e280000000000 */
[----:B------:R-:W3:Y:S01]  /*35870*/  LDL R127, [R1+0x62c] ;  /* 0x00062c00017f7983 */ /* 0x000ee20000100800 */
[----:B------:R-:W-:-:S04]  /*35880*/  UISETP.GT.AND UP1, UPT, UR16, 0x1, UPT ;  /* 0x000000011000788c */ /* 0x000fc8000bf24270 */
[----:B------:R-:W-:Y:S01]  /*35890*/  USEL UR5, URZ, 0x1, !UP1 ;  /* 0x00000001ff057887 */ /* 0x000fe2000c800000 */
[----:B-1----:R-:W-:Y:S01]  /*358a0*/  IMAD.U32 R126, RZ, RZ, UR18 ;  /* 0x00000012ff7e7e24 */ /* 0x002fe2000f8e00ff */
[----:B------:R-:W-:Y:S02]  /*358b0*/  USEL UR16, UR16, URZ, !UP1 ;  /* 0x000000ff10107287 */ /* 0x000fe4000c800000 */
[----:B------:R-:W-:Y:S01]  /*358c0*/  ULOP3.LUT UR5, UR18, UR5, URZ, 0x3c, !UPT ;  /* 0x0000000512057292 */ /* 0x000fe2000f8e3cff */
[----:B------:R-:W-:Y:S01]  /*358d0*/  UMOV UR15, UR9 ;  /* 0x00000009000f7c82 */ /* 0x000fe20008000000 */
[----:B--2---:R-:W-:-:S04]  /*358e0*/  SHF.R.U32.HI R2, RZ, 0x6, R2 ;  /* 0x00000006ff027819 */ /* 0x004fc80000011602 */
[----:B------:R-:W-:Y:S02]  /*358f0*/  SGXT.U32 R2, R2, 0x1 ;  /* 0x000000010202781a */ /* 0x000fe40000000000 */
[----:B---3--:R-:W-:Y:S01]  /*35900*/  ISETP.NE.U32.AND P1, PT, R127, UR6, PT ;  /* 0x000000067f007c0c */ /* 0x008fe2000bf25070 */
[----:B------:R-:W-:-:S12]  /*35910*/  UMOV UR6, UR22 ;  /* 0x0000001600067c82 */ /* 0x000fd80008000000 */
[----:B------:R-:W-:Y:S05]  /*35920*/  @P1 BRA `(.L_x_10) ;  /* 0xffffff4000901947 */ /* 0x000fea000383ffff */
.L_x_7:
[----:B------:R-:W1:Y:S01]  /*35930*/  S2R R127, SR_TID.X ;  /* 0x00000000007f7919 */ /* 0x000e620000002100 */
[----:B------:R-:W3:Y:S01]  /*35940*/  LDCU.128 UR12, c[0x0][0x390] ;  /* 0x00007200ff0c77ac */ /* 0x000ee20008000c00 */
[C---:B-1---5:R-:W-:Y:S02]  /*35950*/  IMAD.SHL.U32 R3, R127.reuse, 0x10, RZ ;  /* 0x000000107f037824 */ /* 0x062fe400078e00ff */
[----:B------:R-:W-:Y:S01]  /*35960*/  IMAD.SHL.U32 R132, R127, 0x80, RZ ;  /* 0x000000807f847824 */ /* 0x000fe200078e00ff */
[----:B---3--:R-:W-:Y:S06]  /*35970*/  @!P0 BRA `(.L_x_11) ;  /* 0x0000000000108947 */ /* 0x008fec0003800000 */
[----:B------:R-:W-:-:S06]  /*35980*/  USHF.L.U32 UR18, UR18, 0x1f, URZ ;  /* 0x0000001f12127899 */ /* 0x000fcc00080006ff */
[----:B------:R-:W-:-:S04]  /*35990*/  IMAD.U32 R4, RZ, RZ, UR18 ;  /* 0x00000012ff047e24 */ /* 0x000fc8000f8e00ff */
[----:B------:R-:W1:Y:S02]  /*359a0*/  SYNCS.PHASECHK.TRANS64.TRYWAIT P0, [UR9], R4 ;  /* 0x00000004ff0075a7 */ /* 0x000e640008001109 */
[----:B-1----:R-:W-:Y:S05]  /*359b0*/  @!P0 BRA `(.L_x_12) ;  /* 0x0000004800588947 */ /* 0x002fea0003800000 */
.L_x_11:
[----:B------:R-:W3:Y:S01]  /*359c0*/  LDL.LU R148, [R1+0xb80] ;  /* 0x000b800001947983 */ /* 0x000ee20000300800 */
[----:B------:R-:W-:-:S04]  /*359d0*/  DEPBAR.LE SB0, 0x0 ;  /* 0x000080000000791a */ /* 0x000fc80000000000 */
[----:B------:R-:W-:Y:S01]  /*359e0*/  BAR.SYNC.DEFER_BLOCKING 0x0 ;  /* 0x0000000000007b1d */ /* 0x000fe20000010000 */
[----:B------:R-:W-:Y:S02]  /*359f0*/  LOP3.LUT R3, R3, 0xf0, RZ, 0xc0, !PT ;  /* 0x000000f003037812 */ /* 0x000fe400078ec0ff */
[----:B------:R-:W-:-:S03]  /*35a00*/  LOP3.LUT R132, R132, 0x800, RZ, 0xc0, !PT ;  /* 0x0000080084847812 */ /* 0x000fc600078ec0ff */
[----:B------:R-:W1:Y:S01]  /*35a10*/  LDCU UR4, c[0x0][0x39c] ;  /* 0x00007380ff0477ac */ /* 0x000e620008000800 */
[----:B------:R-:W-:Y:S01]  /*35a20*/  IADD3 R3, PT, PT, R3, UR7, R132 ;  /* 0x0000000703037c10 */ /* 0x000fe2000fffe084 */
[----:B------:R-:W4:Y:S01]  /*35a30*/  S2R R133, SR_CgaCtaId ;  /* 0x0000000000857919 */ /* 0x000f220000008800 */
[----:B------:R-:W5:Y:S01]  /*35a40*/  LDCU UR5, c[0x0][0x39c] ;  /* 0x00007380ff0577ac */ /* 0x000f620008000800 */
[----:B------:R-:W2:Y:S01]  /*35a50*/  S2R R136, SR_TID.X ;  /* 0x0000000000887919 */ /* 0x000ea20000002100 */
[----:B------:R-:W1:Y:S01]  /*35a60*/  LDCU UR6, c[0x0][0x39c] ;  /* 0x00007380ff0677ac */ /* 0x000e620008000800 */
[----:B------:R-:W1:Y:S01]  /*35a70*/  LDCU UR9, c[0x0][0x39c] ;  /* 0x00007380ff0977ac */ /* 0x000e620008000800 */
[----:B------:R-:W1:Y:S02]  /*35a80*/  @!P5 SYNCS.CCTL.IV [UR7+0x78000] ;  /* 0x07800000ff00d9b1 */ /* 0x000e640008000007 */
[----:B-1----:R-:W-:Y:S06]  /*35a90*/  BAR.SYNC.DEFER_BLOCKING 0x0 ;  /* 0x0000000000007b1d */ /* 0x002fec0000010000 */
[----:B--2---:R-:W-:Y:S01]  /*35aa0*/  LDTM.16dp32bit_t0_t15.x128 R4, tmem[UR19] ;  /* 0x00000013000479ee */ /* 0x004fe20008b80000 */
[----:B------:R-:W1:Y:S01]  /*35ab0*/  LDTM.16dp32bit_t16_t31.x128 R4, tmem[UR19+0x80] ;  /* 0x00008013000479ee */ /* 0x000e620008ba0000 */
[----:B----4-:R-:W-:Y:S01]  /*35ac0*/  IMAD.SHL.U32 R133, R133, 0x100, RZ ;  /* 0x0000010085857824 */ /* 0x010fe200078e00ff */
[----:B------:R-:W-:-:S04]  /*35ad0*/  LOP3.LUT R132, R136, 0x60, RZ, 0xc0, !PT ;  /* 0x0000006088847812 */ /* 0x000fc800078ec0ff */
[----:B------:R-:W-:Y:S02]  /*35ae0*/  LOP3.LUT R133, R133, 0x100, RZ, 0xc0, !PT ;  /* 0x0000010085857812 */ /* 0x000fe400078ec0ff */
[----:B------:R-:W-:Y:S01]  /*35af0*/  LOP3.LUT R136, R136, 0x7f, RZ, 0xc0, !PT ;  /* 0x0000007f88887812 */ /* 0x000fe200078ec0ff */
[----:B------:R-:W2:Y:S01]  /*35b00*/  @!P5 SYNCS.CCTL.IV [UR7+0x78008] ;  /* 0x07800800ff00d9b1 */ /* 0x000ea20008000007 */
[----:B------:R-:W-:Y:S01]  /*35b10*/  LOP3.LUT R0, R0, R2, R133, 0xfe, !PT ;  /* 0x0000000200007212 */ /* 0x000fe200078efe85 */
[----:B------:R-:W-:Y:S01]  /*35b20*/  IMAD R2, R132, 0x8, R3 ;  /* 0x0000000884027824 */ /* 0x000fe200078e0203 */
[----:B------:R-:W-:Y:S02]  /*35b30*/  NOP ;  /* 0x0000000000007918 */ /* 0x000fe40000000000 */
[C---:B------:R-:W-:Y:S02]  /*35b40*/  LOP3.LUT R132, R0.reuse, 0x6, RZ, 0xfc, !PT ;  /* 0x0000000600847812 */ /* 0x040fe400078efcff */
[C---:B------:R-:W-:Y:S01]  /*35b50*/  LOP3.LUT R133, R0.reuse, 0x4, RZ, 0xfc, !PT ;  /* 0x0000000400857812 */ /* 0x040fe200078efcff */
[----:B-1----:R-:W-:Y:S01]  /*35b60*/  IMAD.MOV.U32 R135, RZ, RZ, R10 ;  /* 0x000000ffff877224 */ /* 0x002fe200078e000a */
[C---:B------:R-:W-:Y:S01]  /*35b70*/  LOP3.LUT R134, R0.reuse, 0x2, RZ, 0xfc, !PT ;  /* 0x0000000200867812 */ /* 0x040fe200078efcff */
[----:B------:R-:W-:Y:S01]  /*35b80*/  IMAD.MOV.U32 R137, RZ, RZ, R14 ;  /* 0x000000ffff897224 */ /* 0x000fe200078e000e */
[----:B------:R-:W-:Y:S01]  /*35b90*/  LOP3.LUT R3, R0, 0xfe, RZ, 0xfc, !PT ;  /* 0x000000fe00037812 */ /* 0x000fe200078efcff */
        /* <DEDUP_REMOVED lines=42> */
[----:B------:R-:W-:Y:S01]  /*35e40*/  IMAD.MOV.U32 R191, RZ, RZ, R107 ;  /* 0x000000ffffbf7224 */ /* 0x000fe200078e006b */
[----:B---3--:R-:W-:-:S04]  /*35e50*/  ISETP.GE.AND P0, PT, R148, UR14, PT ;  /* 0x0000000e94007c0c */ /* 0x008fc8000bf06270 */
[----:B------:R-:W-:Y:S01]  /*35e60*/  ISETP.LT.AND P6, PT, R132, UR15, !P0 ;  /* 0x0000000f84007c0c */ /* 0x000fe2000c7c1270 */
[----:B------:R-:W-:Y:S01]  /*35e70*/  IMAD.MOV.U32 R132, RZ, RZ, R4 ;  /* 0x000000ffff847224 */ /* 0x000fe200078e0004 */
[----:B------:R-:W-:Y:S01]  /*35e80*/  ISETP.LT.AND P3, PT, R133, UR15, !P0 ;  /* 0x0000000f85007c0c */ /* 0x000fe2000c761270 */
[----:B------:R-:W-:Y:S01]  /*35e90*/  IMAD.MOV.U32 R4, RZ, RZ, R5 ;  /* 0x000000ffff047224 */ /* 0x000fe200078e0005 */
[----:B------:R-:W-:Y:S01]  /*35ea0*/  ISETP.LT.AND P4, PT, R134, UR15, !P0 ;  /* 0x0000000f86007c0c */ /* 0x000fe2000c781270 */
[----:B------:R-:W-:Y:S01]  /*35eb0*/  IMAD.MOV.U32 R133, RZ, RZ, R6 ;  /* 0x000000ffff857224 */ /* 0x000fe200078e0006 */
[----:B------:R-:W-:Y:S01]  /*35ec0*/  ISETP.LT.AND P1, PT, R3, UR4, !P0 ;  /* 0x0000000403007c0c */ /* 0x000fe2000c721270 */
[----:B------:R-:W-:Y:S01]  /*35ed0*/  IMAD.MOV.U32 R5, RZ, RZ, R7 ;  /* 0x000000ffff057224 */ /* 0x000fe200078e0007 */
[----:B------:R-:W-:Y:S01]  /*35ee0*/  LOP3.LUT R3, R0, 0x8, RZ, 0xfc, !PT ;  /* 0x0000000800037812 */ /* 0x000fe200078efcff */
[----:B------:R-:W-:Y:S01]  /*35ef0*/  IMAD.MOV.U32 R134, RZ, RZ, R8 ;  /* 0x000000ffff867224 */ /* 0x000fe200078e0008 */
[----:B------:R-:W1:Y:S01]  /*35f00*/  LDCU UR4, c[0x0][0x3b4] ;  /* 0x00007680ff0477ac */ /* 0x000e620008000800 */
[----:B------:R-:W-:Y:S01]  /*35f10*/  IMAD.MOV.U32 R6, RZ, RZ, R9 ;  /* 0x000000ffff067224 */ /* 0x000fe200078e0009 */
[----:B------:R-:W-:Y:S01]  /*35f20*/  ISETP.LT.AND P2, PT, R3, UR15, !P0 ;  /* 0x0000000f03007c0c */ /* 0x000fe2000c741270 */
[----:B------:R-:W-:Y:S01]  /*35f30*/  IMAD.MOV.U32 R7, RZ, RZ, R11 ;  /* 0x000000ffff077224 */ /* 0x000fe200078e000b */
[----:B--2---:R2:W-:Y:S01]  /*35f40*/  STS.128 [R2], R132 ;  /* 0x0000008402007388 */ /* 0x0045e20000000c00 */
[----:B------:R-:W-:Y:S01]  /*35f50*/  LEA R3, R136, UR7, 0x4 ;  /* 0x0000000788037c11 */ /* 0x000fe2000f8e20ff */
[----:B------:R-:W-:Y:S01]  /*35f60*/  IMAD.MOV.U32 R136, RZ, RZ, R12 ;  /* 0x000000ffff887224 */ /* 0x000fe200078e000c */
[----:B------:R-:W3:Y:S01]  /*35f70*/  LDCU UR7, c[0x0][0x39c] ;  /* 0x00007380ff0777ac */ /* 0x000ee20008000800 */
[----:B------:R-:W-:Y:S01]  /*35f80*/  STS.128 [R2+0x400], R4 ;  /* 0x0004000402007388 */ /* 0x000fe20000000c00 */
[----:B------:R-:W-:-:S02]  /*35f90*/  IMAD.MOV.U32 R12, RZ, RZ, R13 ;  /* 0x000000ffff0c7224 */ /* 0x000fc400078e000d */
[----:B------:R-:W-:Y:S01]  /*35fa0*/  IMAD.MOV.U32 R13, RZ, RZ, R15 ;  /* 0x000000ffff0d7224 */ /* 0x000fe200078e000f */
[----:B------:R-:W-:Y:S01]  /*35fb0*/  BAR.SYNC.DEFER_BLOCKING 0x0 ;  /* 0x0000000000007b1d */ /* 0x000fe20000010000 */
[----:B------:R-:W-:-:S07]  /*35fc0*/  IMAD.MOV.U32 R15, RZ, RZ, R19 ;  /* 0x000000ffff0f7224 */ /* 0x000fce00078e0013 */
[----:B--2---:R-:W2:Y:S01]  /*35fd0*/  LDC R133, c[0x0][0x3b8] ;  /* 0x0000ee00ff857b82 */ /* 0x004ea20000000800 */
[----:B------:R-:W4:Y:S04]  /*35fe0*/  LDS.128 R8, [R3] ;  /* 0x0000000003087984 */ /* 0x000f280000000c00 */
[----:B------:R-:W-:Y:S03]  /*35ff0*/  LDS.128 R4, [R3+0x800] ;  /* 0x0008000003047984 */ /* 0x000fe60000000c00 */
[----:B------:R-:W-:Y:S01]  /*36000*/  BAR.SYNC.DEFER_BLOCKING 0x0 ;  /* 0x0000000000007b1d */ /* 0x000fe20000010000 */
[----:B--2---:R-:W-:-:S05]  /*36010*/  IMAD R135, R0, R133, RZ ;  /* 0x0000008500877224 */ /* 0x004fca00078e02ff */
[----:B------:R1:W-:Y:S04]  /*36020*/  STS.128 [R2], R136 ;  /* 0x0000008802007388 */ /* 0x0003e80000000c00 */
[----:B------:R-:W-:Y:S01]  /*36030*/  STS.128 [R2+0x400], R12 ;  /* 0x0004000c02007388 */ /* 0x000fe20000000c00 */
[----:B------:R-:W-:Y:S01]  /*36040*/  BAR.SYNC.DEFER_BLOCKING 0x0 ;  /* 0x0000000000007b1d */ /* 0x000fe20000010000 */
[----:B-1----:R-:W-:-:S05]  /*36050*/  IMAD R136, R148, UR4, RZ ;  /* 0x0000000494887c24 */ /* 0x002fca000f8e02ff */
[----:B------:R-:W1:Y:S01]  /*36060*/  LDCU UR4, c[0x0][0x39c] ;  /* 0x00007380ff0477ac */ /* 0x000e620008000800 */
[----:B------:R-:W-:Y:S02]  /*36070*/  IMAD.MOV.U32 R148, RZ, RZ, R52 ;  /* 0x000000ffff947224 */ /* 0x000fe400078e0034 */
[----:B------:R-:W-:Y:S01]  /*36080*/  IMAD.MOV.U32 R52, RZ, RZ, R53 ;  /* 0x000000ffff347224 */ /* 0x000fe200078e0035 */
[C---:B------:R-:W-:Y:S01]  /*36090*/  LEA R132, P5, R136.reuse, UR12, 0x2 ;  /* 0x0000000c88847c11 */ /* 0x040fe2000f8a10ff */
[----:B------:R-:W-:Y:S02]  /*360a0*/  IMAD.MOV.U32 R53, RZ, RZ, R55 ;  /* 0x000000ffff357224 */ /* 0x000fe400078e0037 */
[----:B------:R-:W-:Y:S01]  /*360b0*/  IMAD.MOV.U32 R55, RZ, RZ, R59 ;  /* 0x000000ffff377224 */ /* 0x000fe200078e003b */
[----:B------:R-:W-:Y:S01]  /*360c0*/  LEA.HI.X.SX32 R136, R136, UR13, 0x2, P5 ;  /* 0x0000000d88887c11 */ /* 0x000fe2000a8f16ff */
[----:B------:R-:W-:Y:S01]  /*360d0*/  IMAD R137, R133, 0x2, R135 ;  /* 0x0000000285897824 */ /* 0x000fe200078e0287 */
[----:B------:R-:W-:-:S04]  /*360e0*/  LEA R134, P5, R135, R132, 0x2 ;  /* 0x0000008487867211 */ /* 0x000fc800078a10ff */
[----:B------:R-:W-:Y:S01]  /*360f0*/  LEA.HI.X.SX32 R135, R135, R136, 0x2, P5 ;  /* 0x0000008887877211 */ /* 0x000fe200028f16ff */
[----:B------:R-:W2:Y:S01]  /*36100*/  LDS.128 R16, [R3] ;  /* 0x0000000003107984 */ /* 0x000ea20000000c00 */
[----:B------:R-:W-:-:S03]  /*36110*/  LEA R138, P5, R137, R132, 0x2 ;  /* 0x00000084898a7211 */ /* 0x000fc600078a10ff */
[----:B------:R-:W-:Y:S01]  /*36120*/  LDS.128 R12, [R3+0x800] ;  /* 0x00080000030c7984 */ /* 0x000fe20000000c00 */
[----:B------:R-:W-:Y:S01]  /*36130*/  LEA.HI.X.SX32 R139, R137, R136, 0x2, P5 ;  /* 0x00000088898b7211 */ /* 0x000fe200028f16ff */
[----:B------:R-:W-:Y:S06]  /*36140*/  BAR.SYNC.DEFER_BLOCKING 0x0 ;  /* 0x0000000000007b1d */ /* 0x000fec0000010000 */
[----:B------:R1:W-:Y:S04]  /*36150*/  STS.128 [R2], R140 ;  /* 0x0000008c02007388 */ /* 0x0003e80000000c00 */
[----:B------:R-:W-:Y:S01]  /*36160*/  STS.128 [R2+0x400], R20 ;  /* 0x0004001402007388 */ /* 0x000fe20000000c00 */
[----:B------:R-:W-:Y:S01]  /*36170*/  BAR.SYNC.DEFER_BLOCKING 0x0 ;  /* 0x0000000000007b1d */ /* 0x000fe20000010000 */
[----:B-1----:R-:W-:-:S02]  /*36180*/  IMAD.MOV.U32 R140, RZ, RZ, R36 ;  /* 0x000000ffff8c7224 */ /* 0x002fc400078e0024 */
[----:B------:R-:W-:Y:S02]  /*36190*/  IMAD.MOV.U32 R36, RZ, RZ, R37 ;  /* 0x000000ffff247224 */ /* 0x000fe400078e0025 */
[----:B------:R-:W-:Y:S02]  /*361a0*/  IMAD.MOV.U32 R141, RZ, RZ, R38 ;  /* 0x000000ffff8d7224 */ /* 0x000fe400078e0026 */
[----:B------:R-:W-:Y:S02]  /*361b0*/  IMAD.MOV.U32 R37, RZ, RZ, R39 ;  /* 0x000000ffff257224 */ /* 0x000fe400078e0027 */
[----:B------:R-:W-:Y:S02]  /*361c0*/  IMAD.MOV.U32 R142, RZ, RZ, R40 ;  /* 0x000000ffff8e7224 */ /* 0x000fe400078e0028 */
[----:B------:R-:W-:Y:S02]  /*361d0*/  IMAD.MOV.U32 R143, RZ, RZ, R42 ;  /* 0x000000ffff8f7224 */ /* 0x000fe400078e002a */
[----:B------:R-:W-:-:S02]  /*361e0*/  IMAD.MOV.U32 R38, RZ, RZ, R41 ;  /* 0x000000ffff267224 */ /* 0x000fc400078e0029 */
[----:B------:R-:W-:Y:S01]  /*361f0*/  IMAD.MOV.U32 R39, RZ, RZ, R43 ;  /* 0x000000ffff277224 */ /* 0x000fe200078e002b */
[----:B------:R-:W1:Y:S04]  /*36200*/  LDS.128 R24, [R3] ;  /* 0x0000000003187984 */ /* 0x000e680000000c00 */
[----:B------:R-:W-:Y:S01]  /*36210*/  LDS.128 R20, [R3+0x800] ;  /* 0x0008000003147984 */ /* 0x000fe20000000c00 */
[----:B------:R-:W-:Y:S06]  /*36220*/  BAR.SYNC.DEFER_BLOCKING 0x0 ;  /* 0x0000000000007b1d */ /* 0x000fec0000010000 */
[----:B------:R2:W-:Y:S04]  /*36230*/  STS.128 [R2], R144 ;  /* 0x0000009002007388 */ /* 0x0005e80000000c00 */
[----:B------:R-:W-:Y:S01]  /*36240*/  STS.128 [R2+0x400], R28 ;  /* 0x0004001c02007388 */ /* 0x000fe20000000c00 */
[----:B------:R-:W-:Y:S01]  /*36250*/  BAR.SYNC.DEFER_BLOCKING 0x0 ;  /* 0x0000000000007b1d */ /* 0x000fe20000010000 */
[----:B--2---:R-:W-:-:S02]  /*36260*/  IMAD.MOV.U32 R144, RZ, RZ, R44 ;  /* 0x000000ffff907224 */ /* 0x004fc400078e002c */
[----:B------:R-:W-:Y:S02]  /*36270*/  IMAD.MOV.U32 R44, RZ, RZ, R45 ;  /* 0x000000ffff2c7224 */ /* 0x000fe400078e002d */
[----:B------:R-:W-:Y:S02]  /*36280*/  IMAD.MOV.U32 R145, RZ, RZ, R46 ;  /* 0x000000ffff917224 */ /* 0x000fe400078e002e */
[----:B------:R-:W-:Y:S02]  /*36290*/  IMAD.MOV.U32 R45, RZ, RZ, R47 ;  /* 0x000000ffff2d7224 */ /* 0x000fe400078e002f */
[----:B------:R-:W-:Y:S02]  /*362a0*/  IMAD.MOV.U32 R146, RZ, RZ, R48 ;  /* 0x000000ffff927224 */ /* 0x000fe400078e0030 */
[----:B------:R-:W-:Y:S02]  /*362b0*/  IMAD.MOV.U32 R147, RZ, RZ, R50 ;  /* 0x000000ffff937224 */ /* 0x000fe400078e0032 */
[----:B------:R-:W-:-:S02]  /*362c0*/  IMAD.MOV.U32 R46, RZ, RZ, R49 ;  /* 0x000000ffff2e7224 */ /* 0x000fc400078e0031 */
[----:B------:R-:W-:Y:S01]  /*362d0*/  IMAD.MOV.U32 R47, RZ, RZ, R51 ;  /* 0x000000ffff2f7224 */ /* 0x000fe200078e0033 */
[----:B------:R-:W2:Y:S04]  /*362e0*/  LDS.128 R32, [R3] ;  /* 0x0000000003207984 */ /* 0x000ea80000000c00 */
[----:B------:R-:W-:Y:S01]  /*362f0*/  LDS.128 R28, [R3+0x800] ;  /* 0x00080000031c7984 */ /* 0x000fe20000000c00 */
[----:B------:R-:W-:Y:S06]  /*36300*/  BAR.SYNC.DEFER_BLOCKING 0x0 ;  /* 0x0000000000007b1d */ /* 0x000fec0000010000 */
[----:B------:R1:W-:Y:S04]  /*36310*/  STS.128 [R2], R140 ;  /* 0x0000008c02007388 */ /* 0x0003e80000000c00 */
[----:B------:R-:W-:Y:S01]  /*36320*/  STS.128 [R2+0x400], R36 ;  /* 0x0004002402007388 */ /* 0x000fe20000000c00 */
[----:B------:R-:W-:Y:S01]  /*36330*/  BAR.SYNC.DEFER_BLOCKING 0x0 ;  /* 0x0000000000007b1d */ /* 0x000fe20000010000 */
[----:B-1----:R-:W-:-:S04]  /*36340*/  IMAD R141, R133, 0x2, R137 ;  /* 0x00000002858d7824 */ /* 0x002fc800078e0289 */
[----:B------:R-:W-:Y:S01]  /*36350*/  IMAD R137, R133, 0x2, R141 ;  /* 0x0000000285897824 */ /* 0x000fe200078e028d */
[----:B------:R-:W-:-:S04]  /*36360*/  LEA R140, P5, R141, R132, 0x2 ;  /* 0x000000848d8c7211 */ /* 0x000fc800078a10ff */
[----:B------:R-:W-:Y:S02]  /*36370*/  LEA.HI.X.SX32 R141, R141, R136, 0x2, P5 ;  /* 0x000000888d8d7211 */ /* 0x000fe400028f16ff */
[----:B------:R-:W-:-:S04]  /*36380*/  LEA R142, P5, R137, R132, 0x2 ;  /* 0x00000084898e7211 */ /* 0x000fc800078a10ff */
[----:B------:R-:W-:Y:S01]  /*36390*/  LEA.HI.X.SX32 R143, R137, R136, 0x2, P5 ;  /* 0x00000088898f7211 */ /* 0x000fe200028f16ff */
        /* <DEDUP_REMOVED lines=34> */
[----:B--2---:R-:W-:-:S04]  /*365c0*/  IMAD R145, R133, 0x2, R137 ;  /* 0x0000000285917824 */ /* 0x004fc800078e0289 */
[----:B------:R-:W-:Y:S01]  /*365d0*/  IMAD R77, R133, 0x2, R145 ;  /* 0x00000002854d7824 */ /* 0x000fe200078e0291 */
[----:B------:R-:W-:-:S03]  /*365e0*/  LEA R146, P5, R145, R132, 0x2 ;  /* 0x0000008491927211 */ /* 0x000fc600078a10ff */
[----:B------:R-:W-:Y:S01]  /*365f0*/  IMAD R79, R133, 0x2, R77 ;  /* 0x00000002854f7824 */ /* 0x000fe200078e024d */
[----:B------:R-:W-:Y:S01]  /*36600*/  LEA.HI.X.SX32 R147, R145, R136, 0x2, P5 ;  /* 0x0000008891937211 */ /* 0x000fe200028f16ff */
[----:B------:R-:W2:Y:S04]  /*36610*/  LDS.128 R64, [R3] ;  /* 0x0000000003407984 */ /* 0x000ea80000000c00 */
[----:B------:R-:W-:Y:S01]  /*36620*/  LDS.128 R60, [R3+0x800] ;  /* 0x00080000033c7984 */ /* 0x000fe20000000c00 */
[----:B------:R-:W-:Y:S06]  /*36630*/  BAR.SYNC.DEFER_BLOCKING 0x0 ;  /* 0x0000000000007b1d */ /* 0x000fec0000010000 */
[----:B------:R1:W-:Y:S04]  /*36640*/  STS.128 [R2], R148 ;  /* 0x0000009402007388 */ /* 0x0003e80000000c00 */
[----:B------:R-:W-:Y:S01]  /*36650*/  STS.128 [R2+0x400], R68 ;  /* 0x0004004402007388 */ /* 0x000fe20000000c00 */
[----:B------:R-:W-:Y:S01]  /*36660*/  BAR.SYNC.DEFER_BLOCKING 0x0 ;  /* 0x0000000000007b1d */ /* 0x000fe20000010000 */
[----:B-1----:R-:W-:-:S04]  /*36670*/  LEA R148, P5, R77, R132, 0x2 ;  /* 0x000000844d947211 */ /* 0x002fc800078a10ff */
[----:B------:R-:W-:Y:S01]  /*36680*/  LEA.HI.X.SX32 R149, R77, R136, 0x2, P5 ;  /* 0x000000884d957211 */ /* 0x000fe200028f16ff */
[----:B------:R-:W-:Y:S01]  /*36690*/  IMAD R77, R133, 0x2, R79 ;  /* 0x00000002854d7824 */ /* 0x000fe200078e024f */
[----:B------:R-:W-:-:S04]  /*366a0*/  LEA R144, P5, R79, R132, 0x2 ;  /* 0x000000844f907211 */ /* 0x000fc800078a10ff */
[----:B------:R-:W-:Y:S02]  /*366b0*/  LEA.HI.X.SX32 R145, R79, R136, 0x2, P5 ;  /* 0x000000884f917211 */ /* 0x000fe400028f16ff */
[C---:B------:R-:W-:Y:S01]  /*366c0*/  LEA R150, P5, R77.reuse, R132, 0x2 ;  /* 0x000000844d967211 */ /* 0x040fe200078a10ff */
[----:B------:R-:W1:Y:S03]  /*366d0*/  LDS.128 R72, [R3] ;  /* 0x0000000003487984 */ /* 0x000e660000000c00 */
[----:B------:R-:W-:Y:S01]  /*366e0*/  LEA.HI.X.SX32 R151, R77, R136, 0x2, P5 ;  /* 0x000000884d977211 */ /* 0x000fe200028f16ff */
[----:B------:R-:W-:Y:S01]  /*366f0*/  LDS.128 R68, [R3+0x800] ;  /* 0x0008000003447984 */ /* 0x000fe20000000c00 */
[----:B------:R-:W-:Y:S06]  /*36700*/  BAR.SYNC.DEFER_BLOCKING 0x0 ;  /* 0x0000000000007b1d */ /* 0x000fec0000010000 */
[----:B------:R2:W-:Y:S04]  /*36710*/  STS.128 [R2], R152 ;  /* 0x0000009802007388 */ /* 0x0005e80000000c00 */
[----:B------:R3:W-:Y:S01]  /*36720*/  STS.128 [R2+0x400], R156 ;  /* 0x0004009c02007388 */ /* 0x0007e20000000c00 */
[----:B------:R-:W-:Y:S01]  /*36730*/  BAR.SYNC.DEFER_BLOCKING 0x0 ;  /* 0x0000000000007b1d */ /* 0x000fe20000010000 */
[----:B--2---:R-:W-:-:S02]  /*36740*/  IMAD.MOV.U32 R152, RZ, RZ, R85 ;  /* 0x000000ffff987224 */ /* 0x004fc400078e0055 */
[----:B------:R-:W-:Y:S02]  /*36750*/  IMAD R85, R133, 0x2, R77 ;  /* 0x0000000285557824 */ /* 0x000fe400078e024d */
[----:B------:R-:W-:Y:S02]  /*36760*/  IMAD.MOV.U32 R153, RZ, RZ, R87 ;  /* 0x000000ffff997224 */ /* 0x000fe400078e0057 */
[----:B------:R-:W-:Y:S01]  /*36770*/  IMAD.MOV.U32 R154, RZ, RZ, R89 ;  /* 0x000000ffff9a7224 */ /* 0x000fe200078e0059 */
[----:B------:R-:W-:Y:S01]  /*36780*/  LEA R164, P5, R85, R132, 0x2 ;  /* 0x0000008455a47211 */ /* 0x000fe200078a10ff */
[----:B------:R-:W-:Y:S02]  /*36790*/  IMAD.MOV.U32 R155, RZ, RZ, R91 ;  /* 0x000000ffff9b7224 */ /* 0x000fe400078e005b */
[----:B------:R-:W-:Y:S01]  /*367a0*/  IMAD R87, R133, 0x2, R85 ;  /* 0x0000000285577824 */ /* 0x000fe200078e0255 */
[----:B------:R-:W-:Y:S01]  /*367b0*/  LEA.HI.X.SX32 R165, R85, R136, 0x2, P5 ;  /* 0x0000008855a57211 */ /* 0x000fe200028f16ff */
[----:B---3--:R-:W-:-:S02]  /*367c0*/  IMAD.MOV.U32 R156, RZ, RZ, R100 ;  /* 0x000000ffff9c7224 */ /* 0x008fc400078e0064 */
[----:B------:R-:W-:Y:S01]  /*367d0*/  IMAD R85, R133, 0x2, R87 ;  /* 0x0000000285557824 */ /* 0x000fe200078e0257 */
[C---:B------:R-:W-:Y:S01]  /*367e0*/  LEA R166, P5, R87.reuse, R132, 0x2 ;  /* 0x0000008457a67211 */ /* 0x040fe200078a10ff */
[----:B------:R-:W2:Y:S01]  /*367f0*/  LDS.128 R76, [R3] ;  /* 0x00000000034c7984 */ /* 0x000ea20000000c00 */
[----:B------:R-:W-:Y:S02]  /*36800*/  IMAD.MOV.U32 R157, RZ, RZ, R102 ;  /* 0x000000ffff9d7224 */ /* 0x000fe400078e0066 */
[----:B------:R-:W-:Y:S01]  /*36810*/  LEA.HI.X.SX32 R167, R87, R136, 0x2, P5 ;  /* 0x0000008857a77211 */ /* 0x000fe200028f16ff */
[----:B------:R-:W-:Y:S01]  /*36820*/  LDS.128 R80, [R3+0x800] ;  /* 0x0008000003507984 */ /* 0x000fe20000000c00 */
[----:B------:R-:W-:Y:S01]  /*36830*/  BAR.SYNC.DEFER_BLOCKING 0x0 ;  /* 0x0000000000007b1d */ /* 0x000fe20000010000 */
[----:B------:R-:W-:Y:S01]  /*36840*/  LEA R162, P5, R85, R132, 0x2 ;  /* 0x0000008455a27211 */ /* 0x000fe200078a10ff */
[----:B------:R-:W-:Y:S02]  /*36850*/  IMAD R87, R133, 0x2, R85 ;  /* 0x0000000285577824 */ /* 0x000fe400078e0255 */
[----:B------:R-:W-:Y:S01]  /*36860*/  IMAD.MOV.U32 R158, RZ, RZ, R104 ;  /* 0x000000ffff9e7224 */ /* 0x000fe200078e0068 */
[----:B------:R-:W-:Y:S01]  /*36870*/  LEA.HI.X.SX32 R163, R85, R136, 0x2, P5 ;  /* 0x0000008855a37211 */ /* 0x000fe200028f16ff */
[----:B------:R-:W-:Y:S01]  /*36880*/  IMAD R85, R133, 0x2, R87 ;  /* 0x0000000285557824 */ /* 0x000fe200078e0257 */
[----:B------:R-:W-:Y:S01]  /*36890*/  LEA R160, P5, R87, R132, 0x2 ;  /* 0x0000008457a07211 */ /* 0x000fe200078a10ff */
[----:B------:R-:W-:-:S03]  /*368a0*/  IMAD.MOV.U32 R159, RZ, RZ, R106 ;  /* 0x000000ffff9f7224 */ /* 0x000fc600078e006a */
[----:B------:R-:W-:Y:S01]  /*368b0*/  LEA.HI.X.SX32 R161, R87, R136, 0x2, P5 ;  /* 0x0000008857a17211 */ /* 0x000fe200028f16ff */
[----:B------:R3:W-:Y:S04]  /*368c0*/  STS.128 [R2], R168 ;  /* 0x000000a802007388 */ /* 0x0007e80000000c00 */
[----:B------:R1:W-:Y:S01]  /*368d0*/  STS.128 [R2+0x400], R152 ;  /* 0x0004009802007388 */ /* 0x0003e20000000c00 */
[----:B------:R-:W-:Y:S01]  /*368e0*/  BAR.SYNC.DEFER_BLOCKING 0x0 ;  /* 0x0000000000007b1d */ /* 0x000fe20000010000 */
[----:B---3--:R-:W-:Y:S01]  /*368f0*/  LEA R168, P5, R85, R132, 0x2 ;  /* 0x0000008455a87211 */ /* 0x008fe200078a10ff */
[----:B-1----:R-:W-:-:S03]  /*36900*/  IMAD.MOV.U32 R152, RZ, RZ, R93 ;  /* 0x000000ffff987224 */ /* 0x002fc600078e005d */
[----:B------:R-:W-:Y:S01]  /*36910*/  LEA.HI.X.SX32 R169, R85, R136, 0x2, P5 ;  /* 0x0000008855a97211 */ /* 0x000fe200028f16ff */
[----:B------:R-:W-:Y:S02]  /*36920*/  IMAD R93, R133, 0x2, R85 ;  /* 0x00000002855d7824 */ /* 0x000fe400078e0255 */
[----:B------:R-:W-:Y:S02]  /*36930*/  IMAD.MOV.U32 R153, RZ, RZ, R95 ;  /* 0x000000ffff997224 */ /* 0x000fe400078e005f */
[----:B------:R-:W-:Y:S01]  /*36940*/  IMAD.MOV.U32 R154, RZ, RZ, R97 ;  /* 0x000000ffff9a7224 */ /* 0x000fe200078e0061 */
[----:B------:R-:W-:Y:S01]  /*36950*/  LEA R170, P5, R93, R132, 0x2 ;  /* 0x000000845daa7211 */ /* 0x000fe200078a10ff */
[----:B------:R-:W-:Y:S02]  /*36960*/  IMAD.MOV.U32 R155, RZ, RZ, R99 ;  /* 0x000000ffff9b7224 */ /* 0x000fe400078e0063 */
[----:B------:R-:W-:Y:S01]  /*36970*/  IMAD R95, R133, 0x2, R93 ;  /* 0x00000002855f7824 */ /* 0x000fe200078e025d */
[----:B------:R-:W-:Y:S01]  /*36980*/  LEA.HI.X.SX32 R171, R93, R136, 0x2, P5 ;  /* 0x000000885dab7211 */ /* 0x000fe200028f16ff */
[----:B------:R-:W1:Y:S02]  /*36990*/  LDS.128 R84, [R3] ;  /* 0x0000000003547984 */ /* 0x000e640000000c00 */
[----:B------:R-:W-:Y:S01]  /*369a0*/  IMAD R93, R133, 0x2, R95 ;  /* 0x00000002855d7824 */ /* 0x000fe200078e025f */
[C---:B------:R-:W-:Y:S01]  /*369b0*/  LEA R172, P5, R95.reuse, R132, 0x2 ;  /* 0x000000845fac7211 */ /* 0x040fe200078a10ff */
[----:B------:R-:W-:Y:S03]  /*369c0*/  LDS.128 R88, [R3+0x800] ;  /* 0x0008000003587984 */ /* 0x000fe60000000c00 */
[----:B------:R-:W-:Y:S01]  /*369d0*/  LEA.HI.X.SX32 R173, R95, R136, 0x2, P5 ;  /* 0x000000885fad7211 */ /* 0x000fe200028f16ff */
[----:B------:R-:W-:Y:S01]  /*369e0*/  BAR.SYNC.DEFER_BLOCKING 0x0 ;  /* 0x0000000000007b1d */ /* 0x000fe20000010000 */
[----:B------:R-:W-:Y:S01]  /*369f0*/  LEA R174, P5, R93, R132, 0x2 ;  /* 0x000000845dae7211 */ /* 0x000fe200078a10ff */
[----:B------:R-:W-:-:S03]  /*36a00*/  IMAD R95, R133, 0x2, R93 ;  /* 0x00000002855f7824 */ /* 0x000fc600078e025d */
[----:B------:R-:W-:Y:S01]  /*36a10*/  LEA.HI.X.SX32 R175, R93, R136, 0x2, P5 ;  /* 0x000000885daf7211 */ /* 0x000fe200028f16ff */
[----:B------:R-:W-:-:S04]  /*36a20*/  IMAD R93, R133, 0x2, R95 ;  /* 0x00000002855d7824 */ /* 0x000fc800078e025f */
[----:B------:R-:W-:-:S04]  /*36a30*/  IMAD R101, R133, 0x2, R93 ;  /* 0x0000000285657824 */ /* 0x000fc800078e025d */
[----:B------:R-:W-:Y:S01]  /*36a40*/  IMAD R103, R133, 0x2, R101 ;  /* 0x0000000285677824 */ /* 0x000fe200078e0265 */
[----:B------:R3:W-:Y:S04]  /*36a50*/  STS.128 [R2], R176 ;  /* 0x000000b002007388 */ /* 0x0007e80000000c00 */
[----:B------:R1:W-:Y:S01]  /*36a60*/  STS.128 [R2+0x400], R152 ;  /* 0x0004009802007388 */ /* 0x0003e20000000c00 */
[----:B------:R-:W-:Y:S01]  /*36a70*/  BAR.SYNC.DEFER_BLOCKING 0x0 ;  /* 0x0000000000007b1d */ /* 0x000fe20000010000 */
[----:B---3--:R-:W-:-:S04]  /*36a80*/  LEA R176, P5, R95, R132, 0x2 ;  /* 0x000000845fb07211 */ /* 0x008fc800078a10ff */
[----:B------:R-:W-:Y:S01]  /*36a90*/  LEA.HI.X.SX32 R177, R95, R136, 0x2, P5 ;  /* 0x000000885fb17211 */ /* 0x000fe200028f16ff */
[----:B-1----:R-:W-:Y:S01]  /*36aa0*/  IMAD.MOV.U32 R152, RZ, RZ, R108 ;  /* 0x000000ffff987224 */ /* 0x002fe200078e006c */
[C---:B------:R-:W-:Y:S01]  /*36ab0*/  LEA R178, P5, R93.reuse, R132, 0x2 ;  /* 0x000000845db27211 */ /* 0x040fe200078a10ff */
[----:B------:R-:W-:Y:S02]  /*36ac0*/  IMAD.MOV.U32 R108, RZ, RZ, R109 ;  /* 0x000000ffff6c7224 */ /* 0x000fe400078e006d */
[----:B------:R-:W-:Y:S01]  /*36ad0*/  IMAD.MOV.U32 R153, RZ, RZ, R110 ;  /* 0x000000ffff997224 */ /* 0x000fe200078e006e */
[----:B------:R-:W-:Y:S01]  /*36ae0*/  LEA.HI.X.SX32 R179, R93, R136, 0x2, P5 ;  /* 0x000000885db37211 */ /* 0x000fe200028f16ff */
[----:B------:R-:W-:Y:S01]  /*36af0*/  IMAD.MOV.U32 R109, RZ, RZ, R111 ;  /* 0x000000ffff6d7224 */ /* 0x000fe200078e006f */
[C---:B------:R-:W-:Y:S01]  /*36b00*/  LEA R180, P5, R101.reuse, R132, 0x2 ;  /* 0x0000008465b47211 */ /* 0x040fe200078a10ff */
[----:B------:R-:W-:Y:S02]  /*36b10*/  IMAD.MOV.U32 R154, RZ, RZ, R112 ;  /* 0x000000ffff9a7224 */ /* 0x000fe400078e0070 */
[----:B------:R-:W-:Y:S01]  /*36b20*/  IMAD.MOV.U32 R155, RZ, RZ, R114 ;  /* 0x000000ffff9b7224 */ /* 0x000fe200078e0072 */
[----:B------:R-:W1:Y:S01]  /*36b30*/  LDS.128 R92, [R3] ;  /* 0x00000000035c7984 */ /* 0x000e620000000c00 */
[----:B------:R-:W-:Y:S01]  /*36b40*/  LEA.HI.X.SX32 R181, R101, R136, 0x2, P5 ;  /* 0x0000008865b57211 */ /* 0x000fe200028f16ff */
[----:B------:R-:W-:Y:S01]  /*36b50*/  IMAD R101, R133, 0x2, R103 ;  /* 0x0000000285657824 */ /* 0x000fe200078e0267 */
[----:B------:R-:W-:Y:S01]  /*36b60*/  LEA R182, P5, R103, R132, 0x2 ;  /* 0x0000008467b67211 */ /* 0x000fe200078a10ff */
[----:B------:R-:W-:Y:S01]  /*36b70*/  LDS.128 R96, [R3+0x800] ;  /* 0x0008000003607984 */ /* 0x000fe20000000c00 */
[----:B------:R-:W-:-:S02]  /*36b80*/  IMAD.MOV.U32 R110, RZ, RZ, R113 ;  /* 0x000000ffff6e7224 */ /* 0x000fc400078e0071 */
[----:B------:R-:W-:Y:S01]  /*36b90*/  LEA.HI.X.SX32 R183, R103, R136, 0x2, P5 ;  /* 0x0000008867b77211 */ /* 0x000fe200028f16ff */
[----:B------:R-:W-:Y:S01]  /*36ba0*/  BAR.SYNC.DEFER_BLOCKING 0x0 ;  /* 0x0000000000007b1d */ /* 0x000fe20000010000 */
[----:B------:R-:W-:Y:S01]  /*36bb0*/  LEA R184, P5, R101, R132, 0x2 ;  /* 0x0000008465b87211 */ /* 0x000fe200078a10ff */
[----:B------:R-:W-:Y:S02]  /*36bc0*/  IMAD R103, R133, 0x2, R101 ;  /* 0x0000000285677824 */ /* 0x000fe400078e0265 */
[----:B------:R-:W-:Y:S01]  /*36bd0*/  IMAD.MOV.U32 R111, RZ, RZ, R115 ;  /* 0x000000ffff6f7224 */ /* 0x000fe200078e0073 */
[----:B------:R-:W-:Y:S01]  /*36be0*/  LEA.HI.X.SX32 R185, R101, R136, 0x2, P5 ;  /* 0x0000008865b97211 */ /* 0x000fe200028f16ff */
[----:B------:R-:W-:Y:S01]  /*36bf0*/  IMAD R101, R133, 0x2, R103 ;  /* 0x0000000285657824 */ /* 0x000fe200078e0267 */
[----:B------:R-:W-:-:S03]  /*36c00*/  LEA R186, P5, R103, R132, 0x2 ;  /* 0x0000008467ba7211 */ /* 0x000fc600078a10ff */
[----:B------:R-:W-:Y:S01]  /*36c10*/  IMAD R137, R133, 0x2, R101 ;  /* 0x0000000285897824 */ /* 0x000fe200078e0265 */
[----:B------:R-:W-:-:S03]  /*36c20*/  LEA.HI.X.SX32 R187, R103, R136, 0x2, P5 ;  /* 0x0000008867bb7211 */ /* 0x000fc600028f16ff */
[----:B------:R-:W-:-:S04]  /*36c30*/  IMAD R113, R133, 0x2, R137 ;  /* 0x0000000285717824 */ /* 0x000fc800078e0289 */
[----:B------:R-:W-:Y:S01]  /*36c40*/  IMAD R115, R133, 0x2, R113 ;  /* 0x0000000285737824 */ /* 0x000fe200078e0271 */
[----:B------:R3:W-:Y:S04]  /*36c50*/  STS.128 [R2], R156 ;  /* 0x0000009c02007388 */ /* 0x0007e80000000c00 */
[----:B------:R1:W-:Y:S01]  /*36c60*/  STS.128 [R2+0x400], R188 ;  /* 0x000400bc02007388 */ /* 0x0003e20000000c00 */
[----:B------:R-:W-:Y:S01]  /*36c70*/  BAR.SYNC.DEFER_BLOCKING 0x0 ;  /* 0x0000000000007b1d */ /* 0x000fe20000010000 */
[----:B---3--:R-:W-:Y:S02]  /*36c80*/  IMAD.MOV.U32 R156, RZ, RZ, R116 ;  /* 0x000000ffff9c7224 */ /* 0x008fe400078e0074 */
[----:B------:R-:W-:Y:S01]  /*36c90*/  IMAD.MOV.U32 R157, RZ, RZ, R118 ;  /* 0x000000ffff9d7224 */ /* 0x000fe200078e0076 */
[----:B-1----:R-:W-:Y:S01]  /*36ca0*/  LEA R188, P5, R101, R132, 0x2 ;  /* 0x0000008465bc7211 */ /* 0x002fe200078a10ff */
[----:B------:R-:W-:-:S02]  /*36cb0*/  IMAD.MOV.U32 R158, RZ, RZ, R120 ;  /* 0x000000ffff9e7224 */ /* 0x000fc400078e0078 */
[----:B------:R-:W-:Y:S01]  /*36cc0*/  IMAD.MOV.U32 R159, RZ, RZ, R122 ;  /* 0x000000ffff9f7224 */ /* 0x000fe200078e007a */
[----:B------:R-:W-:Y:S01]  /*36cd0*/  LEA.HI.X.SX32 R189, R101, R136, 0x2, P5 ;  /* 0x0000008865bd7211 */ /* 0x000fe200028f16ff */
[----:B------:R-:W-:Y:S01]  /*36ce0*/  IMAD.MOV.U32 R116, RZ, RZ, R124 ;  /* 0x000000ffff747224 */ /* 0x000fe200078e007c */
[C---:B------:R-:W-:Y:S01]  /*36cf0*/  LEA R190, P5, R137.reuse, R132, 0x2 ;  /* 0x0000008489be7211 */ /* 0x040fe200078a10ff */
[----:B------:R-:W-:Y:S02]  /*36d00*/  IMAD.MOV.U32 R118, RZ, RZ, R128 ;  /* 0x000000ffff767224 */ /* 0x000fe400078e0080 */
[----:B------:R-:W-:Y:S01]  /*36d10*/  IMAD.MOV.U32 R120, RZ, RZ, R125 ;  /* 0x000000ffff787224 */ /* 0x000fe200078e007d */
[----:B------:R-:W-:Y:S01]  /*36d20*/  LEA.HI.X.SX32 R191, R137, R136, 0x2, P5 ;  /* 0x0000008889bf7211 */ /* 0x000fe200028f16ff */
[----:B------:R-:W-:Y:S01]  /*36d30*/  IMAD.MOV.U32 R122, RZ, RZ, R129 ;  /* 0x000000ffff7a7224 */ /* 0x000fe200078e0081 */
[----:B------:R-:W1:Y:S01]  /*36d40*/  LDS.128 R100, [R3] ;  /* 0x0000000003647984 */ /* 0x000e620000000c00 */
[----:B------:R-:W-:-:S03]  /*36d50*/  LEA R196, P5, R113, R132, 0x2 ;  /* 0x0000008471c47211 */ /* 0x000fc600078a10ff */
[----:B------:R-:W-:Y:S01]  /*36d60*/  LDS.128 R104, [R3+0x800] ;  /* 0x0008000003687984 */ /* 0x000fe20000000c00 */
[----:B------:R-:W-:Y:S01]  /*36d70*/  LEA.HI.X.SX32 R197, R113, R136, 0x2, P5 ;  /* 0x0000008871c57211 */ /* 0x000fe200028f16ff */
[----:B------:R-:W-:Y:S01]  /*36d80*/  IMAD R113, R133, 0x2, R115 ;  /* 0x0000000285717824 */ /* 0x000fe200078e0273 */
[----:B------:R-:W-:Y:S01]  /*36d90*/  BAR.SYNC.DEFER_BLOCKING 0x0 ;  /* 0x0000000000007b1d */ /* 0x000fe20000010000 */
[----:B------:R-:W-:-:S04]  /*36da0*/  LEA R192, P5, R115, R132, 0x2 ;  /* 0x0000008473c07211 */ /* 0x000fc800078a10ff */
[----:B------:R-:W-:Y:S02]  /*36db0*/  LEA.HI.X.SX32 R193, R115, R136, 0x2, P5 ;  /* 0x0000008873c17211 */ /* 0x000fe400028f16ff */
[----:B------:R-:W-:-:S04]  /*36dc0*/  LEA R194, P5, R113, R132, 0x2 ;  /* 0x0000008471c27211 */ /* 0x000fc800078a10ff */
[----:B------:R-:W-:Y:S01]  /*36dd0*/  LEA.HI.X.SX32 R195, R113, R136, 0x2, P5 ;  /* 0x0000008871c37211 */ /* 0x000fe200028f16ff */
[----:B------:R3:W-:Y:S04]  /*36de0*/  STS.128 [R2], R152 ;  /* 0x0000009802007388 */ /* 0x0007e80000000c00 */
[----:B------:R2:W-:Y:S01]  /*36df0*/  STS.128 [R2+0x400], R108 ;  /* 0x0004006c02007388 */ /* 0x0005e20000000c00 */
[----:B---3--:R-:W-:Y:S02]  /*36e00*/  IMAD.MOV.U32 R152, RZ, RZ, R117 ;  /* 0x000000ffff987224 */ /* 0x008fe400078e0075 */
[----:B------:R-:W-:Y:S02]  /*36e10*/  IMAD.MOV.U32 R153, RZ, RZ, R119 ;  /* 0x000000ffff997224 */ /* 0x000fe400078e0077 */
[----:B--2---:R-:W-:Y:S01]  /*36e20*/  IMAD R109, R133, 0x2, R113 ;  /* 0x00000002856d7824 */ /* 0x004fe200078e0271 */
[----:B------:R-:W-:Y:S01]  /*36e30*/  BAR.SYNC.DEFER_BLOCKING 0x0 ;  /* 0x0000000000007b1d */ /* 0x000fe20000010000 */
[----:B------:R-:W-:-:S02]  /*36e40*/  IMAD.MOV.U32 R154, RZ, RZ, R121 ;  /* 0x000000ffff9a7224 */ /* 0x000fc400078e0079 */
[----:B------:R-:W-:Y:S01]  /*36e50*/  IMAD R137, R133, 0x2, R109 ;  /* 0x0000000285897824 */ /* 0x000fe200078e026d */
        /* <DEDUP_REMOVED lines=8> */
[----:B------:R-:W-:Y:S01]  /*36ee0*/  LEA.HI.X.SX32 R201, R137, R136, 0x2, P5 ;  /* 0x0000008889c97211 */ /* 0x000fe200028f16ff */
[----:B------:R-:W-:Y:S01]  /*36ef0*/  IMAD R137, R133, 0x2, R137 ;  /* 0x0000000285897824 */ /* 0x000fe200078e0289 */
[C---:B------:R-:W-:Y:S01]  /*36f00*/  ISETP.LT.AND P5, PT, R0.reuse, UR15, !P0 ;  /* 0x0000000f00007c0c */ /* 0x040fe2000c7a1270 */
[----:B------:R-:W2:Y:S04]  /*36f10*/  LDS.128 R108, [R3] ;  /* 0x00000000036c7984 */ /* 0x000ea80000000c00 */
[----:B------:R-:W-:Y:S01]  /*36f20*/  LDS.128 R112, [R3+0x800] ;  /* 0x0008000003707984 */ /* 0x000fe20000000c00 */
[----:B------:R-:W-:Y:S06]  /*36f30*/  BAR.SYNC.DEFER_BLOCKING 0x0 ;  /* 0x0000000000007b1d */ /* 0x000fec0000010000 */
[----:B------:R-:W-:Y:S04]  /*36f40*/  STS.128 [R2], R156 ;  /* 0x0000009c02007388 */ /* 0x000fe80000000c00 */
[----:B------:R3:W-:Y:S01]  /*36f50*/  STS.128 [R2+0x400], R152 ;  /* 0x0004009802007388 */ /* 0x0007e20000000c00 */
[----:B------:R-:W-:Y:S01]  /*36f60*/  BAR.SYNC.DEFER_BLOCKING 0x0 ;  /* 0x0000000000007b1d */ /* 0x000fe20000010000 */
[----:B---3--:R-:W-:-:S02]  /*36f70*/  LOP3.LUT R153, R0, 0xa, RZ, 0xfc, !PT ;  /* 0x0000000a00997812 */ /* 0x008fc400078efcff */
[----:B------:R-:W-:-:S03]  /*36f80*/  LOP3.LUT R152, R0, 0xc, RZ, 0xfc, !PT ;  /* 0x0000000c00987812 */ /* 0x000fc600078efcff */
[----:B------:R-:W3:Y:S04]  /*36f90*/  LDS.128 R124, [R3] ;  /* 0x00000000037c7984 */ /* 0x000ee80000000c00 */
[----:B------:R-:W-:Y:S01]  /*36fa0*/  LDS.128 R128, [R3+0x800] ;  /* 0x0008000003807984 */ /* 0x000fe20000000c00 */
[----:B------:R-:W-:Y:S06]  /*36fb0*/  BAR.SYNC.DEFER_BLOCKING 0x0 ;  /* 0x0000000000007b1d */ /* 0x000fec0000010000 */
[----:B------:R1:W-:Y:S04]  /*36fc0*/  STS.128 [R2], R116 ;  /* 0x0000007402007388 */ /* 0x0003e80000000c00 */
[----:B------:R2:W-:Y:S01]  /*36fd0*/  STS.128 [R2+0x400], R120 ;  /* 0x0004007802007388 */ /* 0x0005e20000000c00 */
[----:B------:R-:W-:Y:S01]  /*36fe0*/  BAR.SYNC.DEFER_BLOCKING 0x0 ;  /* 0x0000000000007b1d */ /* 0x000fe20000010000 */
[----:B-1----:R-:W-:-:S02]  /*36ff0*/  LOP3.LUT R116, R0, 0x10, RZ, 0xfc, !PT ;  /* 0x0000001000747812 */ /* 0x002fc400078efcff */
[----:B--2---:R-:W-:-:S03]  /*37000*/  LOP3.LUT R2, R0, 0x14, RZ, 0xfc, !PT ;  /* 0x0000001400027812 */ /* 0x004fc600078efcff */
[----:B----4-:R1:W-:Y:S01]  /*37010*/  @P5 STG.E desc[UR20][R134.64], R8 ;  /* 0x0000000886005986 */ /* 0x0103e2000c101914 */
[----:B------:R-:W-:-:S03]  /*37020*/  ISETP.LT.AND P5, PT, R153, UR15, !P0 ;  /* 0x0000000f99007c0c */ /* 0x000fc6000c7a1270 */
[----:B------:R-:W-:Y:S01]  /*37030*/  @P4 STG.E desc[UR20][R138.64], R9 ;  /* 0x000000098a004986 */ /* 0x000fe2000c101914 */
[----:B------:R-:W-:Y:S02]  /*37040*/  ISETP.LT.AND P4, PT, R152, UR15, !P0 ;  /* 0x0000000f98007c0c */ /* 0x000fe4000c781270 */
[----:B------:R-:W-:Y:S01]  /*37050*/  LOP3.LUT R152, R0, 0xe, RZ, 0xfc, !PT ;  /* 0x0000000e00987812 */ /* 0x000fe200078efcff */
[----:B------:R-:W-:Y:S03]  /*37060*/  @P3 STG.E desc[UR20][R140.64], R10 ;  /* 0x0000000a8c003986 */ /* 0x000fe6000c101914 */
[----:B------:R-:W-:Y:S01]  /*37070*/  ISETP.LT.AND P3, PT, R152, UR15, !P0 ;  /* 0x0000000f98007c0c */ /* 0x000fe2000c761270 */
[----:B------:R2:W-:Y:S01]  /*37080*/  @P6 STG.E desc[UR20][R142.64], R11 ;  /* 0x0000000b8e006986 */ /* 0x0005e2000c101914 */
[----:B-1----:R-:W-:Y:S02]  /*37090*/  LOP3.LUT R8, R0, 0x12, RZ, 0xfc, !PT ;  /* 0x0000001200087812 */ /* 0x002fe400078efcff */
[----:B------:R-:W-:Y:S01]  /*370a0*/  ISETP.LT.AND P6, PT, R116, UR15, !P0 ;  /* 0x0000000f74007c0c */ /* 0x000fe2000c7c1270 */
[----:B------:R-:W-:Y:S01]  /*370b0*/  @P2 STG.E desc[UR20][R146.64], R16 ;  /* 0x0000001092002986 */ /* 0x000fe2000c101914 */
[----:B------:R-:W-:-:S02]  /*370c0*/  ISETP.LT.AND P2, PT, R8, UR15, !P0 ;  /* 0x0000000f08007c0c */ /* 0x000fc4000c741270 */
[----:B------:R-:W-:Y:S01]  /*370d0*/  LOP3.LUT R8, R0, 0x16, RZ, 0xfc, !PT ;  /* 0x0000001600087812 */ /* 0x000fe200078efcff */
[----:B------:R-:W-:Y:S01]  /*370e0*/  @P5 STG.E desc[UR20][R148.64], R17 ;  /* 0x0000001194005986 */ /* 0x000fe2000c101914 */
[----:B------:R-:W-:Y:S02]  /*370f0*/  ISETP.LT.AND P5, PT, R2, UR15, !P0 ;  /* 0x0000000f02007c0c */ /* 0x000fe4000c7a1270 */
[----:B------:R-:W-:Y:S01]  /*37100*/  LOP3.LUT R2, R0, 0x18, RZ, 0xfc, !PT ;  /* 0x0000001800027812 */ /* 0x000fe200078efcff */
[----:B------:R-:W-:Y:S01]  /*37110*/  @P4 STG.E desc[UR20][R144.64], R18 ;  /* 0x0000001290004986 */ /* 0x000fe2000c101914 */
[----:B------:R-:W-:Y:S01]  /*37120*/  ISETP.LT.AND P4, PT, R8, UR15, !P0 ;  /* 0x0000000f08007c0c */ /* 0x000fe2000c781270 */
[----:B--2---:R-:W-:Y:S01]  /*37130*/  IMAD R11, R133, 0x2, R137 ;  /* 0x00000002850b7824 */ /* 0x004fe200078e0289 */
[----:B------:R-:W-:Y:S01]  /*37140*/  LOP3.LUT R8, R0, 0x1a, RZ, 0xfc, !PT ;  /* 0x0000001a00087812 */ /* 0x000fe200078efcff */
[----:B------:R1:W-:Y:S01]  /*37150*/  @P3 STG.E desc[UR20][R150.64], R19 ;  /* 0x0000001396003986 */ /* 0x0003e2000c101914 */
[----:B------:R-:W-:-:S02]  /*37160*/  ISETP.LT.AND P3, PT, R2, UR15, !P0 ;  /* 0x0000000f02007c0c */ /* 0x000fc4000c761270 */
[----:B------:R-:W-:Y:S01]  /*37170*/  LOP3.LUT R2, R0, 0x1c, RZ, 0xfc, !PT ;  /* 0x0000001c00027812 */ /* 0x000fe200078efcff */
[----:B------:R-:W-:Y:S01]  /*37180*/  @P6 STG.E desc[UR20][R164.64], R24 ;  /* 0x00000018a4006986 */ /* 0x000fe2000c101914 */
[----:B------:R-:W-:Y:S02]  /*37190*/  ISETP.LT.AND P6, PT, R8, UR15, !P0 ;  /* 0x0000000f08007c0c */ /* 0x000fe4000c7c1270 */
[----:B------:R-:W-:Y:S01]  /*371a0*/  LOP3.LUT R8, R0, 0x32, RZ, 0xfc, !PT ;  /* 0x0000003200087812 */ /* 0x000fe200078efcff */
[----:B------:R2:W-:Y:S01]  /*371b0*/  @P2 STG.E desc[UR20][R166.64], R25 ;  /* 0x00000019a6002986 */ /* 0x0005e2000c101914 */
[----:B------:R-:W-:Y:S02]  /*371c0*/  ISETP.LT.AND P2, PT, R2, UR15, !P0 ;  /* 0x0000000f02007c0c */ /* 0x000fe4000c741270 */
[----:B------:R-:W-:Y:S01]  /*371d0*/  LOP3.LUT R2, R0, 0x1e, RZ, 0xfc, !PT ;  /* 0x0000001e00027812 */ /* 0x000fe200078efcff */
[----:B------:R-:W-:Y:S01]  /*371e0*/  @P5 STG.E desc[UR20][R162.64], R26 ;  /* 0x0000001aa2005986 */ /* 0x000fe2000c101914 */
[----:B-1----:R-:W-:-:S02]  /*371f0*/  IMAD R19, R133, 0x2, R11 ;  /* 0x0000000285137824 */ /* 0x002fc400078e020b */
[----:B------:R-:W-:Y:S01]  /*37200*/  ISETP.LT.AND P5, PT, R2, UR15, !P0 ;  /* 0x0000000f02007c0c */ /* 0x000fe2000c7a1270 */
[----:B------:R-:W-:Y:S01]  /*37210*/  @P4 STG.E desc[UR20][R160.64], R27 ;  /* 0x0000001ba0004986 */ /* 0x000fe2000c101914 */
[----:B------:R-:W-:-:S03]  /*37220*/  LOP3.LUT R2, R0, 0x20, RZ, 0xfc, !PT ;  /* 0x0000002000027812 */ /* 0x000fc600078efcff */
[----:B------:R-:W-:Y:S01]  /*37230*/  @P3 STG.E desc[UR20][R168.64], R32 ;  /* 0x00000020a8003986 */ /* 0x000fe2000c101914 */
[----:B------:R-:W-:Y:S02]  /*37240*/  ISETP.LT.AND P4, PT, R2, UR15, !P0 ;  /* 0x0000000f02007c0c */ /* 0x000fe4000c781270 */
[----:B------:R-:W-:Y:S01]  /*37250*/  LOP3.LUT R2, R0, 0x22, RZ, 0xfc, !PT ;  /* 0x0000002200027812 */ /* 0x000fe200078efcff */
[----:B------:R-:W-:Y:S03]  /*37260*/  @P6 STG.E desc[UR20][R170.64], R33 ;  /* 0x00000021aa006986 */ /* 0x000fe6000c101914 */
[----:B------:R-:W-:Y:S01]  /*37270*/  ISETP.LT.AND P3, PT, R2, UR15, !P0 ;  /* 0x0000000f02007c0c */ /* 0x000fe2000c761270 */
[----:B------:R-:W-:Y:S01]  /*37280*/  @P2 STG.E desc[UR20][R172.64], R34 ;  /* 0x00000022ac002986 */ /* 0x000fe2000c101914 */
[----:B------:R-:W-:-:S03]  /*37290*/  LOP3.LUT R2, R0, 0x24, RZ, 0xfc, !PT ;  /* 0x0000002400027812 */ /* 0x000fc600078efcff */
[----:B------:R-:W-:Y:S01]  /*372a0*/  @P5 STG.E desc[UR20][R174.64], R35 ;  /* 0x00000023ae005986 */ /* 0x000fe2000c101914 */
[----:B------:R-:W-:Y:S01]  /*372b0*/  ISETP.LT.AND P6, PT, R2, UR4, !P0 ;  /* 0x0000000402007c0c */ /* 0x000fe2000c7c1270 */
[----:B------:R-:W1:Y:S01]  /*372c0*/  LDCU UR4, c[0x0][0x39c] ;  /* 0x00007380ff0477ac */ /* 0x000e620008000800 */
[----:B------:R-:W-:Y:S01]  /*372d0*/  LOP3.LUT R2, R0, 0x26, RZ, 0xfc, !PT ;  /* 0x0000002600027812 */ /* 0x000fe200078efcff */
[----:B------:R-:W-:Y:S03]  /*372e0*/  @P4 STG.E desc[UR20][R176.64], R40 ;  /* 0x00000028b0004986 */ /* 0x000fe6000c101914 */
[----:B-----5:R-:W-:Y:S01]  /*372f0*/  ISETP.LT.AND P2, PT, R2, UR5, !P0 ;  /* 0x0000000502007c0c */ /* 0x020fe2000c741270 */
[----:B------:R-:W4:Y:S01]  /*37300*/  LDCU UR5, c[0x0][0x39c] ;  /* 0x00007380ff0577ac */ /* 0x000f220008000800 */
[----:B------:R-:W-:Y:S01]  /*37310*/  LOP3.LUT R2, R0, 0x28, RZ, 0xfc, !PT ;  /* 0x0000002800027812 */ /* 0x000fe200078efcff */
[----:B------:R-:W-:Y:S03]  /*37320*/  @P3 STG.E desc[UR20][R178.64], R41 ;  /* 0x00000029b2003986 */ /* 0x000fe6000c101914 */
[----:B------:R-:W-:Y:S01]  /*37330*/  ISETP.LT.AND P5, PT, R2, UR6, !P0 ;  /* 0x0000000602007c0c */ /* 0x000fe2000c7a1270 */
[----:B------:R-:W5:Y:S01]  /*37340*/  LDCU UR6, c[0x0][0x39c] ;  /* 0x00007380ff0677ac */ /* 0x000f620008000800 */
[----:B------:R-:W-:Y:S01]  /*37350*/  LOP3.LUT R2, R0, 0x2a, RZ, 0xfc, !PT ;  /* 0x0000002a00027812 */ /* 0x000fe200078efcff */
[----:B------:R-:W-:Y:S03]  /*37360*/  @P6 STG.E desc[UR20][R180.64], R42 ;  /* 0x0000002ab4006986 */ /* 0x000fe6000c101914 */
[----:B------:R-:W-:Y:S01]  /*37370*/  ISETP.LT.AND P4, PT, R2, UR7, !P0 ;  /* 0x0000000702007c0c */ /* 0x000fe2000c781270 */
[----:B------:R-:W2:Y:S01]  /*37380*/  LDCU UR7, c[0x0][0x39c] ;  /* 0x00007380ff0777ac */ /* 0x000ea20008000800 */
[----:B------:R-:W-:Y:S01]  /*37390*/  LOP3.LUT R2, R0, 0x2c, RZ, 0xfc, !PT ;  /* 0x0000002c00027812 */ /* 0x000fe200078efcff */
[----:B------:R-:W-:Y:S03]  /*373a0*/  @P2 STG.E desc[UR20][R182.64], R43 ;  /* 0x0000002bb6002986 */ /* 0x000fe6000c101914 */
[----:B-1----:R-:W-:Y:S01]  /*373b0*/  ISETP.LT.AND P3, PT, R2, UR4, !P0 ;  /* 0x0000000402007c0c */ /* 0x002fe2000c761270 */
[----:B------:R-:W1:Y:S01]  /*373c0*/  LDCU UR4, c[0x0][0x39c] ;  /* 0x00007380ff0477ac */ /* 0x000e620008000800 */
[----:B------:R-:W-:Y:S01]  /*373d0*/  LOP3.LUT R2, R0, 0x2e, RZ, 0xfc, !PT ;  /* 0x0000002e00027812 */ /* 0x000fe200078efcff */
[----:B------:R-:W-:Y:S03]  /*373e0*/  @P5 STG.E desc[UR20][R184.64], R48 ;  /* 0x00000030b8005986 */ /* 0x000fe6000c101914 */
[----:B----4-:R-:W-:Y:S01]  /*373f0*/  ISETP.LT.AND P6, PT, R2, UR5, !P0 ;  /* 0x0000000502007c0c */ /* 0x010fe2000c7c1270 */
[----:B------:R-:W4:Y:S01]  /*37400*/  LDCU UR5, c[0x0][0x39c] ;  /* 0x00007380ff0577ac */ /* 0x000f220008000800 */
[----:B------:R-:W-:Y:S01]  /*37410*/  LOP3.LUT R2, R0, 0x30, RZ, 0xfc, !PT ;  /* 0x0000003000027812 */ /* 0x000fe200078efcff */
[----:B------:R-:W-:Y:S03]  /*37420*/  @P4 STG.E desc[UR20][R186.64], R49 ;  /* 0x00000031ba004986 */ /* 0x000fe6000c101914 */
[----:B-----5:R-:W-:Y:S01]  /*37430*/  ISETP.LT.AND P2, PT, R2, UR6, !P0 ;  /* 0x0000000602007c0c */ /* 0x020fe2000c741270 */
[----:B------:R-:W5:Y:S01]  /*37440*/  LDCU UR6, c[0x0][0x39c] ;  /* 0x00007380ff0677ac */ /* 0x000f620008000800 */
[----:B------:R-:W-:Y:S01]  /*37450*/  LOP3.LUT R2, R0, 0x34, RZ, 0xfc, !PT ;  /* 0x0000003400027812 */ /* 0x000fe200078efcff */
[----:B------:R-:W-:Y:S01]  /*37460*/  @P3 STG.E desc[UR20][R188.64], R50 ;  /* 0x00000032bc003986 */ /* 0x000fe2000c101914 */
[----:B--2---:R-:W-:Y:S01]  /*37470*/  ISETP.LT.AND P5, PT, R8, UR7, !P0 ;  /* 0x0000000708007c0c */ /* 0x004fe2000c7a1270 */
[----:B------:R-:W2:Y:S01]  /*37480*/  LDCU UR7, c[0x0][0x39c] ;  /* 0x00007380ff0777ac */ /* 0x000ea20008000800 */
[----:B------:R-:W-:Y:S01]  /*37490*/  LOP3.LUT R8, R0, 0x38, RZ, 0xfc, !PT ;  /* 0x0000003800087812 */ /* 0x000fe200078efcff */
[----:B------:R-:W-:Y:S01]  /*374a0*/  @P6 STG.E desc[UR20][R190.64], R51 ;  /* 0x00000033be006986 */ /* 0x000fe2000c101914 */
[----:B-1----:R-:W-:Y:S01]  /*374b0*/  ISETP.LT.AND P4, PT, R2, UR4, !P0 ;  /* 0x0000000402007c0c */ /* 0x002fe2000c781270 */
[----:B------:R-:W1:Y:S01]  /*374c0*/  LDCU UR4, c[0x0][0x39c] ;  /* 0x00007380ff0477ac */ /* 0x000e620008000800 */
[----:B------:R-:W-:Y:S01]  /*374d0*/  LOP3.LUT R2, R0, 0x36, RZ, 0xfc, !PT ;  /* 0x0000003600027812 */ /* 0x000fe200078efcff */
[----:B------:R-:W3:Y:S03]  /*374e0*/  LDS.128 R32, [R3] ;  /* 0x0000000003207984 */ /* 0x000ee60000000c00 */
[----:B----4-:R-:W-:Y:S01]  /*374f0*/  ISETP.LT.AND P3, PT, R2, UR5, !P0 ;  /* 0x0000000502007c0c */ /* 0x010fe2000c761270 */
[----:B------:R-:W4:Y:S01]  /*37500*/  LDCU UR5, c[0x0][0x39c] ;  /* 0x00007380ff0577ac */ /* 0x000f220008000800 */
[----:B------:R-:W-:Y:S01]  /*37510*/  LOP3.LUT R2, R0, 0x3a, RZ, 0xfc, !PT ;  /* 0x0000003a00027812 */ /* 0x000fe200078efcff */
[----:B------:R-:W-:Y:S01]  /*37520*/  @P2 STG.E desc[UR20][R196.64], R56 ;  /* 0x00000038c4002986 */ /* 0x000fe2000c101914 */
[----:B-----5:R-:W-:Y:S01]  /*37530*/  ISETP.LT.AND P6, PT, R8, UR6, !P0 ;  /* 0x0000000608007c0c */ /* 0x020fe2000c7c1270 */
[----:B------:R-:W5:Y:S01]  /*37540*/  LDCU UR6, c[0x0][0x39c] ;  /* 0x00007380ff0677ac */ /* 0x000f620008000800 */
[----:B------:R-:W-:Y:S01]  /*37550*/  LOP3.LUT R8, R0, 0x3c, RZ, 0xfc, !PT ;  /* 0x0000003c00087812 */ /* 0x000fe200078efcff */
[----:B------:R-:W-:Y:S01]  /*37560*/  @P5 STG.E desc[UR20][R192.64], R57 ;  /* 0x00000039c0005986 */ /* 0x000fe2000c101914 */
[----:B------:R-:W-:-:S02]  /*37570*/  ISETP.LT.AND P2, PT, R2, UR9, !P0 ;  /* 0x0000000902007c0c */ /* 0x000fc4000c741270 */
[----:B------:R-:W-:Y:S01]  /*37580*/  LOP3.LUT R2, R0, 0x3e, RZ, 0xfc, !PT ;  /* 0x0000003e00027812 */ /* 0x000fe200078efcff */
[----:B------:R-:W-:Y:S01]  /*37590*/  @P4 STG.E desc[UR20][R194.64], R58 ;  /* 0x0000003ac2004986 */ /* 0x000fe2000c101914 */
[----:B-1----:R-:W-:Y:S01]  /*375a0*/  ISETP.LT.AND P5, PT, R8, UR4, !P0 ;  /* 0x0000000408007c0c */ /* 0x002fe2000c7a1270 */
[----:B------:R-:W1:Y:S01]  /*375b0*/  LDCU UR4, c[0x0][0x39c] ;  /* 0x00007380ff0477ac */ /* 0x000e620008000800 */
[----:B--2---:R-:W-:Y:S01]  /*375c0*/  ISETP.LT.AND P4, PT, R2, UR7, !P0 ;  /* 0x0000000702007c0c */ /* 0x004fe2000c781270 */
[----:B------:R-:W-:Y:S01]  /*375d0*/  @P3 STG.E desc[UR20][R198.64], R59 ;  /* 0x0000003bc6003986 */ /* 0x000fe2000c101914 */
[----:B------:R-:W-:-:S03]  /*375e0*/  LOP3.LUT R2, R0, 0x40, RZ, 0xfc, !PT ;  /* 0x0000004000027812 */ /* 0x000fc600078efcff */
[----:B------:R-:W-:Y:S01]  /*375f0*/  @P6 STG.E desc[UR20][R200.64], R64 ;  /* 0x00000040c8006986 */ /* 0x000fe2000c101914 */
[C---:B------:R-:W-:Y:S02]  /*37600*/  LEA R8, P6, R137.reuse, R132, 0x2 ;  /* 0x0000008489087211 */ /* 0x040fe400078c10ff */
[----:B----4-:R-:W-:Y:S01]  /*37610*/  ISETP.LT.AND P3, PT, R2, UR5, !P0 ;  /* 0x0000000502007c0c */ /* 0x010fe2000c761270 */
[----:B------:R-:W2:Y:S01]  /*37620*/  LDCU UR5, c[0x0][0x39c] ;  /* 0x00007380ff0577ac */ /* 0x000ea20008000800 */
[----:B------:R-:W-:Y:S02]  /*37630*/  LEA.HI.X.SX32 R9, R137, R136, 0x2, P6 ;  /* 0x0000008889097211 */ /* 0x000fe400030f16ff */
[C---:B------:R-:W-:Y:S02]  /*37640*/  LEA R10, P6, R11.reuse, R132, 0x2 ;  /* 0x000000840b0a7211 */ /* 0x040fe400078c10ff */
[----:B------:R-:W-:Y:S01]  /*37650*/  LOP3.LUT R2, R0, 0x42, RZ, 0xfc, !PT ;  /* 0x0000004200027812 */ /* 0x000fe200078efcff */
[----:B------:R4:W-:Y:S01]  /*37660*/  @P2 STG.E desc[UR20][R8.64], R65 ;  /* 0x0000004108002986 */ /* 0x0009e2000c101914 */
[----:B------:R-:W-:-:S02]  /*37670*/  LEA.HI.X.SX32 R11, R11, R136, 0x2, P6 ;  /* 0x000000880b0b7211 */ /* 0x000fc400030f16ff */
[C---:B------:R-:W-:Y:S02]  /*37680*/  LEA R16, P6, R19.reuse, R132, 0x2 ;  /* 0x0000008413107211 */ /* 0x040fe400078c10ff */
[----:B-1----:R-:W-:Y:S01]  /*37690*/  ISETP.LT.AND P2, PT, R2, UR4, !P0 ;  /* 0x0000000402007c0c */ /* 0x002fe2000c741270 */
[----:B------:R-:W1:Y:S01]  /*376a0*/  LDCU UR4, c[0x0][0x39c] ;  /* 0x00007380ff0477ac */ /* 0x000e620008000800 */
[----:B------:R-:W-:Y:S01]  /*376b0*/  LEA.HI.X.SX32 R17, R19, R136, 0x2, P6 ;  /* 0x0000008813117211 */ /* 0x000fe200030f16ff */
[C---:B------:R-:W-:Y:S01]  /*376c0*/  IMAD R19, R133.reuse, 0x2, R19 ;  /* 0x0000000285137824 */ /* 0x040fe200078e0213 */
[----:B------:R-:W-:Y:S01]  /*376d0*/  LOP3.LUT R2, R0, 0x44, RZ, 0xfc, !PT ;  /* 0x0000004400027812 */ /* 0x000fe200078efcff */
[----:B------:R3:W-:Y:S02]  /*376e0*/  @P5 STG.E desc[UR20][R10.64], R66 ;  /* 0x000000420a005986 */ /* 0x0007e4000c101914 */
[----:B------:R-:W-:Y:S01]  /*376f0*/  IMAD R25, R133, 0x2, R19 ;  /* 0x0000000285197824 */ /* 0x000fe200078e0213 */
[----:B----4-:R-:W-:Y:S01]  /*37700*/  LEA R8, P6, R19, R132, 0x2 ;  /* 0x0000008413087211 */ /* 0x010fe200078c10ff */
[----:B------:R4:W-:Y:S01]  /*37710*/  @P4 STG.E desc[UR20][R16.64], R67 ;  /* 0x0000004310004986 */ /* 0x0009e2000c101914 */
[----:B-----5:R-:W-:Y:S01]  /*37720*/  ISETP.LT.AND P5, PT, R2, UR6, !P0 ;  /* 0x0000000602007c0c */ /* 0x020fe2000c7a1270 */
[----:B------:R-:W5:Y:S01]  /*37730*/  LDCU UR6, c[0x0][0x39c] ;  /* 0x00007380ff0677ac */ /* 0x000f620008000800 */
[----:B------:R-:W-:-:S02]  /*37740*/  LOP3.LUT R2, R0, 0x46, RZ, 0xfc, !PT ;  /* 0x0000004600027812 */ /* 0x000fc400078efcff */
[----:B------:R-:W-:Y:S01]  /*37750*/  LEA.HI.X.SX32 R9, R19, R136, 0x2, P6 ;  /* 0x0000008813097211 */ /* 0x000fe200030f16ff */
[----:B------:R-:W-:Y:S01]  /*37760*/  IMAD R19, R133, 0x2, R25 ;  /* 0x0000000285137824 */ /* 0x000fe200078e0219 */
[----:B--2---:R-:W-:Y:S01]  /*37770*/  ISETP.LT.AND P4, PT, R2, UR5, !P0 ;  /* 0x0000000502007c0c */ /* 0x004fe2000c781270 */
[----:B------:R-:W2:Y:S01]  /*37780*/  LDCU UR5, c[0x0][0x39c] ;  /* 0x00007380ff0577ac */ /* 0x000ea20008000800 */
[C---:B---3--:R-:W-:Y:S01]  /*37790*/  LEA R10, P6, R25.reuse, R132, 0x2 ;  /* 0x00000084190a7211 */ /* 0x048fe200078c10ff */
[----:B------:R3:W-:Y:S01]  /*377a0*/  @P3 STG.E desc[UR20][R8.64], R72 ;  /* 0x0000004808003986 */ /* 0x0007e2000c101914 */
[----:B------:R-:W-:Y:S02]  /*377b0*/  LOP3.LUT R2, R0, 0x48, RZ, 0xfc, !PT ;  /* 0x0000004800027812 */ /* 0x000fe400078efcff */
[----:B------:R-:W-:Y:S01]  /*377c0*/  LEA.HI.X.SX32 R11, R25, R136, 0x2, P6 ;  /* 0x00000088190b7211 */ /* 0x000fe200030f16ff */
[----:B------:R-:W-:Y:S01]  /*377d0*/  IMAD R25, R133, 0x2, R19 ;  /* 0x0000000285197824 */ /* 0x000fe200078e0213 */
[----:B----4-:R-:W-:-:S02]  /*377e0*/  LEA R16, P6, R19, R132, 0x2 ;  /* 0x0000008413107211 */ /* 0x010fc400078c10ff */
[----:B-1----:R-:W-:Y:S01]  /*377f0*/  ISETP.LT.AND P3, PT, R2, UR4, !P0 ;  /* 0x0000000402007c0c */ /* 0x002fe2000c761270 */
[----:B------:R-:W1:Y:S01]  /*37800*/  LDCU UR4, c[0x0][0x39c] ;  /* 0x00007380ff0477ac */ /* 0x000e620008000800 */
[----:B------:R-:W-:Y:S01]  /*37810*/  LEA.HI.X.SX32 R17, R19, R136, 0x2, P6 ;  /* 0x0000008813117211 */ /* 0x000fe200030f16ff */
[----:B------:R4:W-:Y:S01]  /*37820*/  @P2 STG.E desc[UR20][R10.64], R73 ;  /* 0x000000490a002986 */ /* 0x0009e2000c101914 */
[C---:B------:R-:W-:Y:S02]  /*37830*/  LEA R18, P6, R25.reuse, R132, 0x2 ;  /* 0x0000008419127211 */ /* 0x040fe400078c10ff */
[----:B------:R-:W-:Y:S01]  /*37840*/  LOP3.LUT R2, R0, 0x4a, RZ, 0xfc, !PT ;  /* 0x0000004a00027812 */ /* 0x000fe200078efcff */
[----:B------:R-:W-:Y:S01]  /*37850*/  @P5 STG.E desc[UR20][R16.64], R74 ;  /* 0x0000004a10005986 */ /* 0x000fe2000c101914 */
[----:B------:R-:W-:Y:S01]  /*37860*/  LEA.HI.X.SX32 R19, R25, R136, 0x2, P6 ;  /* 0x0000008819137211 */ /* 0x000fe200030f16ff */
[C---:B------:R-:W-:Y:S01]  /*37870*/  IMAD R25, R133.reuse, 0x2, R25 ;  /* 0x0000000285197824 */ /* 0x040fe200078e0219 */
[----:B-----5:R-:W-:Y:S01]  /*37880*/  ISETP.LT.AND P2, PT, R2, UR6, !P0 ;  /* 0x0000000602007c0c */ /* 0x020fe2000c741270 */
[----:B------:R-:W5:Y:S01]  /*37890*/  LDCU UR6, c[0x0][0x39c] ;  /* 0x00007380ff0677ac */ /* 0x000f620008000800 */
[----:B------:R-:W-:Y:S01]  /*378a0*/  LOP3.LUT R2, R0, 0x4c, RZ, 0xfc, !PT ;  /* 0x0000004c00027812 */ /* 0x000fe200078efcff */
[----:B------:R-:W-:Y:S01]  /*378b0*/  IMAD R27, R133, 0x2, R25 ;  /* 0x00000002851b7824 */ /* 0x000fe200078e0219 */
[----:B------:R1:W-:Y:S01]  /*378c0*/  @P4 STG.E desc[UR20][R18.64], R75 ;  /* 0x0000004b12004986 */ /* 0x0003e2000c101914 */
[----:B---3--:R-:W-:-:S02]  /*378d0*/  LEA R8, P4, R25, R132, 0x2 ;  /* 0x0000008419087211 */ /* 0x008fc400078810ff */
[----:B--2---:R-:W-:Y:S01]  /*378e0*/  ISETP.LT.AND P5, PT, R2, UR5, !P0 ;  /* 0x0000000502007c0c */ /* 0x004fe2000c7a1270 */
[----:B------:R-:W2:Y:S01]  /*378f0*/  LDCU UR5, c[0x0][0x39c] ;  /* 0x00007380ff0577ac */ /* 0x000ea20008000800 */
[----:B----4-:R-:W-:Y:S02]  /*37900*/  LEA R10, P6, R27, R132, 0x2 ;  /* 0x000000841b0a7211 */ /* 0x010fe400078c10ff */
[----:B------:R-:W-:Y:S02]  /*37910*/  LOP3.LUT R2, R0, 0x4e, RZ, 0xfc, !PT ;  /* 0x0000004e00027812 */ /* 0x000fe400078efcff */
[-C--:B------:R-:W-:Y:S02]  /*37920*/  LEA.HI.X.SX32 R9, R25, R136.reuse, 0x2, P4 ;  /* 0x0000008819097211 */ /* 0x080fe400020f16ff */
[----:B------:R-:W-:Y:S01]  /*37930*/  LEA.HI.X.SX32 R11, R27, R136, 0x2, P6 ;  /* 0x000000881b0b7211 */ /* 0x000fe200030f16ff */
[C---:B------:R-:W-:Y:S01]  /*37940*/  IMAD R27, R133.reuse, 0x2, R27 ;  /* 0x00000002851b7824 */ /* 0x040fe200078e021b */
[----:B-1----:R-:W-:Y:S01]  /*37950*/  ISETP.LT.AND P4, PT, R2, UR4, !P0 ;  /* 0x0000000402007c0c */ /* 0x002fe2000c781270 */
[----:B------:R-:W1:Y:S01]  /*37960*/  LDCU UR4, c[0x0][0x39c] ;  /* 0x00007380ff0477ac */ /* 0x000e620008000800 */
[----:B------:R-:W-:Y:S01]  /*37970*/  LOP3.LUT R2, R0, 0x50, RZ, 0xfc, !PT ;  /* 0x0000005000027812 */ /* 0x000fe200078efcff */
[----:B------:R3:W-:Y:S01]  /*37980*/  @P3 STG.E desc[UR20][R8.64], R76 ;  /* 0x0000004c08003986 */ /* 0x0007e2000c101914 */
[----:B------:R-:W-:-:S02]  /*37990*/  IMAD R19, R133, 0x2, R27 ;  /* 0x0000000285137824 */ /* 0x000fc400078e021b */
[----:B-----5:R-:W-:Y:S01]  /*379a0*/  ISETP.LT.AND P3, PT, R2, UR6, !P0 ;  /* 0x0000000602007c0c */ /* 0x020fe2000c761270 */
[----:B------:R4:W-:Y:S01]  /*379b0*/  @P2 STG.E desc[UR20][R10.64], R77 ;  /* 0x0000004d0a002986 */ /* 0x0009e2000c101914 */
[C---:B------:R-:W-:Y:S01]  /*379c0*/  LEA R16, P2, R27.reuse, R132, 0x2 ;  /* 0x000000841b107211 */ /* 0x040fe200078410ff */
[----:B------:R-:W5:Y:S01]  /*379d0*/  LDCU UR6, c[0x0][0x39c] ;  /* 0x00007380ff0677ac */ /* 0x000f620008000800 */
[----:B------:R-:W-:Y:S02]  /*379e0*/  LOP3.LUT R2, R0, 0x52, RZ, 0xfc, !PT ;  /* 0x0000005200027812 */ /* 0x000fe400078efcff */
[----:B------:R-:W-:Y:S02]  /*379f0*/  LEA.HI.X.SX32 R17, R27, R136, 0x2, P2 ;  /* 0x000000881b117211 */ /* 0x000fe400010f16ff */
[----:B--2---:R-:W-:Y:S01]  /*37a00*/  ISETP.LT.AND P2, PT, R2, UR5, !P0 ;  /* 0x0000000502007c0c */ /* 0x004fe2000c741270 */
[----:B------:R-:W2:Y:S01]  /*37a10*/  LDCU UR5, c[0x0][0x39c] ;  /* 0x00007380ff0577ac */ /* 0x000ea20008000800 */
[----:B---3--:R-:W-:Y:S01]  /*37a20*/  LEA R8, P6, R19, R132, 0x2 ;  /* 0x0000008413087211 */ /* 0x008fe200078c10ff */
[----:B------:R3:W-:Y:S01]  /*37a30*/  @P5 STG.E desc[UR20][R16.64], R78 ;  /* 0x0000004e10005986 */ /* 0x0007e2000c101914 */
[----:B------:R-:W-:Y:S01]  /*37a40*/  LOP3.LUT R2, R0, 0x54, RZ, 0xfc, !PT ;  /* 0x0000005400027812 */ /* 0x000fe200078efcff */
[----:B----4-:R-:W-:Y:S01]  /*37a50*/  IMAD R11, R133, 0x2, R19 ;  /* 0x00000002850b7824 */ /* 0x010fe200078e0213 */
[----:B------:R-:W-:-:S02]  /*37a60*/  LEA.HI.X.SX32 R9, R19, R136, 0x2, P6 ;  /* 0x0000008813097211 */ /* 0x000fc400030f16ff */
[----:B-1----:R-:W-:Y:S01]  /*37a70*/  ISETP.LT.AND P5, PT, R2, UR4, !P0 ;  /* 0x0000000402007c0c */ /* 0x002fe2000c7a1270 */
[----:B------:R-:W-:Y:S01]  /*37a80*/  IMAD R25, R133, 0x2, R11 ;  /* 0x0000000285197824 */ /* 0x000fe200078e020b */
[C---:B------:R-:W-:Y:S01]  /*37a90*/  LEA R10, P6, R11.reuse, R132, 0x2 ;  /* 0x000000840b0a7211 */ /* 0x040fe200078c10ff */
[----:B------:R-:W1:Y:S01]  /*37aa0*/  LDCU UR4, c[0x0][0x39c] ;  /* 0x00007380ff0477ac */ /* 0x000e620008000800 */
[----:B------:R-:W-:Y:S01]  /*37ab0*/  LOP3.LUT R2, R0, 0x56, RZ, 0xfc, !PT ;  /* 0x0000005600027812 */ /* 0x000fe200078efcff */
[----:B------:R4:W-:Y:S01]  /*37ac0*/  @P4 STG.E desc[UR20][R8.64], R79 ;  /* 0x0000004f08004986 */ /* 0x0009e2000c101914 */
[----:B------:R-:W-:Y:S02]  /*37ad0*/  LEA.HI.X.SX32 R11, R11, R136, 0x2, P6 ;  /* 0x000000880b0b7211 */ /* 0x000fe400030f16ff */
[C---:B------:R-:W-:Y:S02]  /*37ae0*/  LEA R18, P6, R25.reuse, R132, 0x2 ;  /* 0x0000008419127211 */ /* 0x040fe400078c10ff */
[----:B-----5:R-:W-:Y:S01]  /*37af0*/  ISETP.LT.AND P4, PT, R2, UR6, !P0 ;  /* 0x0000000602007c0c */ /* 0x020fe2000c781270 */
[----:B------:R5:W-:Y:S01]  /*37b00*/  @P3 STG.E desc[UR20][R10.64], R84 ;  /* 0x000000540a003986 */ /* 0x000be2000c101914 */
[----:B------:R-:W-:Y:S01]  /*37b10*/  LOP3.LUT R2, R0, 0x58, RZ, 0xfc, !PT ;  /* 0x0000005800027812 */ /* 0x000fe200078efcff */
[----:B------:R-:W5:Y:S01]  /*37b20*/  LDCU UR6, c[0x0][0x39c] ;  /* 0x00007380ff0677ac */ /* 0x000f620008000800 */
[----:B------:R-:W-:Y:S01]  /*37b30*/  LEA.HI.X.SX32 R19, R25, R136, 0x2, P6 ;  /* 0x0000008819137211 */ /* 0x000fe200030f16ff */
[C---:B------:R-:W-:Y:S01]  /*37b40*/  IMAD R25, R133.reuse, 0x2, R25 ;  /* 0x0000000285197824 */ /* 0x040fe200078e0219 */
[----:B--2---:R-:W-:Y:S01]  /*37b50*/  ISETP.LT.AND P3, PT, R2, UR5, !P0 ;  /* 0x0000000502007c0c */ /* 0x004fe2000c761270 */
[----:B------:R-:W2:Y:S01]  /*37b60*/  LDCU UR5, c[0x0][0x39c] ;  /* 0x00007380ff0577ac */ /* 0x000ea20008000800 */
[----:B------:R-:W-:Y:S01]  /*37b70*/  LOP3.LUT R2, R0, 0x5a, RZ, 0xfc, !PT ;  /* 0x0000005a00027812 */ /* 0x000fe200078efcff */
[----:B---3--:R-:W-:Y:S01]  /*37b80*/  IMAD R17, R133, 0x2, R25 ;  /* 0x0000000285117824 */ /* 0x008fe200078e0219 */
[C---:B----4-:R-:W-:Y:S01]  /*37b90*/  LEA R8, P6, R25.reuse, R132, 0x2 ;  /* 0x0000008419087211 */ /* 0x050fe200078c10ff */
[----:B------:R3:W-:Y:S01]  /*37ba0*/  @P2 STG.E desc[UR20][R18.64], R85 ;  /* 0x0000005512002986 */ /* 0x0007e2000c101914 */
[----:B-1----:R-:W-:Y:S01]  /*37bb0*/  ISETP.LT.AND P2, PT, R2, UR4, !P0 ;  /* 0x0000000402007c0c */ /* 0x002fe2000c741270 */
[----:B------:R-:W1:Y:S01]  /*37bc0*/  LDCU UR4, c[0x0][0x39c] ;  /* 0x00007380ff0477ac */ /* 0x000e620008000800 */
[----:B------:R-:W-:Y:S01]  /*37bd0*/  LEA.HI.X.SX32 R9, R25, R136, 0x2, P6 ;  /* 0x0000008819097211 */ /* 0x000fe200030f16ff */
[----:B------:R-:W-:Y:S01]  /*37be0*/  IMAD R25, R133, 0x2, R17 ;  /* 0x0000000285197824 */ /* 0x000fe200078e0211 */
[----:B-----5:R-:W-:-:S02]  /*37bf0*/  LEA R10, P6, R17, R132, 0x2 ;  /* 0x00000084110a7211 */ /* 0x020fc400078c10ff */
[----:B------:R-:W-:Y:S01]  /*37c00*/  LOP3.LUT R2, R0, 0x5c, RZ, 0xfc, !PT ;  /* 0x0000005c00027812 */ /* 0x000fe200078efcff */
[----:B------:R4:W-:Y:S01]  /*37c10*/  @P5 STG.E desc[UR20][R8.64], R86 ;  /* 0x0000005608005986 */ /* 0x0009e2000c101914 */
[----:B------:R-:W-:Y:S02]  /*37c20*/  LEA.HI.X.SX32 R11, R17, R136, 0x2, P6 ;  /* 0x00000088110b7211 */ /* 0x000fe400030f16ff */
[C---:B------:R-:W-:Y:S02]  /*37c30*/  LEA R16, P6, R25.reuse, R132, 0x2 ;  /* 0x0000008419107211 */ /* 0x040fe400078c10ff */
[----:B--2---:R-:W-:Y:S01]  /*37c40*/  ISETP.LT.AND P5, PT, R2, UR5, !P0 ;  /* 0x0000000502007c0c */ /* 0x004fe2000c7a1270 */
[----:B------:R-:W2:Y:S01]  /*37c50*/  LDCU UR5, c[0x0][0x39c] ;  /* 0x00007380ff0577ac */ /* 0x000ea20008000800 */
[----:B------:R-:W-:Y:S01]  /*37c60*/  LEA.HI.X.SX32 R17, R25, R136, 0x2, P6 ;  /* 0x0000008819117211 */ /* 0x000fe200030f16ff */
[C---:B------:R-:W-:Y:S01]  /*37c70*/  IMAD R25, R133.reuse, 0x2, R25 ;  /* 0x0000000285197824 */ /* 0x040fe200078e0219 */
[----:B------:R-:W-:Y:S01]  /*37c80*/  LOP3.LUT R2, R0, 0x5e, RZ, 0xfc, !PT ;  /* 0x0000005e00027812 */ /* 0x000fe200078efcff */
[----:B------:R5:W-:Y:S02]  /*37c90*/  @P4 STG.E desc[UR20][R10.64], R87 ;  /* 0x000000570a004986 */ /* 0x000be4000c101914 */
[----:B---3--:R-:W-:Y:S01]  /*37ca0*/  IMAD R19, R133, 0x2, R25 ;  /* 0x0000000285137824 */ /* 0x008fe200078e0219 */
[----:B----4-:R-:W-:Y:S01]  /*37cb0*/  LEA R8, P6, R25, R132, 0x2 ;  /* 0x0000008419087211 */ /* 0x010fe200078c10ff */
[----:B------:R3:W-:Y:S01]  /*37cc0*/  @P3 STG.E desc[UR20][R16.64], R92 ;  /* 0x0000005c10003986 */ /* 0x0007e2000c101914 */
[----:B------:R-:W-:Y:S01]  /*37cd0*/  ISETP.LT.AND P4, PT, R2, UR6, !P0 ;  /* 0x0000000602007c0c */ /* 0x000fe2000c781270 */
[----:B------:R-:W4:Y:S01]  /*37ce0*/  LDCU UR6, c[0x0][0x39c] ;  /* 0x00007380ff0677ac */ /* 0x000f220008000800 */
[----:B------:R-:W-:-:S02]  /*37cf0*/  LOP3.LUT R2, R0, 0x60, RZ, 0xfc, !PT ;  /* 0x0000006000027812 */ /* 0x000fc400078efcff */
[----:B------:R-:W-:Y:S01]  /*37d00*/  LEA.HI.X.SX32 R9, R25, R136, 0x2, P6 ;  /* 0x0000008819097211 */ /* 0x000fe200030f16ff */
[----:B------:R-:W-:Y:S01]  /*37d10*/  IMAD R25, R133, 0x2, R19 ;  /* 0x0000000285197824 */ /* 0x000fe200078e0213 */
[----:B-1----:R-:W-:Y:S01]  /*37d20*/  ISETP.LT.AND P3, PT, R2, UR4, !P0 ;  /* 0x0000000402007c0c */ /* 0x002fe2000c761270 */
[----:B------:R-:W1:Y:S01]  /*37d30*/  LDCU UR4, c[0x0][0x39c] ;  /* 0x00007380ff0477ac */ /* 0x000e620008000800 */
[----:B-----5:R-:W-:Y:S01]  /*37d40*/  LEA R10, P6, R19, R132, 0x2 ;  /* 0x00000084130a7211 */ /* 0x020fe200078c10ff */
[----:B------:R-:W-:Y:S01]  /*37d50*/  IMAD R27, R133, 0x2, R25 ;  /* 0x00000002851b7824 */ /* 0x000fe200078e0219 */
[----:B------:R-:W-:Y:S01]  /*37d60*/  LOP3.LUT R2, R0, 0x62, RZ, 0xfc, !PT ;  /* 0x0000006200027812 */ /* 0x000fe200078efcff */
[----:B------:R5:W-:Y:S01]  /*37d70*/  @P2 STG.E desc[UR20][R8.64], R93 ;  /* 0x0000005d08002986 */ /* 0x000be2000c101914 */
[----:B------:R-:W-:Y:S02]  /*37d80*/  LEA.HI.X.SX32 R11, R19, R136, 0x2, P6 ;  /* 0x00000088130b7211 */ /* 0x000fe400030f16ff */
[----:B---3--:R-:W-:-:S02]  /*37d90*/  LEA R16, P6, R25, R132, 0x2 ;  /* 0x0000008419107211 */ /* 0x008fc400078c10ff */
[----:B--2---:R-:W-:Y:S01]  /*37da0*/  ISETP.LT.AND P2, PT, R2, UR5, !P0 ;  /* 0x0000000502007c0c */ /* 0x004fe2000c741270 */
[----:B------:R-:W2:Y:S01]  /*37db0*/  LDCU UR5, c[0x0][0x39c] ;  /* 0x00007380ff0577ac */ /* 0x000ea20008000800 */
[----:B------:R-:W-:Y:S01]  /*37dc0*/  LEA.HI.X.SX32 R17, R25, R136, 0x2, P6 ;  /* 0x0000008819117211 */ /* 0x000fe200030f16ff */
[----:B------:R3:W-:Y:S01]  /*37dd0*/  @P5 STG.E desc[UR20][R10.64], R94 ;  /* 0x0000005e0a005986 */ /* 0x0007e2000c101914 */
[C---:B------:R-:W-:Y:S02]  /*37de0*/  LEA R18, P6, R27.reuse, R132, 0x2 ;  /* 0x000000841b127211 */ /* 0x040fe400078c10ff */
[----:B------:R-:W-:Y:S01]  /*37df0*/  LOP3.LUT R2, R0, 0x64, RZ, 0xfc, !PT ;  /* 0x0000006400027812 */ /* 0x000fe200078efcff */
[----:B------:R-:W-:Y:S01]  /*37e00*/  @P4 STG.E desc[UR20][R16.64], R95 ;  /* 0x0000005f10004986 */ /* 0x000fe2000c101914 */
[----:B------:R-:W-:Y:S01]  /*37e10*/  LEA.HI.X.SX32 R19, R27, R136, 0x2, P6 ;  /* 0x000000881b137211 */ /* 0x000fe200030f16ff */
[C---:B------:R-:W-:Y:S01]  /*37e20*/  IMAD R27, R133.reuse, 0x2, R27 ;  /* 0x00000002851b7824 */ /* 0x040fe200078e021b */
[----:B----4-:R-:W-:Y:S01]  /*37e30*/  ISETP.LT.AND P5, PT, R2, UR6, !P0 ;  /* 0x0000000602007c0c */ /* 0x010fe2000c7a1270 */
[----:B------:R-:W4:Y:S01]  /*37e40*/  LDCU UR6, c[0x0][0x39c] ;  /* 0x00007380ff0677ac */ /* 0x000f220008000800 */
[----:B------:R-:W-:Y:S01]  /*37e50*/  LOP3.LUT R2, R0, 0x66, RZ, 0xfc, !PT ;  /* 0x0000006600027812 */ /* 0x000fe200078efcff */
[----:B------:R-:W-:Y:S01]  /*37e60*/  IMAD R25, R133, 0x2, R27 ;  /* 0x0000000285197824 */ /* 0x000fe200078e021b */
[----:B------:R2:W-:Y:S01]  /*37e70*/  @P3 STG.E desc[UR20][R18.64], R100 ;  /* 0x0000006412003986 */ /* 0x0005e2000c101914 */
[----:B-----5:R-:W-:-:S02]  /*37e80*/  LEA R8, P3, R27, R132, 0x2 ;  /* 0x000000841b087211 */ /* 0x020fc400078610ff */
[----:B-1----:R-:W-:Y:S01]  /*37e90*/  ISETP.LT.AND P4, PT, R2, UR4, !P0 ;  /* 0x0000000402007c0c */ /* 0x002fe2000c781270 */
[----:B------:R-:W1:Y:S01]  /*37ea0*/  LDCU UR4, c[0x0][0x39c] ;  /* 0x00007380ff0477ac */ /* 0x000e620008000800 */
[----:B---3--:R-:W-:Y:S02]  /*37eb0*/  LEA R10, P6, R25, R132, 0x2 ;  /* 0x00000084190a7211 */ /* 0x008fe400078c10ff */
[----:B------:R-:W-:Y:S02]  /*37ec0*/  LOP3.LUT R2, R0, 0x68, RZ, 0xfc, !PT ;  /* 0x0000006800027812 */ /* 0x000fe400078efcff */
[-C--:B------:R-:W-:Y:S02]  /*37ed0*/  LEA.HI.X.SX32 R9, R27, R136.reuse, 0x2, P3 ;  /* 0x000000881b097211 */ /* 0x080fe400018f16ff */
[----:B------:R-:W-:Y:S01]  /*37ee0*/  LEA.HI.X.SX32 R11, R25, R136, 0x2, P6 ;  /* 0x00000088190b7211 */ /* 0x000fe200030f16ff */
[C---:B------:R-:W-:Y:S01]  /*37ef0*/  IMAD R25, R133.reuse, 0x2, R25 ;  /* 0x0000000285197824 */ /* 0x040fe200078e0219 */
[----:B--2---:R-:W-:Y:S01]  /*37f00*/  ISETP.LT.AND P3, PT, R2, UR5, !P0 ;  /* 0x0000000502007c0c */ /* 0x004fe2000c761270 */
[----:B------:R-:W2:Y:S01]  /*37f10*/  LDCU UR5, c[0x0][0x39c] ;  /* 0x00007380ff0577ac */ /* 0x000ea20008000800 */
[----:B------:R-:W-:Y:S01]  /*37f20*/  LOP3.LUT R2, R0, 0x6a, RZ, 0xfc, !PT ;  /* 0x0000006a00027812 */ /* 0x000fe200078efcff */
[----:B------:R3:W-:Y:S01]  /*37f30*/  @P2 STG.E desc[UR20][R8.64], R101 ;  /* 0x0000006508002986 */ /* 0x0007e2000c101914 */
[----:B------:R-:W-:-:S02]  /*37f40*/  IMAD R19, R133, 0x2, R25 ;  /* 0x0000000285137824 */ /* 0x000fc400078e0219 */
[----:B----4-:R-:W-:Y:S01]  /*37f50*/  ISETP.LT.AND P2, PT, R2, UR6, !P0 ;  /* 0x0000000602007c0c */ /* 0x010fe2000c741270 */
[----:B------:R4:W-:Y:S01]  /*37f60*/  @P5 STG.E desc[UR20][R10.64], R102 ;  /* 0x000000660a005986 */ /* 0x0009e2000c101914 */
[C---:B------:R-:W-:Y:S01]  /*37f70*/  LEA R16, P5, R25.reuse, R132, 0x2 ;  /* 0x0000008419107211 */ /* 0x040fe200078a10ff */
[----:B------:R-:W5:Y:S01]  /*37f80*/  LDCU UR6, c[0x0][0x39c] ;  /* 0x00007380ff0677ac */ /* 0x000f620008000800 */
[----:B------:R-:W-:Y:S02]  /*37f90*/  LOP3.LUT R2, R0, 0x6c, RZ, 0xfc, !PT ;  /* 0x0000006c00027812 */ /* 0x000fe400078efcff */
[----:B------:R-:W-:Y:S02]  /*37fa0*/  LEA.HI.X.SX32 R17, R25, R136, 0x2, P5 ;  /* 0x0000008819117211 */ /* 0x000fe400028f16ff */
[----:B-1----:R-:W-:Y:S01]  /*37fb0*/  ISETP.LT.AND P5, PT, R2, UR4, !P0 ;  /* 0x0000000402007c0c */ /* 0x002fe2000c7a1270 */
[----:B------:R-:W1:Y:S01]  /*37fc0*/  LDCU UR4, c[0x0][0x39c] ;  /* 0x00007380ff0477ac */ /* 0x000e620008000800 */
[----:B---3--:R-:W-:Y:S01]  /*37fd0*/  LEA R8, P6, R19, R132, 0x2 ;  /* 0x0000008413087211 */ /* 0x008fe200078c10ff */
[----:B------:R3:W-:Y:S01]  /*37fe0*/  @P4 STG.E desc[UR20][R16.64], R103 ;  /* 0x0000006710004986 */ /* 0x0007e2000c101914 */
[----:B------:R-:W-:Y:S01]  /*37ff0*/  LOP3.LUT R2, R0, 0x6e, RZ, 0xfc, !PT ;  /* 0x0000006e00027812 */ /* 0x000fe200078efcff */
[----:B----4-:R-:W-:Y:S01]  /*38000*/  IMAD R11, R133, 0x2, R19 ;  /* 0x00000002850b7824 */ /* 0x010fe200078e0213 */
[----:B------:R-:W-:-:S02]  /*38010*/  LEA.HI.X.SX32 R9, R19, R136, 0x2, P6 ;  /* 0x0000008813097211 */ /* 0x000fc400030f16ff */
[----:B--2---:R-:W-:Y:S01]  /*38020*/  ISETP.LT.AND P4, PT, R2, UR5, !P0 ;  /* 0x0000000502007c0c */ /* 0x004fe2000c781270 */
[----:B------:R-:W-:Y:S01]  /*38030*/  IMAD R19, R133, 0x2, R11 ;  /* 0x0000000285137824 */ /* 0x000fe200078e020b */
[C---:B------:R-:W-:Y:S01]  /*38040*/  LEA R10, P6, R11.reuse, R132, 0x2 ;  /* 0x000000840b0a7211 */ /* 0x040fe200078c10ff */
[----:B------:R-:W2:Y:S01]  /*38050*/  LDCU UR5, c[0x0][0x39c] ;  /* 0x00007380ff0577ac */ /* 0x000ea20008000800 */
[----:B------:R-:W-:Y:S01]  /*38060*/  LOP3.LUT R2, R0, 0x70, RZ, 0xfc, !PT ;  /* 0x0000007000027812 */ /* 0x000fe200078efcff */
[----:B------:R4:W-:Y:S01]  /*38070*/  @P3 STG.E desc[UR20][R8.64], R108 ;  /* 0x0000006c08003986 */ /* 0x0009e2000c101914 */
[----:B------:R-:W-:Y:S02]  /*38080*/  LEA.HI.X.SX32 R11, R11, R136, 0x2, P6 ;  /* 0x000000880b0b7211 */ /* 0x000fe400030f16ff */
[C---:B---3--:R-:W-:Y:S02]  /*38090*/  LEA R16, P6, R19.reuse, R132, 0x2 ;  /* 0x0000008413107211 */ /* 0x048fe400078c10ff */
[----:B-----5:R-:W-:Y:S01]  /*380a0*/  ISETP.LT.AND P3, PT, R2, UR6, !P0 ;  /* 0x0000000602007c0c */ /* 0x020fe2000c761270 */
[----:B------:R3:W-:Y:S01]  /*380b0*/  @P2 STG.E desc[UR20][R10.64], R109 ;  /* 0x0000006d0a002986 */ /* 0x0007e2000c101914 */
[----:B------:R-:W-:Y:S01]  /*380c0*/  LOP3.LUT R2, R0, 0x72, RZ, 0xfc, !PT ;  /* 0x0000007200027812 */ /* 0x000fe200078efcff */
[----:B------:R-:W5:Y:S01]  /*380d0*/  LDCU UR6, c[0x0][0x39c] ;  /* 0x00007380ff0677ac */ /* 0x000f620008000800 */
[----:B------:R-:W-:Y:S01]  /*380e0*/  LEA.HI.X.SX32 R17, R19, R136, 0x2, P6 ;  /* 0x0000008813117211 */ /* 0x000fe200030f16ff */
[C---:B------:R-:W-:Y:S01]  /*380f0*/  IMAD R19, R133.reuse, 0x2, R19 ;  /* 0x0000000285137824 */ /* 0x040fe200078e0213 */
[----:B-1----:R-:W-:Y:S01]  /*38100*/  ISETP.LT.AND P2, PT, R2, UR4, !P0 ;  /* 0x0000000402007c0c */ /* 0x002fe2000c741270 */
[----:B------:R-:W1:Y:S01]  /*38110*/  LDCU UR4, c[0x0][0x39c] ;  /* 0x00007380ff0477ac */ /* 0x000e620008000800 */
[----:B------:R-:W-:Y:S01]  /*38120*/  LOP3.LUT R2, R0, 0x74, RZ, 0xfc, !PT ;  /* 0x0000007400027812 */ /* 0x000fe200078efcff */
[----:B------:R-:W-:Y:S01]  /*38130*/  IMAD R25, R133, 0x2, R19 ;  /* 0x0000000285197824 */ /* 0x000fe200078e0213 */
[C---:B----4-:R-:W-:Y:S01]  /*38140*/  LEA R8, P6, R19.reuse, R132, 0x2 ;  /* 0x0000008413087211 */ /* 0x050fe200078c10ff */
[----:B------:R4:W-:Y:S01]  /*38150*/  @P5 STG.E desc[UR20][R16.64], R110 ;  /* 0x0000006e10005986 */ /* 0x0009e2000c101914 */
[----:B--2---:R-:W-:Y:S01]  /*38160*/  ISETP.LT.AND P5, PT, R2, UR5, !P0 ;  /* 0x0000000502007c0c */ /* 0x004fe2000c7a1270 */
[----:B------:R-:W2:Y:S01]  /*38170*/  LDCU UR5, c[0x0][0x39c] ;  /* 0x00007380ff0577ac */ /* 0x000ea20008000800 */
[----:B------:R-:W-:Y:S01]  /*38180*/  LEA.HI.X.SX32 R9, R19, R136, 0x2, P6 ;  /* 0x0000008813097211 */ /* 0x000fe200030f16ff */
[----:B------:R-:W-:Y:S01]  /*38190*/  IMAD R19, R133, 0x2, R25 ;  /* 0x0000000285137824 */ /* 0x000fe200078e0219 */
[----:B---3--:R-:W-:-:S02]  /*381a0*/  LEA R10, P6, R25, R132, 0x2 ;  /* 0x00000084190a7211 */ /* 0x008fc400078c10ff */
[----:B------:R-:W-:Y:S01]  /*381b0*/  LOP3.LUT R2, R0, 0x76, RZ, 0xfc, !PT ;  /* 0x0000007600027812 */ /* 0x000fe200078efcff */
[----:B------:R3:W-:Y:S01]  /*381c0*/  @P4 STG.E desc[UR20][R8.64], R111 ;  /* 0x0000006f08004986 */ /* 0x0007e2000c101914 */
[----:B------:R-:W-:Y:S02]  /*381d0*/  LEA.HI.X.SX32 R11, R25, R136, 0x2, P6 ;  /* 0x00000088190b7211 */ /* 0x000fe400030f16ff */
[C---:B----4-:R-:W-:Y:S02]  /*381e0*/  LEA R16, P6, R19.reuse, R132, 0x2 ;  /* 0x0000008413107211 */ /* 0x050fe400078c10ff */
[----:B-1----:R-:W-:Y:S01]  /*381f0*/  ISETP.LT.AND P4, PT, R2, UR4, !P0 ;  /* 0x0000000402007c0c */ /* 0x002fe2000c781270 */
[----:B------:R-:W1:Y:S01]  /*38200*/  LDCU UR4, c[0x0][0x39c] ;  /* 0x00007380ff0477ac */ /* 0x000e620008000800 */
[----:B------:R-:W-:Y:S01]  /*38210*/  LEA.HI.X.SX32 R17, R19, R136, 0x2, P6 ;  /* 0x0000008813117211 */ /* 0x000fe200030f16ff */
[C---:B------:R-:W-:Y:S01]  /*38220*/  IMAD R19, R133.reuse, 0x2, R19 ;  /* 0x0000000285137824 */ /* 0x040fe200078e0213 */
[----:B------:R-:W-:Y:S01]  /*38230*/  LOP3.LUT R2, R0, 0x78, RZ, 0xfc, !PT ;  /* 0x0000007800027812 */ /* 0x000fe200078efcff */
[----:B------:R4:W-:Y:S02]  /*38240*/  @P3 STG.E desc[UR20][R10.64], R124 ;  /* 0x0000007c0a003986 */ /* 0x0009e4000c101914 */
[----:B------:R-:W-:Y:S01]  /*38250*/  IMAD R25, R133, 0x2, R19 ;  /* 0x0000000285197824 */ /* 0x000fe200078e0213 */
[----:B---3--:R-:W-:Y:S01]  /*38260*/  LEA R8, P6, R19, R132, 0x2 ;  /* 0x0000008413087211 */ /* 0x008fe200078c10ff */
        /* <DEDUP_REMOVED lines=8> */
[C---:B----4-:R-:W-:Y:S01]  /*382f0*/  LEA R10, P6, R25.reuse, R132, 0x2 ;  /* 0x00000084190a7211 */ /* 0x050fe200078c10ff */
[----:B------:R4:W-:Y:S01]  /*38300*/  @P5 STG.E desc[UR20][R8.64], R126 ;  /* 0x0000007e08005986 */ /* 0x0009e2000c101914 */
[----:B------:R-:W-:Y:S02]  /*38310*/  LOP3.LUT R2, R0, 0x7c, RZ, 0xfc, !PT ;  /* 0x0000007c00027812 */ /* 0x000fe400078efcff */
[----:B------:R-:W-:Y:S01]  /*38320*/  LEA.HI.X.SX32 R11, R25, R136, 0x2, P6 ;  /* 0x00000088190b7211 */ /* 0x000fe200030f16ff */
[----:B------:R-:W-:Y:S01]  /*38330*/  IMAD R25, R133, 0x2, R19 ;  /* 0x0000000285197824 */ /* 0x000fe200078e0213 */
[----:B---3--:R-:W-:-:S02]  /*38340*/  LEA R16, P6, R19, R132, 0x2 ;  /* 0x0000008413107211 */ /* 0x008fc400078c10ff */
        /* <DEDUP_REMOVED lines=14> */
[----:B----4-:R-:W-:-:S02]  /*38430*/  LEA R8, P2, R25, R132, 0x2 ;  /* 0x0000008419087211 */ /* 0x010fc400078410ff */
[----:B--2---:R-:W-:Y:S01]  /*38440*/  ISETP.LT.AND P3, PT, R2, UR5, !P0 ;  /* 0x0000000502007c0c */ /* 0x004fe2000c761270 */
[----:B------:R-:W2:Y:S01]  /*38450*/  LDCU UR5, c[0x0][0x39c] ;  /* 0x00007380ff0577ac */ /* 0x000ea20008000800 */
[----:B---3--:R-:W-:Y:S02]  /*38460*/  LEA R10, P6, R27, R132, 0x2 ;  /* 0x000000841b0a7211 */ /* 0x008fe400078c10ff */
        /* <DEDUP_REMOVED lines=18> */
[----:B------:R-:W-:Y:S01]  /*38590*/  @P3 STG.E desc[UR20][R16.64], R4 ;  /* 0x0000000410003986 */ /* 0x000fe2000c101914 */
        /* <DEDUP_REMOVED lines=21> */
[----:B------:R-:W-:Y:S01]  /*386f0*/  LEA R4, P6, R25, R132, 0x2 ;  /* 0x0000008419047211 */ /* 0x000fe200078c10ff */
[----:B------:R3:W-:Y:S01]  /*38700*/  @P4 STG.E desc[UR20][R18.64], R7 ;  /* 0x0000000712004986 */ /* 0x0007e2000c101914 */
[----:B-1----:R-:W-:Y:S01]  /*38710*/  ISETP.LT.AND P4, PT, R2, UR4, !P0 ;  /* 0x0000000402007c0c */ /* 0x002fe2000c781270 */
[----:B----4-:R-:W-:Y:S01]  /*38720*/  IMAD R11, R133, 0x2, R9 ;  /* 0x00000002850b7824 */ /* 0x010fe200078e0209 */
[----:B------:R-:W-:Y:S01]  /*38730*/  LEA.HI.X.SX32 R5, R25, R136, 0x2, P6 ;  /* 0x0000008819057211 */ /* 0x000fe200030f16ff */
[----:B------:R-:W1:Y:S01]  /*38740*/  LDCU UR4, c[0x0][0x39c] ;  /* 0x00007380ff0477ac */ /* 0x000e620008000800 */
[----:B------:R-:W-:-:S02]  /*38750*/  LEA R8, P6, R9, R132, 0x2 ;  /* 0x0000008409087211 */ /* 0x000fc400078c10ff */
[----:B------:R-:W-:Y:S01]  /*38760*/  LOP3.LUT R2, R0, 0x90, RZ, 0xfc, !PT ;  /* 0x0000009000027812 */ /* 0x000fe200078efcff */
[----:B------:R4:W-:Y:S01]  /*38770*/  @P3 STG.E desc[UR20][R4.64], R12 ;  /* 0x0000000c04003986 */ /* 0x0009e2000c101914 */
[----:B------:R-:W-:Y:S02]  /*38780*/  LEA.HI.X.SX32 R9, R9, R136, 0x2, P6 ;  /* 0x0000008809097211 */ /* 0x000fe400030f16ff */
[C---:B------:R-:W-:Y:S02]  /*38790*/  LEA R6, P6, R11.reuse, R132, 0x2 ;  /* 0x000000840b067211 */ /* 0x040fe400078c10ff */
[----:B--2---:R-:W-:Y:S01]  /*387a0*/  ISETP.LT.AND P3, PT, R2, UR5, !P0 ;  /* 0x0000000502007c0c */ /* 0x004fe2000c761270 */
[----:B------:R-:W2:Y:S01]  /*387b0*/  LDCU UR5, c[0x0][0x39c] ;  /* 0x00007380ff0577ac */ /* 0x000ea20008000800 */
[----:B---3--:R-:W-:Y:S01]  /*387c0*/  LEA.HI.X.SX32 R7, R11, R136, 0x2, P6 ;  /* 0x000000880b077211 */ /* 0x008fe200030f16ff */
[C---:B------:R-:W-:Y:S01]  /*387d0*/  IMAD R11, R133.reuse, 0x2, R11 ;  /* 0x00000002850b7824 */ /* 0x040fe200078e020b */
[C---:B------:R-:W-:Y:S01]  /*387e0*/  LOP3.LUT R2, R0.reuse, 0x92, RZ, 0xfc, !PT ;  /* 0x0000009200027812 */ /* 0x040fe200078efcff */
[----:B------:R3:W-:Y:S01]  /*387f0*/  @P2 STG.E desc[UR20][R8.64], R13 ;  /* 0x0000000d08002986 */ /* 0x0007e2000c101914 */
[----:B----4-:R-:W-:Y:S01]  /*38800*/  LOP3.LUT R12, R0, 0xfa, RZ, 0xfc, !PT ;  /* 0x000000fa000c7812 */ /* 0x010fe200078efcff */
[----:B------:R-:W-:Y:S01]  /*38810*/  IMAD R17, R133, 0x2, R11 ;  /* 0x0000000285117824 */ /* 0x000fe200078e020b */
[----:B------:R-:W-:Y:S01]  /*38820*/  LEA R4, P6, R11, R132, 0x2 ;  /* 0x000000840b047211 */ /* 0x000fe200078c10ff */
[----:B------:R4:W-:Y:S01]  /*38830*/  @P5 STG.E desc[UR20][R6.64], R14 ;  /* 0x0000000e06005986 */ /* 0x0009e2000c101914 */
[----:B-----5:R-:W-:Y:S01]  /*38840*/  ISETP.LT.AND P2, PT, R2, UR6, !P0 ;  /* 0x0000000602007c0c */ /* 0x020fe2000c741270 */
[----:B------:R-:W5:Y:S01]  /*38850*/  LDCU UR6, c[0x0][0x39c] ;  /* 0x00007380ff0677ac */ /* 0x000f620008000800 */
[----:B------:R-:W-:-:S02]  /*38860*/  LOP3.LUT R2, R0, 0x94, RZ, 0xfc, !PT ;  /* 0x0000009400027812 */ /* 0x000fc400078efcff */
[----:B------:R-:W-:Y:S01]  /*38870*/  LEA.HI.X.SX32 R5, R11, R136, 0x2, P6 ;  /* 0x000000880b057211 */ /* 0x000fe200030f16ff */
[----:B------:R-:W-:Y:S01]  /*38880*/  IMAD R11, R133, 0x2, R17 ;  /* 0x00000002850b7824 */ /* 0x000fe200078e0211 */
[----:B-1----:R-:W-:Y:S01]  /*38890*/  ISETP.LT.AND P5, PT, R2, UR4, !P0 ;  /* 0x0000000402007c0c */ /* 0x002fe2000c7a1270 */
[----:B------:R-:W1:Y:S01]  /*388a0*/  LDCU UR4, c[0x0][0x39c] ;  /* 0x00007380ff0477ac */ /* 0x000e620008000800 */
[----:B---3--:R-:W-:Y:S01]  /*388b0*/  LEA R8, P6, R17, R132, 0x2 ;  /* 0x0000008411087211 */ /* 0x008fe200078c10ff */
[----:B------:R-:W-:Y:S01]  /*388c0*/  IMAD R13, R133, 0x2, R11 ;  /* 0x00000002850d7824 */ /* 0x000fe200078e020b */
[----:B------:R-:W-:Y:S01]  /*388d0*/  LOP3.LUT R2, R0, 0x96, RZ, 0xfc, !PT ;  /* 0x0000009600027812 */ /* 0x000fe200078efcff */
[----:B------:R3:W-:Y:S01]  /*388e0*/  @P4 STG.E desc[UR20][R4.64], R15 ;  /* 0x0000000f04004986 */ /* 0x0007e2000c101914 */
[----:B------:R-:W-:Y:S02]  /*388f0*/  LEA.HI.X.SX32 R9, R17, R136, 0x2, P6 ;  /* 0x0000008811097211 */ /* 0x000fe400030f16ff */
[----:B----4-:R-:W-:-:S02]  /*38900*/  LEA R6, P6, R11, R132, 0x2 ;  /* 0x000000840b067211 */ /* 0x010fc400078c10ff */
        /* <DEDUP_REMOVED lines=12> */
[----:B---3--:R-:W-:Y:S01]  /*389d0*/  IMAD R15, R133, 0x2, R13 ;  /* 0x00000002850f7824 */ /* 0x008fe200078e020d */
[----:B------:R3:W-:Y:S01]  /*389e0*/  @P5 STG.E desc[UR20][R10.64], R22 ;  /* 0x000000160a005986 */ /* 0x0007e2000c101914 */
[----:B------:R-:W-:-:S02]  /*389f0*/  LEA R4, P5, R13, R132, 0x2 ;  /* 0x000000840d047211 */ /* 0x000fc400078a10ff */
[----:B-1----:R-:W-:Y:S01]  /*38a00*/  ISETP.LT.AND P2, PT, R2, UR4, !P0 ;  /* 0x0000000402007c0c */ /* 0x002fe2000c741270 */
[----:B------:R-:W1:Y:S01]  /*38a10*/  LDCU UR4, c[0x0][0x39c] ;  /* 0x00007380ff0477ac */ /* 0x000e620008000800 */
[----:B----4-:R-:W-:Y:S02]  /*38a20*/  LEA R8, P6, R15, R132, 0x2 ;  /* 0x000000840f087211 */ /* 0x010fe400078c10ff */
        /* <DEDUP_REMOVED lines=8> */
[----:B---3--:R-:W-:-:S02]  /*38ab0*/  IMAD R11, R133, 0x2, R15 ;  /* 0x00000002850b7824 */ /* 0x008fc400078e020f */
[----:B-----5:R-:W-:Y:S01]  /*38ac0*/  ISETP.LT.AND P4, PT, R2, UR6, !P0 ;  /* 0x0000000602007c0c */ /* 0x020fe2000c781270 */
[----:B------:R3:W-:Y:S01]  /*38ad0*/  @P3 STG.E desc[UR20][R8.64], R28 ;  /* 0x0000001c08003986 */ /* 0x0007e2000c101914 */
[C---:B------:R-:W-:Y:S01]  /*38ae0*/  LEA R6, P3, R15.reuse, R132, 0x2 ;  /* 0x000000840f067211 */ /* 0x040fe200078610ff */
[----:B------:R-:W5:Y:S01]  /*38af0*/  LDCU UR6, c[0x0][0x39c] ;  /* 0x00007380ff0677ac */ /* 0x000f620008000800 */
[----:B------:R-:W-:Y:S01]  /*38b00*/  LOP3.LUT R2, R0, 0xa0, RZ, 0xfc, !PT ;  /* 0x000000a000027812 */ /* 0x000fe200078efcff */
[----:B------:R-:W5:Y:S01]  /*38b10*/  LDS.128 R20, [R3+0x800] ;  /* 0x0008000003147984 */ /* 0x000f620000000c00 */
[----:B------:R-:W-:Y:S02]  /*38b20*/  LEA.HI.X.SX32 R7, R15, R136, 0x2, P3 ;  /* 0x000000880f077211 */ /* 0x000fe400018f16ff */
[----:B-1----:R-:W-:Y:S01]  /*38b30*/  ISETP.LT.AND P3, PT, R2, UR4, !P0 ;  /* 0x0000000402007c0c */ /* 0x002fe2000c761270 */
[----:B------:R-:W1:Y:S01]  /*38b40*/  LDCU UR4, c[0x0][0x39c] ;  /* 0x00007380ff0477ac */ /* 0x000e620008000800 */
[----:B----4-:R-:W-:Y:S01]  /*38b50*/  LEA R4, P6, R11, R132, 0x2 ;  /* 0x000000840b047211 */ /* 0x010fe200078c10ff */
[----:B------:R4:W-:Y:S01]  /*38b60*/  @P2 STG.E desc[UR20][R6.64], R29 ;  /* 0x0000001d06002986 */ /* 0x0009e2000c101914 */
[----:B------:R-:W-:Y:S01]  /*38b70*/  LOP3.LUT R2, R0, 0xa2, RZ, 0xfc, !PT ;  /* 0x000000a200027812 */ /* 0x000fe200078efcff */
[----:B---3--:R-:W-:Y:S01]  /*38b80*/  IMAD R9, R133, 0x2, R11 ;  /* 0x0000000285097824 */ /* 0x008fe200078e020b */
        /* <DEDUP_REMOVED lines=18> */
[----:B----4-:R-:W-:Y:S01]  /*38cb0*/  IMAD R7, R133, 0x2, R13 ;  /* 0x0000000285077824 */ /* 0x010fe200078e020d */
[C---:B---3--:R-:W-:Y:S01]  /*38cc0*/  LEA R4, P6, R13.reuse, R132, 0x2 ;  /* 0x000000840d047211 */ /* 0x048fe200078c10ff */
[----:B------:R3:W-:Y:S01]  /*38cd0*/  @P3 STG.E desc[UR20][R10.64], R36 ;  /* 0x000000240a003986 */ /* 0x0007e2000c101914 */
[----:B--2---:R-:W-:Y:S01]  /*38ce0*/  ISETP.LT.AND P3, PT, R2, UR5, !P0 ;  /* 0x0000000502007c0c */ /* 0x004fe2000c761270 */
[----:B------:R-:W2:Y:S01]  /*38cf0*/  LDCU UR5, c[0x0][0x39c] ;  /* 0x00007380ff0577ac */ /* 0x000ea20008000800 */
[----:B------:R-:W-:Y:S01]  /*38d00*/  LEA.HI.X.SX32 R5, R13, R136, 0x2, P6 ;  /* 0x000000880d057211 */ /* 0x000fe200030f16ff */
[----:B------:R-:W-:Y:S01]  /*38d10*/  IMAD R13, R133, 0x2, R7 ;  /* 0x00000002850d7824 */ /* 0x000fe200078e0207 */
[----:B------:R-:W-:-:S02]  /*38d20*/  LEA R6, P6, R7, R132, 0x2 ;  /* 0x0000008407067211 */ /* 0x000fc400078c10ff */
[----:B------:R-:W-:Y:S01]  /*38d30*/  LOP3.LUT R2, R0, 0xaa, RZ, 0xfc, !PT ;  /* 0x000000aa00027812 */ /* 0x000fe200078efcff */
[----:B------:R4:W-:Y:S01]  /*38d40*/  @P2 STG.E desc[UR20][R4.64], R37 ;  /* 0x0000002504002986 */ /* 0x0009e2000c101914 */
[----:B------:R-:W-:Y:S02]  /*38d50*/  LEA.HI.X.SX32 R7, R7, R136, 0x2, P6 ;  /* 0x0000008807077211 */ /* 0x000fe400030f16ff */
[C---:B-----5:R-:W-:Y:S02]  /*38d60*/  LEA R8, P6, R13.reuse, R132, 0x2 ;  /* 0x000000840d087211 */ /* 0x060fe400078c10ff */
[----:B-1----:R-:W-:Y:S01]  /*38d70*/  ISETP.LT.AND P2, PT, R2, UR4, !P0 ;  /* 0x0000000402007c0c */ /* 0x002fe2000c741270 */
[----:B------:R-:W1:Y:S01]  /*38d80*/  LDCU UR4, c[0x0][0x39c] ;  /* 0x00007380ff0477ac */ /* 0x000e620008000800 */
        /* <DEDUP_REMOVED lines=12> */
[----:B--2---:R-:W-:Y:S01]  /*38e50*/  ISETP.LT.AND P4, PT, R2, UR5, !P0 ;  /* 0x0000000502007c0c */ /* 0x004fe2000c781270 */
[----:B------:R-:W2:Y:S01]  /*38e60*/  LDCU UR5, c[0x0][0x39c] ;  /* 0x00007380ff0577ac */ /* 0x000ea20008000800 */
[----:B-----5:R-:W-:Y:S01]  /*38e70*/  LEA R6, P6, R11, R132, 0x2 ;  /* 0x000000840b067211 */ /* 0x020fe200078c10ff */
[----:B------:R-:W-:Y:S01]  /*38e80*/  IMAD R15, R133, 0x2, R13 ;  /* 0x00000002850f7824 */ /* 0x000fe200078e020d */
[----:B------:R-:W-:Y:S01]  /*38e90*/  LOP3.LUT R2, R0, 0xb0, RZ, 0xfc, !PT ;  /* 0x000000b000027812 */ /* 0x000fe200078efcff */
[----:B------:R5:W-:Y:S01]  /*38ea0*/  @P3 STG.E desc[UR20][R4.64], R44 ;  /* 0x0000002c04003986 */ /* 0x000be2000c101914 */
[----:B------:R-:W-:Y:S02]  /*38eb0*/  LEA.HI.X.SX32 R7, R11, R136, 0x2, P6 ;  /* 0x000000880b077211 */ /* 0x000fe400030f16ff */
        /* <DEDUP_REMOVED lines=149> */
[----:B---3--:R-:W-:Y:S01]  /*39810*/  IMAD R9, R133, 0x2, R13 ;  /* 0x0000000285097824 */ /* 0x008fe200078e020d */
[C---:B----4-:R-:W-:Y:S01]  /*39820*/  LEA R4, P6, R13.reuse, R132, 0x2 ;  /* 0x000000840d047211 */ /* 0x050fe200078c10ff */
[----:B------:R3:W-:Y:S01]  /*39830*/  @P5 STG.E desc[UR20][R10.64], R90 ;  /* 0x0000005a0a005986 */ /* 0x0007e2000c101914 */
[----:B--2---:R-:W-:Y:S01]  /*39840*/  ISETP.LT.AND P5, PT, R2, UR5, !P0 ;  /* 0x0000000502007c0c */ /* 0x004fe2000c7a1270 */
[----:B------:R-:W2:Y:S01]  /*39850*/  LDCU UR5, c[0x0][0x39c] ;  /* 0x00007380ff0577ac */ /* 0x000ea20008000800 */
[----:B------:R-:W-:Y:S01]  /*39860*/  LEA.HI.X.SX32 R5, R13, R136, 0x2, P6 ;  /* 0x000000880d057211 */ /* 0x000fe200030f16ff */
[----:B------:R-:W-:Y:S01]  /*39870*/  IMAD R13, R133, 0x2, R9 ;  /* 0x00000002850d7824 */ /* 0x000fe200078e0209 */
[----:B-----5:R-:W-:-:S02]  /*39880*/  LEA R6, P6, R9, R132, 0x2 ;  /* 0x0000008409067211 */ /* 0x020fc400078c10ff */
[----:B------:R-:W-:Y:S01]  /*39890*/  LOP3.LUT R2, R0, 0xde, RZ, 0xfc, !PT ;  /* 0x000000de00027812 */ /* 0x000fe200078efcff */
[----:B------:R4:W-:Y:S01]  /*398a0*/  @P4 STG.E desc[UR20][R4.64], R91 ;  /* 0x0000005b04004986 */ /* 0x0009e2000c101914 */
[----:B------:R-:W-:Y:S02]  /*398b0*/  LEA.HI.X.SX32 R7, R9, R136, 0x2, P6 ;  /* 0x0000008809077211 */ /* 0x000fe400030f16ff */
[C---:B------:R-:W-:Y:S02]  /*398c0*/  LEA R8, P6, R13.reuse, R132, 0x2 ;  /* 0x000000840d087211 */ /* 0x040fe400078c10ff */
        /* <DEDUP_REMOVED lines=65> */
[----:B------:R1:W-:Y:S01]  /*39ce0*/  @P2 STG.E desc[UR20][R4.64], R113 ;  /* 0x0000007104002986 */ /* 0x0003e2000c101914 */
[----:B------:R-:W-:Y:S01]  /*39cf0*/  LOP3.LUT R2, R0, 0xf2, RZ, 0xfc, !PT ;  /* 0x000000f200027812 */ /* 0x000fe200078efcff */
[----:B------:R-:W4:Y:S01]  /*39d00*/  LDCU UR4, c[0x0][0x39c] ;  /* 0x00007380ff0477ac */ /* 0x000f220008000800 */
[----:B------:R-:W-:Y:S02]  /*39d10*/  LEA.HI.X.SX32 R7, R7, R136, 0x2, P6 ;  /* 0x0000008807077211 */ /* 0x000fe400030f16ff */
[----:B-----5:R-:W-:Y:S02]  /*39d20*/  ISETP.LT.AND P2, PT, R2, UR6, !P0 ;  /* 0x0000000602007c0c */ /* 0x020fe4000c741270 */
[----:B------:R-:W-:Y:S01]  /*39d30*/  LOP3.LUT R2, R0, 0xf4, RZ, 0xfc, !PT ;  /* 0x000000f400027812 */ /* 0x000fe200078efcff */
[----:B------:R5:W-:Y:S01]  /*39d40*/  @P5 STG.E desc[UR20][R6.64], R114 ;  /* 0x0000007206005986 */ /* 0x000be2000c101914 */
[----:B---3--:R-:W-:-:S02]  /*39d50*/  LEA R8, P6, R11, R132, 0x2 ;  /* 0x000000840b087211 */ /* 0x008fc400078c10ff */
[----:B--2---:R-:W-:Y:S01]  /*39d60*/  ISETP.LT.AND P5, PT, R2, UR5, !P0 ;  /* 0x0000000502007c0c */ /* 0x004fe2000c7a1270 */
[----:B------:R-:W2:Y:S01]  /*39d70*/  LDCU UR5, c[0x0][0x39c] ;  /* 0x00007380ff0577ac */ /* 0x000ea20008000800 */
[----:B------:R-:W-:Y:S01]  /*39d80*/  LEA.HI.X.SX32 R9, R11, R136, 0x2, P6 ;  /* 0x000000880b097211 */ /* 0x000fe200030f16ff */
[----:B------:R-:W-:Y:S01]  /*39d90*/  IMAD R11, R133, 0x2, R11 ;  /* 0x00000002850b7824 */ /* 0x000fe200078e020b */
[----:B------:R-:W-:-:S03]  /*39da0*/  LOP3.LUT R2, R0, 0xf6, RZ, 0xfc, !PT ;  /* 0x000000f600027812 */ /* 0x000fc600078efcff */
[----:B------:R-:W-:Y:S01]  /*39db0*/  IMAD R13, R133, 0x2, R11 ;  /* 0x00000002850d7824 */ /* 0x000fe200078e020b */
[C---:B-1----:R-:W-:Y:S01]  /*39dc0*/  LEA R4, P6, R11.reuse, R132, 0x2 ;  /* 0x000000840b047211 */ /* 0x042fe200078c10ff */
[----:B------:R1:W-:Y:S01]  /*39dd0*/  @P4 STG.E desc[UR20][R8.64], R115 ;  /* 0x0000007308004986 */ /* 0x0003e2000c101914 */
[----:B----4-:R-:W-:Y:S01]  /*39de0*/  ISETP.LT.AND P4, PT, R2, UR4, !P0 ;  /* 0x0000000402007c0c */ /* 0x010fe2000c781270 */
[----:B------:R-:W3:Y:S01]  /*39df0*/  LDCU UR4, c[0x0][0x39c] ;  /* 0x00007380ff0477ac */ /* 0x000ee20008000800 */
[----:B------:R-:W-:Y:S01]  /*39e00*/  LEA.HI.X.SX32 R5, R11, R136, 0x2, P6 ;  /* 0x000000880b057211 */ /* 0x000fe200030f16ff */
[----:B------:R-:W-:Y:S01]  /*39e10*/  IMAD R11, R133, 0x2, R13 ;  /* 0x00000002850b7824 */ /* 0x000fe200078e020d */
[----:B-----5:R-:W-:Y:S02]  /*39e20*/  LEA R6, P6, R13, R132, 0x2 ;  /* 0x000000840d067211 */ /* 0x020fe400078c10ff */
[----:B------:R-:W-:Y:S01]  /*39e30*/  LOP3.LUT R2, R0, 0xf8, RZ, 0xfc, !PT ;  /* 0x000000f800027812 */ /* 0x000fe200078efcff */
[----:B------:R-:W-:Y:S01]  /*39e40*/  IMAD R15, R133, 0x2, R11 ;  /* 0x00000002850f7824 */ /* 0x000fe200078e020b */
[----:B------:R4:W-:Y:S01]  /*39e50*/  @P3 STG.E desc[UR20][R4.64], R128 ;  /* 0x0000008004003986 */ /* 0x0009e2000c101914 */
[----:B------:R-:W-:-:S02]  /*39e60*/  LEA.HI.X.SX32 R7, R13, R136, 0x2, P6 ;  /* 0x000000880d077211 */ /* 0x000fc400030f16ff */
[----:B--2---:R-:W-:Y:S01]  /*39e70*/  ISETP.LT.AND P3, PT, R2, UR5, !P0 ;  /* 0x0000000502007c0c */ /* 0x004fe2000c761270 */
[----:B------:R-:W-:Y:S01]  /*39e80*/  IMAD R13, R133, 0x2, R15 ;  /* 0x00000002850d7824 */ /* 0x000fe200078e020f */
[----:B------:R-:W2:Y:S01]  /*39e90*/  LDCU UR5, c[0x0][0x39c] ;  /* 0x00007380ff0577ac */ /* 0x000ea20008000800 */
[----:B------:R5:W-:Y:S01]  /*39ea0*/  @P2 STG.E desc[UR20][R6.64], R129 ;  /* 0x0000008106002986 */ /* 0x000be2000c101914 */
[-C--:B------:R-:W-:Y:S01]  /*39eb0*/  LEA R2, P2, R11, R132.reuse, 0x2 ;  /* 0x000000840b027211 */ /* 0x080fe200078410ff */
[----:B------:R-:W-:Y:S01]  /*39ec0*/  IMAD R17, R133, 0x2, R13 ;  /* 0x0000000285117824 */ /* 0x000fe200078e020d */
[----:B-1----:R-:W-:Y:S02]  /*39ed0*/  LEA R8, P6, R15, R132, 0x2 ;  /* 0x000000840f087211 */ /* 0x002fe400078c10ff */
[-C--:B------:R-:W-:Y:S01]  /*39ee0*/  LEA.HI.X.SX32 R3, R11, R136.reuse, 0x2, P2 ;  /* 0x000000880b037211 */ /* 0x080fe200010f16ff */
[----:B------:R-:W-:Y:S01]  /*39ef0*/  IMAD R19, R133, 0x2, R17 ;  /* 0x0000000285137824 */ /* 0x000fe200078e0211 */
[----:B------:R-:W-:-:S02]  /*39f00*/  LEA.HI.X.SX32 R9, R15, R136, 0x2, P6 ;  /* 0x000000880f097211 */ /* 0x000fc400030f16ff */
[-C--:B----4-:R-:W-:Y:S01]  /*39f10*/  LEA R4, P6, R13, R132.reuse, 0x2 ;  /* 0x000000840d047211 */ /* 0x090fe200078c10ff */
[----:B------:R-:W-:Y:S01]  /*39f20*/  IMAD R133, R133, 0x2, R19 ;  /* 0x0000000285857824 */ /* 0x000fe200078e0213 */
[----:B------:R-:W-:Y:S01]  /*39f30*/  LEA R10, P2, R17, R132, 0x2 ;  /* 0x00000084110a7211 */ /* 0x000fe200078410ff */
[----:B------:R1:W-:Y:S01]  /*39f40*/  @P5 STG.E desc[UR20][R2.64], R130 ;  /* 0x0000008202005986 */ /* 0x0003e2000c101914 */
[----:B------:R-:W-:Y:S02]  /*39f50*/  LOP3.LUT R0, R0, 0xfc, RZ, 0xfc, !PT ;  /* 0x000000fc00007812 */ /* 0x000fe400078efcff */
[-C--:B------:R-:W-:Y:S01]  /*39f60*/  LEA.HI.X.SX32 R5, R13, R136.reuse, 0x2, P6 ;  /* 0x000000880d057211 */ /* 0x080fe200030f16ff */
[----:B------:R1:W-:Y:S01]  /*39f70*/  @P4 STG.E desc[UR20][R8.64], R131 ;  /* 0x0000008308004986 */ /* 0x0003e2000c101914 */
[----:B------:R-:W-:Y:S02]  /*39f80*/  LEA.HI.X.SX32 R11, R17, R136, 0x2, P2 ;  /* 0x00000088110b7211 */ /* 0x000fe400010f16ff */
[----:B-----5:R-:W-:Y:S01]  /*39f90*/  LEA R6, P6, R133, R132, 0x2 ;  /* 0x0000008485067211 */ /* 0x020fe200078c10ff */
[----:B------:R1:W-:Y:S01]  /*39fa0*/  @P3 STG.E desc[UR20][R4.64], R20 ;  /* 0x0000001404003986 */ /* 0x0003e2000c101914 */
[----:B---3--:R-:W-:-:S02]  /*39fb0*/  ISETP.LT.AND P2, PT, R12, UR4, !P0 ;  /* 0x000000040c007c0c */ /* 0x008fc4000c741270 */
[----:B--2---:R-:W-:Y:S02]  /*39fc0*/  ISETP.LT.AND P0, PT, R0, UR5, !P0 ;  /* 0x0000000500007c0c */ /* 0x004fe4000c701270 */
[----:B------:R-:W-:Y:S02]  /*39fd0*/  LEA.HI.X.SX32 R7, R133, R136, 0x2, P6 ;  /* 0x0000008885077211 */ /* 0x000fe400030f16ff */
[----:B------:R-:W-:-:S04]  /*39fe0*/  LEA R132, P6, R19, R132, 0x2 ;  /* 0x0000008413847211 */ /* 0x000fc800078c10ff */
[----:B------:R-:W-:-:S03]  /*39ff0*/  LEA.HI.X.SX32 R133, R19, R136, 0x2, P6 ;  /* 0x0000008813857211 */ /* 0x000fc600030f16ff */
[----:B------:R1:W-:Y:S04]  /*3a000*/  @P2 STG.E desc[UR20][R10.64], R21 ;  /* 0x000000150a002986 */ /* 0x0003e8000c101914 */
[----:B------:R1:W-:Y:S04]  /*3a010*/  @P0 STG.E desc[UR20][R132.64], R22 ;  /* 0x0000001684000986 */ /* 0x0003e8000c101914 */
[----:B------:R1:W-:Y:S01]  /*3a020*/  @P1 STG.E desc[UR20][R6.64], R23 ;  /* 0x0000001706001986 */ /* 0x0003e2000c101914 */
[----:B------:R-:W-:Y:S06]  /*3a030*/  BAR.SYNC.DEFER_BLOCKING 0x0 ;  /* 0x0000000000007b1d */ /* 0x000fec0000010000 */
[----:B------:R-:W-:Y:S05]  /*3a040*/  BRA.U UP0, `(.L_x_13) ;  /* 0x0000000100a07547 */ /* 0x000fea000b800000 */
[----:B------:R-:W2:Y:S01]  /*3a050*/  S2UR UR5, SR_CgaCtaId ;  /* 0x00000000000579c3 */ /* 0x000ea20000008800 */
[----:B------:R-:W-:Y:S01]  /*3a060*/  NOP ;  /* 0x0000000000007918 */ /* 0x000fe20000000000 */
[----:B------:R-:W-:Y:S01]  /*3a070*/  UMOV UR4, 0x50 ;  /* 0x0000005000047882 */ /* 0x000fe20000000000 */
[----:B------:R-:W-:Y:S02]  /*3a080*/  IMAD.U32 R0, RZ, RZ, UR8 ;  /* 0x00000008ff007e24 */ /* 0x000fe4000f8e00ff */
[----:B-1----:R-:W-:Y:S02]  /*3a090*/  IMAD.MOV.U32 R3, RZ, RZ, 0xff ;  /* 0x000000ffff037424 */ /* 0x002fe400078e00ff */
[----:B------:R-:W-:Y:S01]  /*3a0a0*/  IMAD.MOV.U32 R7, RZ, RZ, 0x1 ;  /* 0x00000001ff077424 */ /* 0x000fe200078e00ff */
[----:B------:R-:W-:-:S04]  /*3a0b0*/  LOP3.LUT R0, R0, 0xffff, RZ, 0xc0, !PT ;  /* 0x0000ffff00007812 */ /* 0x000fc800078ec0ff */
[----:B------:R-:W-:-:S05]  /*3a0c0*/  SHF.R.U32.HI R0, RZ, 0x5, R0 ;  /* 0x00000005ff007819 */ /* 0x000fca0000011600 */
[----:B------:R-:W-:Y:S01]  /*3a0d0*/  VIADD R2, R0, 0x10 ;  /* 0x0000001000027836 */ /* 0x000fe20000000000 */
[----:B------:R-:W-:Y:S01]  /*3a0e0*/  SHF.L.U32 R0, R3, R0, RZ ;  /* 0x0000000003007219 */ /* 0x000fe200000006ff */
[----:B--2---:R-:W-:-:S03]  /*3a0f0*/  ULEA UR6, UR5, UR4, 0x18 ;  /* 0x0000000405067291 */ /* 0x004fc6000f8ec0ff */
[----:B------:R-:W-:-:S04]  /*3a100*/  SHF.L.U32 R3, R7, R2, RZ ;  /* 0x0000000207037219 */ /* 0x000fc800000006ff */
[----:B------:R-:W-:Y:S02]  /*3a110*/  LOP3.LUT R0, R3, R0, RZ, 0xfc, !PT ;  /* 0x0000000003007212 */ /* 0x000fe400078efcff */
[----:B------:R-:W1:Y:S02]  /*3a120*/  LDS R5, [UR6] ;  /* 0x00000006ff057984 */ /* 0x000e640008000800 */
[C---:B------:R-:W-:Y:S02]  /*3a130*/  LOP3.LUT R2, R0.reuse, 0xffff, RZ, 0xc0, !PT ;  /* 0x0000ffff00027812 */ /* 0x040fe400078ec0ff */
[----:B-1----:R-:W-:-:S04]  /*3a140*/  LOP3.LUT R3, R0, 0xffff, R5, 0x80, !PT ;  /* 0x0000ffff00037812 */ /* 0x002fc800078e8005 */
[----:B------:R-:W-:-:S13]  /*3a150*/  ISETP.NE.AND P0, PT, R3, R2, PT ;  /* 0x000000020300720c */ /* 0x000fda0003f05270 */
[----:B------:R-:W-:Y:S05]  /*3a160*/  @P0 BRA `(.L_x_14) ;  /* 0x0000000000500947 */ /* 0x000fea0003800000 */
[----:B------:R-:W-:Y:S02]  /*3a170*/  SHF.R.U32.HI R5, RZ, 0x10, R5 ;  /* 0x00000010ff057819 */ /* 0x000fe40000011605 */
[----:B------:R-:W-:-:S04]  /*3a180*/  SHF.R.U32.HI R2, RZ, 0x10, R0 ;  /* 0x00000010ff027819 */ /* 0x000fc80000011600 */
[----:B------:R-:W-:-:S04]  /*3a190*/  LOP3.LUT R5, R5, R2, RZ, 0xc0, !PT ;  /* 0x0000000205057212 */ /* 0x000fc800078ec0ff */
[----:B------:R-:W-:-:S13]  /*3a1a0*/  ISETP.NE.AND P0, PT, R5, R2, PT ;  /* 0x000000020500720c */ /* 0x000fda0003f05270 */
[----:B------:R-:W-:Y:S05]  /*3a1b0*/  @P0 BRA `(.L_x_15) ;  /* 0x0000000000300947 */ /* 0x000fea0003800000 */
[----:B------:R-:W-:Y:S01]  /*3a1c0*/  R2UR UR4, R0 ;  /* 0x00000000000472ca */ /* 0x000fe200000e0000 */
[----:B------:R-:W-:Y:S01]  /*3a1d0*/  VOTEU.ANY UR5, UPT, PT ;  /* 0x0000000000057886 */ /* 0x000fe200038e0100 */
[----:B------:R-:W1:Y:S01]  /*3a1e0*/  S2R R0, SR_LANEID ;  /* 0x0000000000007919 */ /* 0x000e620000000000 */
[----:B------:R-:W-:-:S10]  /*3a1f0*/  UFLO.U32 UR5, UR5 ;  /* 0x00000005000572bd */ /* 0x000fd400080e0000 */
[----:B------:R-:W-:-:S06]  /*3a200*/  ULOP3.LUT UR4, URZ, UR4, URZ, 0x33, !UPT ;  /* 0x00000004ff047292 */ /* 0x000fcc000f8e33ff */
[----:B------:R-:W-:-:S04]  /*3a210*/  IMAD.U32 R2, RZ, RZ, UR4 ;  /* 0x00000004ff027e24 */ /* 0x000fc8000f8e00ff */
[----:B------:R-:W2:Y:S02]  /*3a220*/  REDUX UR7, R2 ;  /* 0x00000000020773c4 */ /* 0x000ea40000000000 */
[----:B------:R3:W-:Y:S01]  /*3a230*/  UTCATOMSWS.AND URZ, UR4 ;  /* 0x0000000400ff79e3 */ /* 0x0007e20008000000 */
[----:B-1----:R-:W-:Y:S01]  /*3a240*/  ISETP.EQ.U32.AND P0, PT, R0, UR5, PT ;  /* 0x0000000500007c0c */ /* 0x002fe2000bf02070 */
[----:B--2---:R-:W-:-:S12]  /*3a250*/  IMAD.U32 R0, RZ, RZ, UR7 ;  /* 0x00000007ff007e24 */ /* 0x004fd8000f8e00ff */
[----:B------:R3:W-:Y:S01]  /*3a260*/  @P0 ATOMS.AND RZ, [UR6], R0 ;  /* 0x00000000ffff098c */ /* 0x0007e2000a800006 */
[----:B------:R-:W-:Y:S05]  /*3a270*/  BRA `(.L_x_13) ;  /* 0x0000000000147947 */ /* 0x000fea0003800000 */
.L_x_15:
[----:B------:R-:W-:-:S07]  /*3a280*/  MOV R2, 0x3a2a0 ;  /* 0x0003a2a000027802 */ /* 0x000fce0000000f00 */
[----:B------:R-:W-:Y:S05]  /*3a290*/  CALL.REL.NOINC `($__internal_0_$__cuda_sm10x_tcgen05_guardrail_trap_col_being_dealloced_not_returned_by_alloc) ;  /* 0x00000000002c7944 */ /* 0x000fea0003c00000 */
[----:B------:R-:W-:Y:S05]  /*3a2a0*/  BRA `(.L_x_13) ;  /* 0x0000000000087947 */ /* 0x000fea0003800000 */
.L_x_14:
[----:B------:R-:W-:-:S07]  /*3a2b0*/  MOV R2, 0x3a2d0 ;  /* 0x0003a2d000027802 */ /* 0x000fce0000000f00 */
[----:B------:R-:W-:Y:S05]  /*3a2c0*/  CALL.REL.NOINC `($__internal_2_$__cuda_sm10x_tcgen05_guardrail_trap_unallocated_columns_being_dealloced) ;  /* 0x0000000000387944 */ /* 0x000fea0003c00000 */
.L_x_13:
[----:B------:R-:W-:Y:S01]  /*3a2d0*/  NOP ;  /* 0x0000000000007918 */ /* 0x000fe20000000000 */
[----:B---3--:R-:W-:Y:S05]  /*3a2e0*/  EXIT ;  /* 0x000000000000794d */ /* 0x008fea0003800000 */
.L_x_9:
[----:B------:R-:W1:Y:S02]  /*3a2f0*/  SYNCS.PHASECHK.TRANS64.TRYWAIT P3, [UR15], R126 ;  /* 0x0000007eff0075a7 */ /* 0x000e64000806110f */
[----:B-1----:R-:W-:Y:S05]  /*3a300*/  @!P3 BRA `(.L_x_9) ;  /* 0xfffffffc00f8b947 */ /* 0x002fea000383ffff */
[----:B------:R-:W-:Y:S05]  /*3a310*/  BRA `(.L_x_16) ;  /* 0xffffff0000287947 */ /* 0x000fea000383ffff */
.L_x_12:
[----:B------:R-:W1:Y:S02]  /*3a320*/  SYNCS.PHASECHK.TRANS64.TRYWAIT P0, [UR9], R4 ;  /* 0x00000004ff0075a7 */ /* 0x000e640008001109 */
[----:B-1----:R-:W-:Y:S05]  /*3a330*/  @!P0 BRA `(.L_x_12) ;  /* 0xfffffffc00f88947 */ /* 0x002fea000383ffff */
[----:B------:R-:W-:Y:S05]  /*3a340*/  BRA `(.L_x_11) ;  /* 0xffffffb4009c7947 */ /* 0x000fea000383ffff */
        .weak           $__internal_0_$__cuda_sm10x_tcgen05_guardrail_trap_col_being_dealloced_not_returned_by_alloc
        .type           $__internal_0_$__cuda_sm10x_tcgen05_guardrail_trap_col_being_dealloced_not_returned_by_alloc,@function
        .size           $__internal_0_$__cuda_sm10x_tcgen05_guardrail_trap_col_being_dealloced_not_returned_by_alloc,($__internal_1_$__cuda_sm10x_tcgen05_guardrail_trap_phase_invalid_during_alloc - $__internal_0_$__cuda_sm10x_tcgen05_guardrail_trap_col_being_dealloced_not_returned_by_alloc)
$__internal_0_$__cuda_sm10x_tcgen05_guardrail_trap_col_being_dealloced_not_returned_by_alloc:
[----:B------:R-:W-:Y:S05]  /*3a350*/  BPT.TRAP 0x1 ;  /* 0x000000040000795c */ /* 0x000fea0000300000 */
[----:B------:R-:W-:-:S04]  /*3a360*/  IMAD.MOV.U32 R3, RZ, RZ, 0x0 ;  /* 0x00000000ff037424 */ /* 0x000fc800078e00ff */
[----:B------:R-:W-:Y:S05]  /*3a370*/  RET.REL.NODEC R2 `(matmul_kernel) ;  /* 0xfffffc5c02207950 */ /* 0x000fea0003c3ffff */
        .weak           $__internal_1_$__cuda_sm10x_tcgen05_guardrail_trap_phase_invalid_during_alloc
        .type           $__internal_1_$__cuda_sm10x_tcgen05_guardrail_trap_phase_invalid_during_alloc,@function
        .size           $__internal_1_$__cuda_sm10x_tcgen05_guardrail_trap_phase_invalid_during_alloc,($__internal_2_$__cuda_sm10x_tcgen05_guardrail_trap_unallocated_columns_being_dealloced - $__internal_1_$__cuda_sm10x_tcgen05_guardrail_trap_phase_invalid_during_alloc)
$__internal_1_$__cuda_sm10x_tcgen05_guardrail_trap_phase_invalid_during_alloc:
[----:B------:R-:W-:Y:S05]  /*3a380*/  BPT.TRAP 0x1 ;  /* 0x000000040000795c */ /* 0x000fea0000300000 */
[----:B------:R-:W-:-:S04]  /*3a390*/  IMAD.MOV.U32 R3, RZ, RZ, 0x0 ;  /* 0x00000000ff037424 */ /* 0x000fc800078e00ff */
[----:B------:R-:W-:Y:S05]  /*3a3a0*/  RET.REL.NODEC R2 `(matmul_kernel) ;  /* 0xfffffc5c02147950 */ /* 0x000fea0003c3ffff */
        .weak           $__internal_2_$__cuda_sm10x_tcgen05_guardrail_trap_unallocated_columns_being_dealloced
        .type           $__internal_2_$__cuda_sm10x_tcgen05_guardrail_trap_unallocated_columns_being_dealloced,@function
        .size           $__internal_2_$__cuda_sm10x_tcgen05_guardrail_trap_unallocated_columns_being_dealloced,(.L_x_20 - $__internal_2_$__cuda_sm10x_tcgen05_guardrail_trap_unallocated_columns_being_dealloced)
$__internal_2_$__cuda_sm10x_tcgen05_guardrail_trap_unallocated_columns_being_dealloced:
[----:B------:R-:W-:Y:S05]  /*3a3b0*/  BPT.TRAP 0x1 ;  /* 0x000000040000795c */ /* 0x000fea0000300000 */
[----:B------:R-:W-:-:S04]  /*3a3c0*/  IMAD.MOV.U32 R3, RZ, RZ, 0x0 ;  /* 0x00000000ff037424 */ /* 0x000fc800078e00ff */
[----:B------:R-:W-:Y:S05]  /*3a3d0*/  RET.REL.NODEC R2 `(matmul_kernel) ;  /* 0xfffffc5c02087950 */ /* 0x000fea0003c3ffff */
.L_x_17:
[----:B------:R-:W-:-:S00]  /*3a3e0*/  BRA `(.L_x_17) ;  /* 0xfffffffc00fc7947 */ /* 0x000fc0000383ffff */
[----:B------:R-:W-:-:S00]  /*3a3f0*/  NOP ;  /* 0x0000000000007918 */ /* 0x000fc00000000000 */
        /* <DEDUP_REMOVED lines=8> */
.L_x_20:


//--------------------- .nv.shared.matmul_kernel  --------------------------
	.section	.nv.shared.matmul_kernel,"aw",@nobits
	.sectionflags	@""
	.align	16
	.zero		1024


//--------------------- .nv.shared.reserved.0     --------------------------
	.section	.nv.shared.reserved.0,"aw",@nobits
	.align	8
	.weak		__nv_reservedSMEM_offset_0_alias
	.size		__nv_reservedSMEM_offset_0_alias, 0, 64
	.other		__nv_reservedSMEM_offset_0_alias,@"STO_CUDA_RESERVED_SHARED STV_DEFAULT"
__nv_reservedSMEM_offset_0_alias:
	.zero		0
.nv.shared.reserved.0:
	.zero		64
	.weak		__nv_reservedSMEM_allocation_phase
	.type		__nv_reservedSMEM_allocation_phase,@object
	.size		__nv_reservedSMEM_allocation_phase,(.L_0 - __nv_reservedSMEM_allocation_phase)
__nv_reservedSMEM_allocation_phase:
	.zero		1
.L_0:
	.zero		7
	.weak		__nv_reservedSMEM_devtool_atexit_pc
	.type		__nv_reservedSMEM_devtool_atexit_pc,@object
	.size		__nv_reservedSMEM_devtool_atexit_pc,(__nv_reservedSMEM_allocation_mask - __nv_reservedSMEM_devtool_atexit_pc)
__nv_reservedSMEM_devtool_atexit_pc:
	.zero		8
	.weak		__nv_reservedSMEM_allocation_mask
	.type		__nv_reservedSMEM_allocation_mask,@object
	.size		__nv_reservedSMEM_allocation_mask,(.L_2 - __nv_reservedSMEM_allocation_mask)
__nv_reservedSMEM_allocation_mask:
	.zero		4
.L_2:


//--------------------- .nv.constant0.matmul_kernel --------------------------
	.section	.nv.constant0.matmul_kernel,"a",@progbits
	.sectionflags	@""
	.align	4
.nv.constant0.matmul_kernel:
	.zero		976


//--------------------- SYMBOLS --------------------------

	.type		.nv.reservedSmem.offset0,@object
	.size		.nv.reservedSmem.offset0,0x4
	.type		.nv.reservedSmem.cap,@object
	.size		.nv.reservedSmem.cap,0x4
